def matmul_kernel(
    a_ptr,
    b_ptr,
    c_ptr,
    M,
    N,
    K,
    stride_am,
    stride_ak,
    stride_bk,
    stride_bn,
    stride_cm,
    stride_cn,
    BLOCK_M: tl.constexpr,
    BLOCK_N: tl.constexpr,
    BLOCK_K: tl.constexpr,
    GROUP_M: tl.constexpr,
):
    pid = tl.program_id(axis=0)
    num_pid_m = tl.cdiv(M, BLOCK_M)
    num_pid_n = tl.cdiv(N, BLOCK_N)
    num_pid_in_group = GROUP_M * num_pid_n
    group_id = pid // num_pid_in_group
    first_pid_m = group_id * GROUP_M
    group_size_m = min(num_pid_m - first_pid_m, GROUP_M)
    pid_m = first_pid_m + ((pid % num_pid_in_group) % group_size_m)
    pid_n = (pid % num_pid_in_group) // group_size_m

    offs_am = (pid_m * BLOCK_M + tl.arange(0, BLOCK_M)) % M
    offs_bn = (pid_n * BLOCK_N + tl.arange(0, BLOCK_N)) % N
    offs_k = tl.arange(0, BLOCK_K)
    a_ptrs = a_ptr + offs_am[:, None] * stride_am + offs_k[None, :] * stride_ak
    b_ptrs = b_ptr + offs_k[:, None] * stride_bk + offs_bn[None, :] * stride_bn

    acc = tl.zeros((BLOCK_M, BLOCK_N), dtype=tl.float32)
    for kk in range(0, tl.cdiv(K, BLOCK_K)):
        a = tl.load(a_ptrs, mask=offs_k[None, :] < K - kk * BLOCK_K, other=0.0)
        b = tl.load(b_ptrs, mask=offs_k[:, None] < K - kk * BLOCK_K, other=0.0)
        acc = tl.dot(a, b, acc)
        a_ptrs += BLOCK_K * stride_ak
        b_ptrs += BLOCK_K * stride_bk

    c = acc.to(c_ptr.dtype.element_ty)
    offs_cm = pid_m * BLOCK_M + tl.arange(0, BLOCK_M)
    offs_cn = pid_n * BLOCK_N + tl.arange(0, BLOCK_N)
    c_ptrs = c_ptr + offs_cm[:, None] * stride_cm + offs_cn[None, :] * stride_cn
    mask = (offs_cm[:, None] < M) & (offs_cn[None, :] < N)
    tl.store(c_ptrs, c, mask=mask)

# config = {"BLOCK_K": 64, "BLOCK_M": 64, "BLOCK_N": 512, "GROUP_M": 1, "arch": "sm_90", "dtype": "fp32", "num_ctas": 1, "num_stages": 3, "num_warps": 4}
# arch = sm_90


// ===== COMPILED SASS (sm_90a) =====

	.target	sm_90a

	.elftype	@"ET_EXEC"


//--------------------- .note.nv.tkinfo           --------------------------
	.section	.note.nv.tkinfo,"",@"SHT_NOTE"
	.sectionflags	@"SHF_NOTE_NV_TKINFO"
	.tkinfo
        /*0018*/ 	.word	0x00000002
        /*0030*/ 	.string	""
        /*0030*/ 	.string	"ptxas"
        /*0030*/ 	.string	"Cuda compilation tools, release 13.0, V13.0.88"
        /*0030*/ 	.string	"Build cuda_13.0.r13.0/compiler.36424714_0"
        /*0030*/ 	.string	"-v  -suppress-debug-info  -lineinfo  -arch sm_90a "



//--------------------- .note.nv.cuinfo           --------------------------
	.section	.note.nv.cuinfo,"",@"SHT_NOTE"
	.sectionflags	@"SHF_NOTE_NV_CUINFO"
        /*0018*/ 	.short	0x0002
        /*001a*/ 	.short	0x005a
        /*001c*/ 	.short	0x0082
	.zero		2


//--------------------- .nv.info                  --------------------------
	.section	.nv.info,"",@"SHT_CUDA_INFO"
	.align	4


	//----- nvinfo : EIATTR_REGCOUNT
	.align		4
        /*0000*/ 	.byte	0x04, 0x2f
        /*0002*/ 	.short	(.L_1 - .L_0)
	.align		4
.L_0:
        /*0004*/ 	.word	index@(matmul_kernel)
        /*0008*/ 	.word	0x000000ff


	//----- nvinfo : EIATTR_FRAME_SIZE
	.align		4
.L_1:
        /*000c*/ 	.byte	0x04, 0x11
        /*000e*/ 	.short	(.L_3 - .L_2)
	.align		4
.L_2:
        /*0010*/ 	.word	index@(matmul_kernel)
        /*0014*/ 	.word	0x00001200


	//----- nvinfo : EIATTR_MIN_STACK_SIZE
	.align		4
.L_3:
        /*0018*/ 	.byte	0x04, 0x12
        /*001a*/ 	.short	(.L_5 - .L_4)
	.align		4
.L_4:
        /*001c*/ 	.word	index@(matmul_kernel)
        /*0020*/ 	.word	0x00001200
.L_5:


//--------------------- .nv.compat                --------------------------
	.section	.nv.compat,"",@"SHT_CUDA_COMPAT_INFO"
	.align	4
        /*0000*/ 	.byte	0x02, 0x09, 0x01, 0x00, 0x02, 0x02, 0x04, 0x00, 0x02, 0x05, 0x05, 0x00, 0x03, 0x07, 0x01, 0x01
        /*0010*/ 	.byte	0x02, 0x03, 0x00, 0x00, 0x02, 0x06, 0x01, 0x00, 0x04, 0x0b, 0x08, 0x00, 0x00, 0x00, 0x00, 0x00
        /*0020*/ 	.byte	0x00, 0x00, 0x00, 0x00


//--------------------- .nv.info.matmul_kernel    --------------------------
	.section	.nv.info.matmul_kernel,"",@"SHT_CUDA_INFO"
	.sectionflags	@""
	.align	4


	//----- nvinfo : EIATTR_CUDA_API_VERSION
	.align		4
        /*0000*/ 	.byte	0x04, 0x37
        /*0002*/ 	.short	(.L_7 - .L_6)
.L_6:
        /*0004*/ 	.word	0x00000082


	//----- nvinfo : EIATTR_KPARAM_INFO
	.align		4
.L_7:
        /*0008*/ 	.byte	0x04, 0x17
        /*000a*/ 	.short	(.L_9 - .L_8)
.L_8:
        /*000c*/ 	.word	0x00000000
        /*0010*/ 	.short	0x000d
        /*0012*/ 	.short	0x0048
        /*0014*/ 	.byte	0x00, 0xf4, 0x21, 0x00


	//----- nvinfo : EIATTR_KPARAM_INFO
	.align		4
.L_9:
        /*0018*/ 	.byte	0x04, 0x17
        /*001a*/ 	.short	(.L_11 - .L_10)
.L_10:
        /*001c*/ 	.word	0x00000000
        /*0020*/ 	.short	0x000c
        /*0022*/ 	.short	0x0040
        /*0024*/ 	.byte	0x00, 0xf4, 0x21, 0x00


	//----- nvinfo : EIATTR_KPARAM_INFO
	.align		4
.L_11:
        /*0028*/ 	.byte	0x04, 0x17
        /*002a*/ 	.short	(.L_13 - .L_12)
.L_12:
        /*002c*/ 	.word	0x00000000
        /*0030*/ 	.short	0x000b
        /*0032*/ 	.short	0x0038
        /*0034*/ 	.byte	0x00, 0xf0, 0x11, 0x00


	//----- nvinfo : EIATTR_KPARAM_INFO
	.align		4
.L_13:
        /*0038*/ 	.byte	0x04, 0x17
        /*003a*/ 	.short	(.L_15 - .L_14)
.L_14:
        /*003c*/ 	.word	0x00000000
        /*0040*/ 	.short	0x000a
        /*0042*/ 	.short	0x0034
        /*0044*/ 	.byte	0x00, 0xf0, 0x11, 0x00


	//----- nvinfo : EIATTR_KPARAM_INFO
	.align		4
.L_15:
        /*0048*/ 	.byte	0x04, 0x17
        /*004a*/ 	.short	(.L_17 - .L_16)
.L_16:
        /*004c*/ 	.word	0x00000000
        /*0050*/ 	.short	0x0009
        /*0052*/ 	.short	0x0030
        /*0054*/ 	.byte	0x00, 0xf0, 0x11, 0x00


	//----- nvinfo : EIATTR_KPARAM_INFO
	.align		4
.L_17:
        /*0058*/ 	.byte	0x04, 0x17
        /*005a*/ 	.short	(.L_19 - .L_18)
.L_18:
        /*005c*/ 	.word	0x00000000
        /*0060*/ 	.short	0x0008
        /*0062*/ 	.short	0x002c
        /*0064*/ 	.byte	0x00, 0xf0, 0x11, 0x00


	//----- nvinfo : EIATTR_KPARAM_INFO
	.align		4
.L_19:
        /*0068*/ 	.byte	0x04, 0x17
        /*006a*/ 	.short	(.L_21 - .L_20)
.L_20:
        /*006c*/ 	.word	0x00000000
        /*0070*/ 	.short	0x0007
        /*0072*/ 	.short	0x0028
        /*0074*/ 	.byte	0x00, 0xf0, 0x11, 0x00


	//----- nvinfo : EIATTR_KPARAM_INFO
	.align		4
.L_21:
        /*0078*/ 	.byte	0x04, 0x17
        /*007a*/ 	.short	(.L_23 - .L_22)
.L_22:
        /*007c*/ 	.word	0x00000000
        /*0080*/ 	.short	0x0006
        /*0082*/ 	.short	0x0024
        /*0084*/ 	.byte	0x00, 0xf0, 0x11, 0x00


	//----- nvinfo : EIATTR_KPARAM_INFO
	.align		4
.L_23:
        /*0088*/ 	.byte	0x04, 0x17
        /*008a*/ 	.short	(.L_25 - .L_24)
.L_24:
        /*008c*/ 	.word	0x00000000
        /*0090*/ 	.short	0x0005
        /*0092*/ 	.short	0x0020
        /*0094*/ 	.byte	0x00, 0xf0, 0x11, 0x00


	//----- nvinfo : EIATTR_KPARAM_INFO
	.align		4
.L_25:
        /*0098*/ 	.byte	0x04, 0x17
        /*009a*/ 	.short	(.L_27 - .L_26)
.L_26:
        /*009c*/ 	.word	0x00000000
        /*00a0*/ 	.short	0x0004
        /*00a2*/ 	.short	0x001c
        /*00a4*/ 	.byte	0x00, 0xf0, 0x11, 0x00


	//----- nvinfo : EIATTR_KPARAM_INFO
	.align		4
.L_27:
        /*00a8*/ 	.byte	0x04, 0x17
        /*00aa*/ 	.short	(.L_29 - .L_28)
.L_28:
        /*00ac*/ 	.word	0x00000000
        /*00b0*/ 	.short	0x0003
        /*00b2*/ 	.short	0x0018
        /*00b4*/ 	.byte	0x00, 0xf0, 0x11, 0x00


	//----- nvinfo : EIATTR_KPARAM_INFO
	.align		4
.L_29:
        /*00b8*/ 	.byte	0x04, 0x17
        /*00ba*/ 	.short	(.L_31 - .L_30)
.L_30:
        /*00bc*/ 	.word	0x00000000
        /*00c0*/ 	.short	0x0002
        /*00c2*/ 	.short	0x0010
        /*00c4*/ 	.byte	0x00, 0xf4, 0x21, 0x00


	//----- nvinfo : EIATTR_KPARAM_INFO
	.align		4
.L_31:
        /*00c8*/ 	.byte	0x04, 0x17
        /*00ca*/ 	.short	(.L_33 - .L_32)
.L_32:
        /*00cc*/ 	.word	0x00000000
        /*00d0*/ 	.short	0x0001
        /*00d2*/ 	.short	0x0008
        /*00d4*/ 	.byte	0x00, 0xf4, 0x21, 0x00


	//----- nvinfo : EIATTR_KPARAM_INFO
	.align		4
.L_33:
        /*00d8*/ 	.byte	0x04, 0x17
        /*00da*/ 	.short	(.L_35 - .L_34)
.L_34:
        /*00dc*/ 	.word	0x00000000
        /*00e0*/ 	.short	0x0000
        /*00e2*/ 	.short	0x0000
        /*00e4*/ 	.byte	0x00, 0xf4, 0x21, 0x00


	//----- nvinfo : EIATTR_SPARSE_MMA_MASK
	.align		4
.L_35:
        /*00e8*/ 	.byte	0x03, 0x50
        /*00ea*/ 	.short	0x0000


	//----- nvinfo : EIATTR_MAXREG_COUNT
	.align		4
        /*00ec*/ 	.byte	0x03, 0x1b
        /*00ee*/ 	.short	0x00ff


	//----- nvinfo : EIATTR_NUM_BARRIERS
	.align		4
        /*00f0*/ 	.byte	0x02, 0x4c
        /*00f2*/ 	.byte	0x01
	.zero		1


	//----- nvinfo : EIATTR_ANNOTATIONS
	.align		4
        /*00f4*/ 	.byte	0x04, 0x55
        /*00f6*/ 	.short	(.L_37 - .L_36)


	//   ....[0]....
.L_36:
        /*00f8*/ 	.word	0x00000001
        /*00fc*/ 	.byte	0x80, 0x00, 0x00, 0x00, 0x01, 0x00, 0x00, 0x00, 0xa0, 0x05, 0x00, 0x00, 0x01, 0x00, 0x00, 0x00
        /* <DEDUP_REMOVED lines=2300> */
        /*90cc*/ 	.byte	0xe0, 0xab, 0x03, 0x00


	//----- nvinfo : EIATTR_MERCURY_ISA_VERSION
	.align		4
.L_37:
        /*90d0*/ 	.byte	0x03, 0x5f
        /*90d2*/ 	.short	0x0101


	//----- nvinfo : EIATTR_EXIT_INSTR_OFFSETS
	.align		4
        /*90d4*/ 	.byte	0x04, 0x1c
        /*90d6*/ 	.short	(.L_39 - .L_38)


	//   ....[0]....
.L_38:
        /*90d8*/ 	.word	0x0003aec0


	//   ....[1]....
        /*90dc*/ 	.word	0x0003aee0


	//----- nvinfo : EIATTR_REQNTID
	.align		4
.L_39:
        /*90e0*/ 	.byte	0x04, 0x10
        /*90e2*/ 	.short	(.L_41 - .L_40)
.L_40:
        /*90e4*/ 	.word	0x00000080
        /*90e8*/ 	.word	0x00000001
        /*90ec*/ 	.word	0x00000001


	//----- nvinfo : EIATTR_CBANK_PARAM_SIZE
	.align		4
.L_41:
        /*90f0*/ 	.byte	0x03, 0x19
        /*90f2*/ 	.short	0x0050


	//----- nvinfo : EIATTR_PARAM_CBANK
	.align		4
        /*90f4*/ 	.byte	0x04, 0x0a
        /*90f6*/ 	.short	(.L_43 - .L_42)
	.align		4
.L_42:
        /*90f8*/ 	.word	index@(.nv.constant0.matmul_kernel)
        /*90fc*/ 	.short	0x0210
        /*90fe*/ 	.short	0x0050


	//----- nvinfo : EIATTR_SW_WAR
	.align		4
.L_43:
        /*9100*/ 	.byte	0x04, 0x36
        /*9102*/ 	.short	(.L_45 - .L_44)
.L_44:
        /*9104*/ 	.word	0x00000008
.L_45:


//--------------------- .nv.callgraph             --------------------------
	.section	.nv.callgraph,"",@"SHT_CUDA_CALLGRAPH"
	.align	4
	.sectionentsize	8
	.align		4
        /*0000*/ 	.word	0x00000000
	.align		4
        /*0004*/ 	.word	0xffffffff
	.align		4
        /*0008*/ 	.word	0x00000000
	.align		4
        /*000c*/ 	.word	0xfffffffe
	.align		4
        /*0010*/ 	.word	0x00000000
	.align		4
        /*0014*/ 	.word	0xfffffffd
	.align		4
        /*0018*/ 	.word	0x00000000
	.align		4
        /*001c*/ 	.word	0xfffffffc


//--------------------- .text.matmul_kernel       --------------------------
	.section	.text.matmul_kernel,"ax",@progbits
	.align	128
        .global         matmul_kernel
        .type           matmul_kernel,@function
        .size           matmul_kernel,(.L_x_3 - matmul_kernel)
        .other          matmul_kernel,@"STO_CUDA_ENTRY STV_DEFAULT"
matmul_kernel:
.text.matmul_kernel:
[----:B------:R-:W1:Y:S08]  /*0000*/  LDC R1, c[0x0][0x28] ;  /* 0x00000a00ff017b82 */ /* 0x000e700000000800 */
[----:B------:R-:W2:Y:S01]  /*0010*/  LDC.64 R2, c[0x0][0x228] ;  /* 0x00008a00ff027b82 */ /* 0x000ea20000000a00 */
[----:B------:R-:W3:Y:S01]  /*0020*/  S2R R5, SR_CTAID.X ;  /* 0x0000000000057919 */ /* 0x000ee20000002500 */
[----:B-1----:R-:W-:Y:S01]  /*0030*/  VIADD R1, R1, 0xffffee00 ;  /* 0xffffee0001017836 */ /* 0x002fe20000000000 */
[----:B------:R-:W-:Y:S01]  /*0040*/  ULDC UR43, c[0x0][0x22c] ;  /* 0x00008b00002b7ab9 */ /* 0x000fe20000000800 */
[----:B------:R-:W-:Y:S01]  /*0050*/  ULDC UR4, c[0x0][0x234] ;  /* 0x00008d0000047ab9 */ /* 0x000fe20000000800 */
[----:B------:R-:W-:Y:S01]  /*0060*/  ULDC.64 UR6, c[0x0][0x218] ;  /* 0x0000860000067ab9 */ /* 0x000fe20000000a00 */
[----:B--2---:R-:W-:Y:S01]  /*0070*/  IMAD.MOV.U32 R12, RZ, RZ, R3 ;  /* 0x000000ffff0c7224 */ /* 0x004fe200078e0003 */
[----:B------:R1:W-:Y:S01]  /*0080*/  STL [R1+0xab0], R2 ;  /* 0x000ab00201007387 */ /* 0x0003e20000100800 */
[----:B------:R-:W-:-:S02]  /*0090*/  IMAD.MOV.U32 R11, RZ, RZ, R2 ;  /* 0x000000ffff0b7224 */ /* 0x000fc400078e0002 */
[----:B------:R-:W-:Y:S01]  /*00a0*/  VIADD R0, R12, 0x1ff ;  /* 0x000001ff0c007836 */ /* 0x000fe20000000000 */
[----:B------:R-:W-:Y:S02]  /*00b0*/  IABS R251, R12 ;  /* 0x0000000c00fb7213 */ /* 0x000fe40000000000 */
[----:B------:R-:W-:Y:S02]  /*00c0*/  IABS R252, R11 ;  /* 0x0000000b00fc7213 */ /* 0x000fe40000000000 */
[----:B------:R-:W-:Y:S02]  /*00d0*/  SHF.R.S32.HI R3, RZ, 0x1f, R0 ;  /* 0x0000001fff037819 */ /* 0x000fe40000011400 */
[----:B---3--:R-:W-:Y:S02]  /*00e0*/  IABS R8, R5 ;  /* 0x0000000500087213 */ /* 0x008fe40000000000 */
[----:B------:R-:W-:-:S04]  /*00f0*/  LEA.HI R3, R3, R0, RZ, 0x9 ;  /* 0x0000000003037211 */ /* 0x000fc800078f48ff */
[----:B------:R-:W-:-:S04]  /*0100*/  SHF.R.S32.HI R4, RZ, 0x9, R3 ;  /* 0x00000009ff047819 */ /* 0x000fc80000011403 */
[-C--:B------:R-:W-:Y:S02]  /*0110*/  IABS R7, R4.reuse ;  /* 0x0000000400077213 */ /* 0x080fe40000000000 */
[----:B------:R-:W-:Y:S02]  /*0120*/  IABS R10, R4 ;  /* 0x00000004000a7213 */ /* 0x000fe40000000000 */
[----:B------:R-:W2:Y:S08]  /*0130*/  I2F.RP R0, R7 ;  /* 0x0000000700007306 */ /* 0x000eb00000209400 */
[----:B--2---:R-:W1:Y:S02]  /*0140*/  MUFU.RCP R0, R0 ;  /* 0x0000000000007308 */ /* 0x004e640000001000 */
[----:B-1----:R-:W-:-:S02]  /*0150*/  VIADD R2, R0, 0xffffffe ;  /* 0x0ffffffe00027836 */ /* 0x002fc40000000000 */
[----:B------:R-:W-:-:S04]  /*0160*/  IMAD.MOV R0, RZ, RZ, -R10 ;  /* 0x000000ffff007224 */ /* 0x000fc800078e0a0a */
[----:B------:R1:W2:Y:S02]  /*0170*/  F2I.FTZ.U32.TRUNC.NTZ R3, R2 ;  /* 0x0000000200037305 */ /* 0x0002a4000021f000 */
[----:B-1----:R-:W-:Y:S02]  /*0180*/  IMAD.MOV.U32 R2, RZ, RZ, RZ ;  /* 0x000000ffff027224 */ /* 0x002fe400078e00ff */
[----:B--2---:R-:W-:-:S04]  /*0190*/  IMAD.MOV R6, RZ, RZ, -R3 ;  /* 0x000000ffff067224 */ /* 0x004fc800078e0a03 */
[----:B------:R-:W-:Y:S02]  /*01a0*/  IMAD R9, R6, R7, RZ ;  /* 0x0000000706097224 */ /* 0x000fe400078e02ff */
[----:B------:R-:W-:Y:S02]  /*01b0*/  IMAD.MOV.U32 R6, RZ, RZ, R8 ;  /* 0x000000ffff067224 */ /* 0x000fe400078e0008 */
[----:B------:R-:W-:-:S06]  /*01c0*/  IMAD.HI.U32 R3, R3, R9, R2 ;  /* 0x0000000903037227 */ /* 0x000fcc00078e0002 */
[----:B------:R-:W-:-:S04]  /*01d0*/  IMAD.HI.U32 R3, R3, R6, RZ ;  /* 0x0000000603037227 */ /* 0x000fc800078e00ff */
[----:B------:R-:W-:-:S05]  /*01e0*/  IMAD R0, R3, R0, R6 ;  /* 0x0000000003007224 */ /* 0x000fca00078e0206 */
[----:B------:R-:W-:-:S13]  /*01f0*/  ISETP.GT.U32.AND P1, PT, R7, R0, PT ;  /* 0x000000000700720c */ /* 0x000fda0003f24070 */
[-C--:B------:R-:W-:Y:S01]  /*0200*/  @!P1 IADD3 R0, R0, -R7.reuse, RZ ;  /* 0x8000000700009210 */ /* 0x080fe20007ffe0ff */
[----:B------:R-:W-:Y:S01]  /*0210*/  @!P1 VIADD R3, R3, 0x1 ;  /* 0x0000000103039836 */ /* 0x000fe20000000000 */
[----:B------:R-:W-:Y:S02]  /*0220*/  ISETP.NE.AND P1, PT, R4, RZ, PT ;  /* 0x000000ff0400720c */ /* 0x000fe40003f25270 */
[----:B------:R-:W-:Y:S02]  /*0230*/  ISETP.GE.U32.AND P0, PT, R0, R7, PT ;  /* 0x000000070000720c */ /* 0x000fe40003f06070 */
[----:B------:R-:W-:-:S04]  /*0240*/  LOP3.LUT R0, R5, R4, RZ, 0x3c, !PT ;  /* 0x0000000405007212 */ /* 0x000fc800078e3cff */
[----:B------:R-:W-:Y:S01]  /*0250*/  ISETP.GE.AND P2, PT, R0, RZ, PT ;  /* 0x000000ff0000720c */ /* 0x000fe20003f46270 */
[----:B------:R-:W-:-:S06]  /*0260*/  VIADD R0, R11, 0x3f ;  /* 0x0000003f0b007836 */ /* 0x000fcc0000000000 */
[----:B------:R-:W-:-:S04]  /*0270*/  @P0 VIADD R3, R3, 0x1 ;  /* 0x0000000103030836 */ /* 0x000fc80000000000 */
[----:B------:R-:W-:Y:S01]  /*0280*/  IMAD.MOV.U32 R9, RZ, RZ, R3 ;  /* 0x000000ffff097224 */ /* 0x000fe200078e0003 */
[----:B------:R-:W-:-:S03]  /*0290*/  SHF.R.S32.HI R3, RZ, 0x1f, R0 ;  /* 0x0000001fff037819 */ /* 0x000fc60000011400 */
[----:B------:R-:W-:Y:S01]  /*02a0*/  @!P2 IMAD.MOV R9, RZ, RZ, -R9 ;  /* 0x000000ffff09a224 */ /* 0x000fe200078e0a09 */
[----:B------:R-:W-:Y:S02]  /*02b0*/  LEA.HI R3, R3, R0, RZ, 0x6 ;  /* 0x0000000003037211 */ /* 0x000fe400078f30ff */
[----:B------:R-:W-:-:S04]  /*02c0*/  @!P1 LOP3.LUT R9, RZ, R4, RZ, 0x33, !PT ;  /* 0x00000004ff099212 */ /* 0x000fc800078e33ff */
[----:B------:R-:W-:Y:S01]  /*02d0*/  LEA.HI.SX32 R3, R3, -R9, 0x1a ;  /* 0x8000000903037211 */ /* 0x000fe200078fd2ff */
[----:B------:R-:W-:-:S03]  /*02e0*/  IMAD.MOV R6, RZ, RZ, -R9 ;  /* 0x000000ffff067224 */ /* 0x000fc600078e0a09 */
[----:B------:R-:W-:Y:S01]  /*02f0*/  VIMNMX R13, R3, 0x1, PT ;  /* 0x00000001030d7848 */ /* 0x000fe20003fe0100 */
[----:B------:R-:W-:Y:S02]  /*0300*/  IMAD R16, R4, R6, R5 ;  /* 0x0000000604107224 */ /* 0x000fe400078e0205 */
[----:B------:R-:W1:Y:S01]  /*0310*/  I2F.RP R6, R251 ;  /* 0x000000fb00067306 */ /* 0x000e620000209400 */
[----:B------:R-:W-:-:S07]  /*0320*/  IABS R7, R13 ;  /* 0x0000000d00077213 */ /* 0x000fce0000000000 */
[----:B------:R-:W2:Y:S08]  /*0330*/  I2F.RP R0, R7 ;  /* 0x0000000700007306 */ /* 0x000eb00000209400 */
[----:B-1----:R-:W-:Y:S08]  /*0340*/  MUFU.RCP R6, R6 ;  /* 0x0000000600067308 */ /* 0x002ff00000001000 */
[----:B--2---:R-:W1:Y:S02]  /*0350*/  MUFU.RCP R0, R0 ;  /* 0x0000000000007308 */ /* 0x004e640000001000 */
[----:B-1----:R-:W-:Y:S01]  /*0360*/  VIADD R2, R0, 0xffffffe ;  /* 0x0ffffffe00027836 */ /* 0x002fe20000000000 */
[----:B------:R-:W-:-:S05]  /*0370*/  IABS R0, R16 ;  /* 0x0000001000007213 */ /* 0x000fca0000000000 */
[----:B------:R1:W2:Y:S02]  /*0380*/  F2I.FTZ.U32.TRUNC.NTZ R3, R2 ;  /* 0x0000000200037305 */ /* 0x0002a4000021f000 */
[----:B-1----:R-:W-:Y:S02]  /*0390*/  IMAD.MOV.U32 R2, RZ, RZ, RZ ;  /* 0x000000ffff027224 */ /* 0x002fe400078e00ff */
[----:B--2---:R-:W-:-:S04]  /*03a0*/  IMAD.MOV R8, RZ, RZ, -R3 ;  /* 0x000000ffff087224 */ /* 0x004fc800078e0a03 */
[----:B------:R-:W-:Y:S02]  /*03b0*/  IMAD R5, R8, R7, RZ ;  /* 0x0000000708057224 */ /* 0x000fe400078e02ff */
[----:B------:R-:W1:Y:S02]  /*03c0*/  S2R R8, SR_TID.X ;  /* 0x0000000000087919 */ /* 0x000e640000002100 */
[----:B------:R-:W-:Y:S01]  /*03d0*/  IMAD.HI.U32 R3, R3, R5, R2 ;  /* 0x0000000503037227 */ /* 0x000fe200078e0002 */
[----:B------:R-:W-:-:S04]  /*03e0*/  IABS R2, R13 ;  /* 0x0000000d00027213 */ /* 0x000fc80000000000 */
[----:B------:R-:W-:Y:S01]  /*03f0*/  IADD3 R4, RZ, -R2, RZ ;  /* 0x80000002ff047210 */ /* 0x000fe20007ffe0ff */
[----:B------:R-:W-:Y:S01]  /*0400*/  IMAD.HI.U32 R3, R3, R0, RZ ;  /* 0x0000000003037227 */ /* 0x000fe200078e00ff */
[----:B------:R-:W2:Y:S03]  /*0410*/  I2F.RP R2, R252 ;  /* 0x000000fc00027306 */ /* 0x000ea60000209400 */
[----:B------:R-:W-:Y:S02]  /*0420*/  IMAD R0, R3, R4, R0 ;  /* 0x0000000403007224 */ /* 0x000fe400078e0200 */
[----:B------:R-:W-:-:S03]  /*0430*/  VIADD R4, R6, 0xffffffe ;  /* 0x0ffffffe06047836 */ /* 0x000fc60000000000 */
[----:B------:R-:W-:Y:S01]  /*0440*/  ISETP.GT.U32.AND P1, PT, R7, R0, PT ;  /* 0x000000000700720c */ /* 0x000fe20003f24070 */
[----:B------:R-:W3:Y:S08]  /*0450*/  F2I.FTZ.U32.TRUNC.NTZ R5, R4 ;  /* 0x0000000400057305 */ /* 0x000ef0000021f000 */
[----:B--2---:R-:W2:Y:S04]  /*0460*/  MUFU.RCP R2, R2 ;  /* 0x0000000200027308 */ /* 0x004ea80000001000 */
[----:B------:R-:W-:Y:S01]  /*0470*/  @!P1 IMAD.IADD R0, R0, 0x1, -R7 ;  /* 0x0000000100009824 */ /* 0x000fe200078e0a07 */
[----:B-1----:R-:W-:Y:S01]  /*0480*/  LOP3.LUT R247, R8, 0x3f, RZ, 0xc0, !PT ;  /* 0x0000003f08f77812 */ /* 0x002fe200078ec0ff */
[----:B------:R-:W-:Y:S01]  /*0490*/  @!P1 VIADD R3, R3, 0x1 ;  /* 0x0000000103039836 */ /* 0x000fe20000000000 */
[----:B------:R-:W-:Y:S01]  /*04a0*/  ISETP.NE.AND P1, PT, R13, RZ, PT ;  /* 0x000000ff0d00720c */ /* 0x000fe20003f25270 */
[----:B---3--:R-:W-:Y:S01]  /*04b0*/  IMAD.MOV R6, RZ, RZ, -R5 ;  /* 0x000000ffff067224 */ /* 0x008fe200078e0a05 */
[----:B------:R-:W-:Y:S01]  /*04c0*/  ISETP.GE.U32.AND P0, PT, R0, R7, PT ;  /* 0x000000070000720c */ /* 0x000fe20003f06070 */
[----:B------:R-:W-:Y:S01]  /*04d0*/  IMAD.SHL.U32 R7, R247, 0x80, RZ ;  /* 0x00000080f7077824 */ /* 0x000fe200078e00ff */
[----:B------:R-:W-:Y:S01]  /*04e0*/  LOP3.LUT R0, R16, R13, RZ, 0x3c, !PT ;  /* 0x0000000d10007212 */ /* 0x000fe200078e3cff */
[----:B------:R-:W-:Y:S01]  /*04f0*/  IMAD R11, R6, R251, RZ ;  /* 0x000000fb060b7224 */ /* 0x000fe200078e02ff */
[----:B------:R-:W-:-:S02]  /*0500*/  SHF.R.U32.HI R10, RZ, 0x6, R8 ;  /* 0x00000006ff0a7819 */ /* 0x000fc40000011608 */
[----:B------:R-:W-:Y:S01]  /*0510*/  ISETP.GE.AND P2, PT, R0, RZ, PT ;  /* 0x000000ff0000720c */ /* 0x000fe20003f46270 */
[----:B--2---:R-:W-:Y:S01]  /*0520*/  VIADD R2, R2, 0xffffffe ;  /* 0x0ffffffe02027836 */ /* 0x004fe20000000000 */
[----:B------:R-:W-:Y:S02]  /*0530*/  LOP3.LUT R0, R8, 0x40, RZ, 0xc0, !PT ;  /* 0x0000004008007812 */ /* 0x000fe400078ec0ff */
[----:B------:R-:W-:Y:S02]  /*0540*/  SGXT.U32 R10, R10, 0x1 ;  /* 0x000000010a0a781a */ /* 0x000fe40000000000 */
[----:B------:R-:W-:Y:S01]  /*0550*/  LEA.HI R4, R0, R7, RZ, 0x1c ;  /* 0x0000000700047211 */ /* 0x000fe200078fe0ff */
[----:B------:R-:W-:Y:S01]  /*0560*/  @P0 VIADD R3, R3, 0x1 ;  /* 0x0000000103030836 */ /* 0x000fe20000000000 */
[----:B------:R-:W-:-:S03]  /*0570*/  SHF.R.S32.HI R0, RZ, 0x6, R8 ;  /* 0x00000006ff007819 */ /* 0x000fc60000011408 */
[----:B------:R-:W-:Y:S01]  /*0580*/  IMAD.MOV.U32 R246, RZ, RZ, R3 ;  /* 0x000000fffff67224 */ /* 0x000fe200078e0003 */
[----:B------:R-:W-:Y:S01]  /*0590*/  SGXT R0, R0, 0x1 ;  /* 0x000000010000781a */ /* 0x000fe20000000200 */
[----:B------:R1:W-:Y:S01]  /*05a0*/  STL [R1+0x30], R4 ;  /* 0x0000300401007387 */ /* 0x0003e20000100800 */
[----:B------:R2:W3:Y:S02]  /*05b0*/  F2I.FTZ.U32.TRUNC.NTZ R3, R2 ;  /* 0x0000000200037305 */ /* 0x0004e4000021f000 */
[----:B------:R-:W-:Y:S02]  /*05c0*/  @!P2 IADD3 R246, -R246, RZ, RZ ;  /* 0x000000fff6f6a210 */ /* 0x000fe40007ffe1ff */
[----:B------:R-:W-:Y:S02]  /*05d0*/  @!P1 LOP3.LUT R246, RZ, R13, RZ, 0x33, !PT ;  /* 0x0000000dfff69212 */ /* 0x000fe400078e33ff */
[----:B------:R-:W-:Y:S01]  /*05e0*/  LOP3.LUT R7, R0, 0x90, RZ, 0xc0, !PT ;  /* 0x0000009000077812 */ /* 0x000fe200078ec0ff */
[----:B-1----:R-:W-:-:S02]  /*05f0*/  IMAD.SHL.U32 R4, R8, 0x4, RZ ;  /* 0x0000000408047824 */ /* 0x002fc400078e00ff */
[----:B------:R-:W-:Y:S02]  /*0600*/  IMAD.SHL.U32 R21, R246, 0x200, RZ ;  /* 0x00000200f6157824 */ /* 0x000fe400078e00ff */
[----:B--2---:R-:W-:Y:S01]  /*0610*/  IMAD.MOV.U32 R2, RZ, RZ, RZ ;  /* 0x000000ffff027224 */ /* 0x004fe200078e00ff */
[----:B------:R-:W-:Y:S01]  /*0620*/  LOP3.LUT R0, R7, 0x7c, R4, 0x78, !PT ;  /* 0x0000007c07007812 */ /* 0x000fe200078e7804 */
[----:B------:R-:W-:Y:S01]  /*0630*/  IMAD.MOV.U32 R4, RZ, RZ, RZ ;  /* 0x000000ffff047224 */ /* 0x000fe200078e00ff */
[C---:B------:R-:W-:Y:S01]  /*0640*/  LOP3.LUT R12, R21.reuse, 0x2, R10, 0xfe, !PT ;  /* 0x00000002150c7812 */ /* 0x040fe200078efe0a */
[----:B---3--:R-:W-:Y:S01]  /*0650*/  IMAD.MOV R249, RZ, RZ, -R3 ;  /* 0x000000fffff97224 */ /* 0x008fe200078e0a03 */
[----:B------:R-:W-:Y:S01]  /*0660*/  LOP3.LUT R6, R21, R10, RZ, 0xfc, !PT ;  /* 0x0000000a15067212 */ /* 0x000fe200078efcff */
[----:B------:R1:W-:Y:S01]  /*0670*/  STL [R1+0x68], R0 ;  /* 0x0000680001007387 */ /* 0x0003e20000100800 */
[----:B------:R-:W-:Y:S01]  /*0680*/  IMAD.HI.U32 R11, R5, R11, R4 ;  /* 0x0000000b050b7227 */ /* 0x000fe200078e0004 */
[----:B------:R-:W-:-:S02]  /*0690*/  LOP3.LUT R7, R21, 0x6, R10, 0xfe, !PT ;  /* 0x0000000615077812 */ /* 0x000fc400078efe0a */
[----:B------:R-:W-:Y:S01]  /*06a0*/  IABS R8, R6 ;  /* 0x0000000600087213 */ /* 0x000fe20000000000 */
[----:B------:R2:W-:Y:S01]  /*06b0*/  STL [R1+0xab8], R12 ;  /* 0x000ab80c01007387 */ /* 0x0005e20000100800 */
[----:B------:R-:W-:Y:S01]  /*06c0*/  IMAD R249, R249, R252, RZ ;  /* 0x000000fcf9f97224 */ /* 0x000fe200078e02ff */
[C---:B------:R-:W-:Y:S01]  /*06d0*/  LOP3.LUT R15, R21.reuse, 0x1a, R10, 0xfe, !PT ;  /* 0x0000001a150f7812 */ /* 0x040fe200078efe0a */
[----:B------:R-:W-:Y:S01]  /*06e0*/  IMAD.MOV R246, RZ, RZ, -R246 ;  /* 0x000000fffff67224 */ /* 0x000fe200078e0af6 */
[----:B-1----:R-:W-:Y:S01]  /*06f0*/  LOP3.LUT R0, R21, 0x4, R10, 0xfe, !PT ;  /* 0x0000000415007812 */ /* 0x002fe200078efe0a */
[----:B------:R-:W-:-:S03]  /*0700*/  IMAD.HI.U32 R249, R3, R249, R2 ;  /* 0x000000f903f97227 */ /* 0x000fc600078e0002 */
[----:B------:R-:W-:Y:S01]  /*0710*/  IABS R14, R0 ;  /* 0x00000000000e7213 */ /* 0x000fe20000000000 */
[----:B------:R1:W-:Y:S01]  /*0720*/  STL [R1+0xabc], R0 ;  /* 0x000abc0001007387 */ /* 0x0003e20000100800 */
[----:B--2---:R-:W-:Y:S01]  /*0730*/  IABS R12, R12 ;  /* 0x0000000c000c7213 */ /* 0x004fe20000000000 */
[----:B------:R-:W-:Y:S01]  /*0740*/  IMAD R246, R13, R246, R16 ;  /* 0x000000f60df67224 */ /* 0x000fe200078e0210 */
[----:B------:R-:W-:Y:S01]  /*0750*/  LOP3.LUT R13, R21, 0x1c, R10, 0xfe, !PT ;  /* 0x0000001c150d7812 */ /* 0x000fe200078efe0a */
[----:B------:R-:W-:-:S04]  /*0760*/  IMAD.HI.U32 R5, R11, R14, RZ ;  /* 0x0000000e0b057227 */ /* 0x000fc800078e00ff */
[----:B------:R-:W-:-:S04]  /*0770*/  IMAD.HI.U32 R4, R11, R12, RZ ;  /* 0x0000000c0b047227 */ /* 0x000fc800078e00ff */
[----:B-1----:R-:W-:-:S04]  /*0780*/  IMAD.HI.U32 R0, R11, R8, RZ ;  /* 0x000000080b007227 */ /* 0x002fc800078e00ff */
[----:B------:R-:W-:Y:S02]  /*0790*/  IMAD.MOV R0, RZ, RZ, -R0 ;  /* 0x000000ffff007224 */ /* 0x000fe400078e0a00 */
[----:B------:R-:W-:Y:S02]  /*07a0*/  IMAD.MOV R4, RZ, RZ, -R4 ;  /* 0x000000ffff047224 */ /* 0x000fe400078e0a04 */
[----:B------:R-:W-:Y:S02]  /*07b0*/  IMAD.MOV R5, RZ, RZ, -R5 ;  /* 0x000000ffff057224 */ /* 0x000fe400078e0a05 */
[C---:B------:R-:W-:Y:S01]  /*07c0*/  IMAD R3, R251.reuse, R0, R8 ;  /* 0x00000000fb037224 */ /* 0x040fe200078e0208 */
[----:B------:R-:W-:Y:S01]  /*07d0*/  IABS R8, R7 ;  /* 0x0000000700087213 */ /* 0x000fe20000000000 */
[----:B------:R-:W-:Y:S01]  /*07e0*/  IMAD R2, R251, R4, R12 ;  /* 0x00000004fb027224 */ /* 0x000fe200078e020c */
[----:B------:R-:W-:Y:S01]  /*07f0*/  LOP3.LUT R4, R21, 0x8, R10, 0xfe, !PT ;  /* 0x0000000815047812 */ /* 0x000fe200078efe0a */
[----:B------:R-:W-:Y:S01]  /*0800*/  IMAD R0, R251, R5, R14 ;  /* 0x00000005fb007224 */ /* 0x000fe200078e020e */
[----:B------:R1:W-:Y:S01]  /*0810*/  STL [R1+0x28], R3 ;  /* 0x0000280301007387 */ /* 0x0003e20000100800 */
[----:B------:R-:W-:Y:S01]  /*0820*/  IMAD.IADD R246, R9, 0x1, R246 ;  /* 0x0000000109f67824 */ /* 0x000fe200078e02f6 */
[----:B------:R-:W-:-:S02]  /*0830*/  IABS R12, R4 ;  /* 0x00000004000c7213 */ /* 0x000fc40000000000 */
[----:B------:R2:W-:Y:S01]  /*0840*/  STL [R1+0x24], R2 ;  /* 0x0000240201007387 */ /* 0x0005e20000100800 */
[----:B------:R-:W-:-:S03]  /*0850*/  LOP3.LUT R9, R21, 0x1e, R10, 0xfe, !PT ;  /* 0x0000001e15097812 */ /* 0x000fc600078efe0a */
[----:B------:R3:W-:Y:S01]  /*0860*/  STL [R1+0x20], R0 ;  /* 0x0000200001007387 */ /* 0x0007e20000100800 */
[----:B-1----:R-:W-:-:S03]  /*0870*/  LOP3.LUT R3, R21, 0xa, R10, 0xfe, !PT ;  /* 0x0000000a15037812 */ /* 0x002fc600078efe0a */
[----:B------:R-:W-:Y:S01]  /*0880*/  STL [R1+0xac0], R7 ;  /* 0x000ac00701007387 */ /* 0x000fe20000100800 */
[----:B--2---:R-:W-:-:S03]  /*0890*/  LOP3.LUT R2, R21, 0xc, R10, 0xfe, !PT ;  /* 0x0000000c15027812 */ /* 0x004fc600078efe0a */
[----:B------:R1:W-:Y:S01]  /*08a0*/  STL [R1+0xac4], R4 ;  /* 0x000ac40401007387 */ /* 0x0003e20000100800 */
[----:B------:R-:W-:Y:S02]  /*08b0*/  IABS R14, R3 ;  /* 0x00000003000e7213 */ /* 0x000fe40000000000 */
[----:B---3--:R-:W-:Y:S01]  /*08c0*/  LOP3.LUT R0, R21, 0xe, R10, 0xfe, !PT ;  /* 0x0000000e15007812 */ /* 0x008fe200078efe0a */
[----:B------:R2:W-:Y:S01]  /*08d0*/  STL [R1+0xac8], R3 ;  /* 0x000ac80301007387 */ /* 0x0005e20000100800 */
[----:B------:R-:W-:Y:S02]  /*08e0*/  IABS R16, R2 ;  /* 0x0000000200107213 */ /* 0x000fe40000000000 */
[----:B------:R-:W-:Y:S01]  /*08f0*/  IABS R18, R0 ;  /* 0x0000000000127213 */ /* 0x000fe20000000000 */
[----:B------:R3:W-:Y:S02]  /*0900*/  STL [R1+0xacc], R2 ;  /* 0x000acc0201007387 */ /* 0x0007e40000100800 */
[----:B-1----:R-:W-:-:S02]  /*0910*/  IMAD.HI.U32 R4, R11, R16, RZ ;  /* 0x000000100b047227 */ /* 0x002fc400078e00ff */
[----:B------:R1:W-:Y:S02]  /*0920*/  STL [R1+0xad0], R0 ;  /* 0x000ad00001007387 */ /* 0x0003e40000100800 */
[----:B--2---:R-:W-:-:S04]  /*0930*/  IMAD.HI.U32 R3, R11, R14, RZ ;  /* 0x0000000e0b037227 */ /* 0x004fc800078e00ff */
[----:B---3--:R-:W-:-:S04]  /*0940*/  IMAD.HI.U32 R2, R11, R12, RZ ;  /* 0x0000000c0b027227 */ /* 0x008fc800078e00ff */
[----:B-1----:R-:W-:-:S04]  /*0950*/  IMAD.HI.U32 R0, R11, R8, RZ ;  /* 0x000000080b007227 */ /* 0x002fc800078e00ff */
[----:B------:R-:W-:Y:S01]  /*0960*/  IMAD.MOV R2, RZ, RZ, -R2 ;  /* 0x000000ffff027224 */ /* 0x000fe200078e0a02 */
[----:B------:R-:W-:Y:S01]  /*0970*/  IADD3 R0, -R0, RZ, RZ ;  /* 0x000000ff00007210 */ /* 0x000fe20007ffe1ff */
[----:B------:R-:W-:-:S04]  /*0980*/  IMAD.HI.U32 R5, R11, R18, RZ ;  /* 0x000000120b057227 */ /* 0x000fc800078e00ff */
[C---:B------:R-:W-:Y:S02]  /*0990*/  IMAD R7, R251.reuse, R0, R8 ;  /* 0x00000000fb077224 */ /* 0x040fe400078e0208 */
[----:B------:R-:W-:Y:S02]  /*09a0*/  IMAD.MOV R3, RZ, RZ, -R3 ;  /* 0x000000ffff037224 */ /* 0x000fe400078e0a03 */
[C---:B------:R-:W-:Y:S01]  /*09b0*/  IMAD R0, R251.reuse, R2, R12 ;  /* 0x00000002fb007224 */ /* 0x040fe200078e020c */
[----:B------:R1:W-:Y:S01]  /*09c0*/  STL [R1+0x1c], R7 ;  /* 0x00001c0701007387 */ /* 0x0003e20000100800 */
[----:B------:R-:W-:Y:S02]  /*09d0*/  IMAD.MOV R4, RZ, RZ, -R4 ;  /* 0x000000ffff047224 */ /* 0x000fe400078e0a04 */
[----:B------:R-:W-:Y:S01]  /*09e0*/  IMAD.MOV R5, RZ, RZ, -R5 ;  /* 0x000000ffff057224 */ /* 0x000fe200078e0a05 */
[----:B------:R2:W-:Y:S01]  /*09f0*/  STL [R1+0x18], R0 ;  /* 0x0000180001007387 */ /* 0x0005e20000100800 */
[----:B------:R-:W-:-:S02]  /*0a00*/  IMAD R3, R251, R3, R14 ;  /* 0x00000003fb037224 */ /* 0x000fc400078e020e */
[----:B------:R-:W-:Y:S01]  /*0a10*/  IMAD R2, R251, R4, R16 ;  /* 0x00000004fb027224 */ /* 0x000fe200078e0210 */
[C-C-:B------:R-:W-:Y:S02]  /*0a20*/  LOP3.LUT R4, R21.reuse, 0x12, R10.reuse, 0xfe, !PT ;  /* 0x0000001215047812 */ /* 0x140fe400078efe0a */
[----:B-1----:R-:W-:Y:S01]  /*0a30*/  LOP3.LUT R7, R21, 0x10, R10, 0xfe, !PT ;  /* 0x0000001015077812 */ /* 0x002fe200078efe0a */
[----:B------:R1:W-:Y:S01]  /*0a40*/  STL [R1+0x14], R3 ;  /* 0x0000140301007387 */ /* 0x0003e20000100800 */
[----:B------:R-:W-:Y:S01]  /*0a50*/  IABS R12, R4 ;  /* 0x00000004000c7213 */ /* 0x000fe20000000000 */
[----:B--2---:R-:W-:Y:S02]  /*0a60*/  IMAD R0, R251, R5, R18 ;  /* 0x00000005fb007224 */ /* 0x004fe400078e0212 */
[----:B------:R2:W-:Y:S01]  /*0a70*/  STL [R1+0x10], R2 ;  /* 0x0000100201007387 */ /* 0x0005e20000100800 */
[----:B------:R-:W-:-:S03]  /*0a80*/  IABS R8, R7 ;  /* 0x0000000700087213 */ /* 0x000fc60000000000 */
        /* <DEDUP_REMOVED lines=16> */
[----:B------:R-:W-:Y:S02]  /*0b90*/  IMAD.MOV R0, RZ, RZ, -R0 ;  /* 0x000000ffff007224 */ /* 0x000fe400078e0a00 */
[----:B------:R-:W-:Y:S02]  /*0ba0*/  IMAD.MOV R3, RZ, RZ, -R3 ;  /* 0x000000ffff037224 */ /* 0x000fe400078e0a03 */
[----:B------:R-:W-:Y:S02]  /*0bb0*/  IMAD.MOV R2, RZ, RZ, -R2 ;  /* 0x000000ffff027224 */ /* 0x000fe400078e0a02 */
[----:B------:R-:W-:Y:S01]  /*0bc0*/  IMAD R7, R251, R0, R8 ;  /* 0x00000000fb077224 */ /* 0x000fe200078e0208 */
[----:B------:R-:W-:Y:S01]  /*0bd0*/  LOP3.LUT R8, R21, 0x20, R10, 0xfe, !PT ;  /* 0x0000002015087812 */ /* 0x000fe200078efe0a */
[----:B------:R-:W-:-:S03]  /*0be0*/  IMAD.HI.U32 R5, R11, R18, RZ ;  /* 0x000000120b057227 */ /* 0x000fc600078e00ff */
[----:B------:R1:W-:Y:S01]  /*0bf0*/  STL [R1+0x8], R7 ;  /* 0x0000080701007387 */ /* 0x0003e20000100800 */
[C---:B------:R-:W-:Y:S01]  /*0c00*/  IMAD R250, R251.reuse, R3, R14 ;  /* 0x00000003fbfa7224 */ /* 0x040fe200078e020e */
[----:B------:R-:W-:Y:S01]  /*0c10*/  IABS R14, R13 ;  /* 0x0000000d000e7213 */ /* 0x000fe20000000000 */
[----:B------:R-:W-:Y:S01]  /*0c20*/  IMAD R0, R251, R2, R12 ;  /* 0x00000002fb007224 */ /* 0x000fe200078e020c */
[----:B------:R-:W-:Y:S01]  /*0c30*/  IABS R12, R15 ;  /* 0x0000000f000c7213 */ /* 0x000fe20000000000 */
[----:B------:R-:W-:Y:S01]  /*0c40*/  IMAD.MOV R4, RZ, RZ, -R4 ;  /* 0x000000ffff047224 */ /* 0x000fe200078e0a04 */
[----:B------:R-:W-:Y:S01]  /*0c50*/  STL [R1+0xfa8], R250 ;  /* 0x000fa8fa01007387 */ /* 0x000fe20000100800 */
[----:B------:R-:W-:Y:S02]  /*0c60*/  IMAD.MOV R5, RZ, RZ, -R5 ;  /* 0x000000ffff057224 */ /* 0x000fe400078e0a05 */
[----:B------:R-:W-:Y:S01]  /*0c70*/  IMAD.HI.U32 R3, R11, R12, RZ ;  /* 0x0000000c0b037227 */ /* 0x000fe200078e00ff */
[----:B------:R2:W-:Y:S01]  /*0c80*/  STL [R1+0x4], R0 ;  /* 0x0000040001007387 */ /* 0x0005e20000100800 */
[----:B-1----:R-:W-:-:S02]  /*0c90*/  LOP3.LUT R7, R21, 0x22, R10, 0xfe, !PT ;  /* 0x0000002215077812 */ /* 0x002fc400078efe0a */
[----:B------:R-:W-:Y:S01]  /*0ca0*/  IMAD R2, R251, R5, R18 ;  /* 0x00000005fb027224 */ /* 0x000fe200078e0212 */
[----:B------:R-:W-:Y:S02]  /*0cb0*/  IABS R18, R8 ;  /* 0x0000000800127213 */ /* 0x000fe40000000000 */
[----:B------:R-:W-:Y:S02]  /*0cc0*/  IABS R20, R7 ;  /* 0x0000000700147213 */ /* 0x000fe40000000000 */
[----:B------:R-:W-:Y:S01]  /*0cd0*/  IADD3 R3, -R3, RZ, RZ ;  /* 0x000000ff03037210 */ /* 0x000fe20007ffe1ff */
[----:B--2---:R-:W-:Y:S01]  /*0ce0*/  IMAD R0, R251, R4, R16 ;  /* 0x00000004fb007224 */ /* 0x004fe200078e0210 */
[----:B------:R-:W-:Y:S01]  /*0cf0*/  IABS R16, R9 ;  /* 0x0000000900107213 */ /* 0x000fe20000000000 */
[----:B------:R-:W-:-:S03]  /*0d00*/  IMAD.HI.U32 R4, R11, R14, RZ ;  /* 0x0000000e0b047227 */ /* 0x000fc600078e00ff */
[----:B------:R1:W-:Y:S01]  /*0d10*/  STL [R1+0xfa4], R0 ;  /* 0x000fa40001007387 */ /* 0x0003e20000100800 */
[----:B------:R-:W-:-:S03]  /*0d20*/  IMAD.HI.U32 R5, R11, R16, RZ ;  /* 0x000000100b057227 */ /* 0x000fc600078e00ff */
[----:B------:R2:W-:Y:S01]  /*0d30*/  STL [R1+0xf98], R2 ;  /* 0x000f980201007387 */ /* 0x0005e20000100800 */
[----:B------:R-:W-:Y:S02]  /*0d40*/  IMAD.MOV R4, RZ, RZ, -R4 ;  /* 0x000000ffff047224 */ /* 0x000fe400078e0a04 */
[----:B------:R-:W-:Y:S01]  /*0d50*/  IMAD.MOV R5, RZ, RZ, -R5 ;  /* 0x000000ffff057224 */ /* 0x000fe200078e0a05 */
[----:B------:R3:W-:Y:S01]  /*0d60*/  STL [R1+0xae8], R15 ;  /* 0x000ae80f01007387 */ /* 0x0007e20000100800 */
[----:B------:R-:W-:Y:S01]  /*0d70*/  IMAD R3, R251, R3, R12 ;  /* 0x00000003fb037224 */ /* 0x000fe200078e020c */
[----:B-1----:R-:W-:Y:S01]  /*0d80*/  LOP3.LUT R0, R21, 0x2c, R10, 0xfe, !PT ;  /* 0x0000002c15007812 */ /* 0x002fe200078efe0a */
[C---:B------:R-:W-:Y:S01]  /*0d90*/  IMAD R4, R251.reuse, R4, R14 ;  /* 0x00000004fb047224 */ /* 0x040fe200078e020e */
[----:B------:R1:W-:Y:S01]  /*0da0*/  STL [R1+0xaec], R13 ;  /* 0x000aec0d01007387 */ /* 0x0003e20000100800 */
[----:B------:R-:W-:Y:S01]  /*0db0*/  IMAD R5, R251, R5, R16 ;  /* 0x00000005fb057224 */ /* 0x000fe200078e0210 */
[----:B--2---:R-:W-:-:S02]  /*0dc0*/  LOP3.LUT R2, R21, 0x2a, R10, 0xfe, !PT ;  /* 0x0000002a15027812 */ /* 0x004fc400078efe0a */
[----:B------:R2:W-:Y:S01]  /*0dd0*/  STL [R1+0xaf0], R9 ;  /* 0x000af00901007387 */ /* 0x0005e20000100800 */
[----:B------:R-:W-:Y:S02]  /*0de0*/  IABS R24, R0 ;  /* 0x0000000000187213 */ /* 0x000fe40000000000 */
[C-C-:B---3--:R-:W-:Y:S01]  /*0df0*/  LOP3.LUT R15, R21.reuse, 0x24, R10.reuse, 0xfe, !PT ;  /* 0x00000024150f7812 */ /* 0x148fe200078efe0a */
[----:B------:R3:W-:Y:S01]  /*0e00*/  STL [R1+0xaf8], R8 ;  /* 0x000af80801007387 */ /* 0x0007e20000100800 */
[----:B------:R-:W-:Y:S02]  /*0e10*/  IABS R22, R2 ;  /* 0x0000000200167213 */ /* 0x000fe40000000000 */
[--C-:B-1----:R-:W-:Y:S01]  /*0e20*/  LOP3.LUT R13, R21, 0x26, R10.reuse, 0xfe, !PT ;  /* 0x00000026150d7812 */ /* 0x102fe200078efe0a */
[----:B------:R1:W-:Y:S01]  /*0e30*/  STL [R1+0xaf4], R7 ;  /* 0x000af40701007387 */ /* 0x0003e20000100800 */
[----:B------:R-:W-:Y:S01]  /*0e40*/  IABS R16, R15 ;  /* 0x0000000f00107213 */ /* 0x000fe20000000000 */
[----:B------:R-:W-:Y:S01]  /*0e50*/  IMAD.HI.U32 R14, R11, R22, RZ ;  /* 0x000000160b0e7227 */ /* 0x000fe200078e00ff */
[----:B--2---:R-:W-:Y:S01]  /*0e60*/  LOP3.LUT R9, R21, 0x28, R10, 0xfe, !PT ;  /* 0x0000002815097812 */ /* 0x004fe200078efe0a */
[----:B------:R2:W-:Y:S02]  /*0e70*/  STL [R1+0xf90], R3 ;  /* 0x000f900301007387 */ /* 0x0005e40000100800 */
[----:B---3--:R-:W-:-:S02]  /*0e80*/  IMAD.HI.U32 R8, R11, R20, RZ ;  /* 0x000000140b087227 */ /* 0x008fc400078e00ff */
[----:B------:R-:W-:Y:S02]  /*0e90*/  STL [R1+0xf94], R4 ;  /* 0x000f940401007387 */ /* 0x000fe40000100800 */
[----:B-1----:R-:W-:Y:S02]  /*0ea0*/  IMAD.HI.U32 R7, R11, R18, RZ ;  /* 0x000000120b077227 */ /* 0x002fe400078e00ff */
[----:B------:R1:W-:Y:S02]  /*0eb0*/  STL [R1+0xf9c], R5 ;  /* 0x000f9c0501007387 */ /* 0x0003e40000100800 */
[----:B------:R-:W-:Y:S01]  /*0ec0*/  IMAD.MOV R7, RZ, RZ, -R7 ;  /* 0x000000ffff077224 */ /* 0x000fe200078e0a07 */
[----:B--2---:R-:W-:Y:S01]  /*0ed0*/  LOP3.LUT R3, R21, 0x32, R10, 0xfe, !PT ;  /* 0x0000003215037812 */ /* 0x004fe200078efe0a */
[----:B------:R-:W-:Y:S02]  /*0ee0*/  IMAD.MOV R8, RZ, RZ, -R8 ;  /* 0x000000ffff087224 */ /* 0x000fe400078e0a08 */
[C---:B------:R-:W-:Y:S01]  /*0ef0*/  IMAD R7, R251.reuse, R7, R18 ;  /* 0x00000007fb077224 */ /* 0x040fe200078e0212 */
[----:B------:R-:W-:Y:S01]  /*0f00*/  IABS R18, R13 ;  /* 0x0000000d00127213 */ /* 0x000fe20000000000 */
[----:B------:R-:W-:Y:S01]  /*0f10*/  IMAD R8, R251, R8, R20 ;  /* 0x00000008fb087224 */ /* 0x000fe200078e0214 */
[----:B------:R-:W-:Y:S01]  /*0f20*/  IABS R20, R9 ;  /* 0x0000000900147213 */ /* 0x000fe20000000000 */
[----:B------:R-:W-:Y:S01]  /*0f30*/  IMAD.MOV R14, RZ, RZ, -R14 ;  /* 0x000000ffff0e7224 */ /* 0x000fe200078e0a0e */
[----:B------:R-:W-:Y:S01]  /*0f40*/  STL [R1+0xfa0], R7 ;  /* 0x000fa00701007387 */ /* 0x000fe20000100800 */
[--C-:B-1----:R-:W-:Y:S01]  /*0f50*/  LOP3.LUT R5, R21, 0x2e, R10.reuse, 0xfe, !PT ;  /* 0x0000002e15057812 */ /* 0x102fe200078efe0a */
[----:B------:R-:W-:Y:S01]  /*0f60*/  IMAD.HI.U32 R12, R11, R18, RZ ;  /* 0x000000120b0c7227 */ /* 0x000fe200078e00ff */
[----:B------:R-:W-:Y:S01]  /*0f70*/  LOP3.LUT R4, R21, 0x30, R10, 0xfe, !PT ;  /* 0x0000003015047812 */ /* 0x000fe200078efe0a */
[----:B------:R-:W-:Y:S01]  /*0f80*/  STL [R1+0xfac], R8 ;  /* 0x000fac0801007387 */ /* 0x000fe20000100800 */
[----:B------:R-:W-:Y:S01]  /*0f90*/  IABS R26, R3 ;  /* 0x00000003001a7213 */ /* 0x000fe20000000000 */
[----:B------:R-:W-:Y:S01]  /*0fa0*/  IMAD R14, R251, R14, R22 ;  /* 0x0000000efb0e7224 */ /* 0x000fe200078e0216 */
[----:B------:R-:W-:Y:S01]  /*0fb0*/  IABS R22, R5 ;  /* 0x0000000500167213 */ /* 0x000fe20000000000 */
[----:B------:R1:W-:Y:S01]  /*0fc0*/  STL [R1+0xb04], R15 ;  /* 0x000b040f01007387 */ /* 0x0003e20000100800 */
[----:B------:R-:W-:-:S03]  /*0fd0*/  IMAD.MOV R12, RZ, RZ, -R12 ;  /* 0x000000ffff0c7224 */ /* 0x000fc600078e0a0c */
[----:B------:R2:W-:Y:S01]  /*0fe0*/  STL [R1+0xb00], R13 ;  /* 0x000b000d01007387 */ /* 0x0005e20000100800 */
[----:B------:R-:W-:Y:S02]  /*0ff0*/  IMAD R12, R251, R12, R18 ;  /* 0x0000000cfb0c7224 */ /* 0x000fe400078e0212 */
[C---:B------:R-:W-:Y:S01]  /*1000*/  IMAD.HI.U32 R18, R11.reuse, R26, RZ ;  /* 0x0000001a0b127227 */ /* 0x040fe200078e00ff */
[----:B------:R-:W-:Y:S03]  /*1010*/  STL [R1+0xb10], R9 ;  /* 0x000b100901007387 */ /* 0x000fe60000100800 */
[C---:B-1----:R-:W-:Y:S01]  /*1020*/  IMAD.HI.U32 R15, R11.reuse, R24, RZ ;  /* 0x000000180b0f7227 */ /* 0x042fe200078e00ff */
[----:B------:R1:W-:Y:S03]  /*1030*/  STL [R1+0xb0c], R2 ;  /* 0x000b0c0201007387 */ /* 0x0003e60000100800 */
[----:B--2---:R-:W-:Y:S01]  /*1040*/  IMAD.HI.U32 R13, R11, R20, RZ ;  /* 0x000000140b0d7227 */ /* 0x004fe200078e00ff */
[----:B------:R2:W-:Y:S03]  /*1050*/  STL [R1+0xb1c], R0 ;  /* 0x000b1c0001007387 */ /* 0x0005e60000100800 */
[----:B------:R-:W-:Y:S01]  /*1060*/  IMAD.MOV R13, RZ, RZ, -R13 ;  /* 0x000000ffff0d7224 */ /* 0x000fe200078e0a0d */
[----:B------:R3:W-:Y:S01]  /*1070*/  STL [R1+0xb18], R5 ;  /* 0x000b180501007387 */ /* 0x0007e20000100800 */
[----:B------:R-:W-:Y:S01]  /*1080*/  IMAD.MOV R15, RZ, RZ, -R15 ;  /* 0x000000ffff0f7224 */ /* 0x000fe200078e0a0f */
[--C-:B-1----:R-:W-:Y:S01]  /*1090*/  LOP3.LUT R2, R21, 0x34, R10.reuse, 0xfe, !PT ;  /* 0x0000003415027812 */ /* 0x102fe200078efe0a */
[----:B------:R-:W-:Y:S01]  /*10a0*/  IMAD.HI.U32 R9, R11, R16, RZ ;  /* 0x000000100b097227 */ /* 0x000fe200078e00ff */
[----:B------:R1:W-:Y:S01]  /*10b0*/  STL [R1+0xb28], R4 ;  /* 0x000b280401007387 */ /* 0x0003e20000100800 */
[----:B--2---:R-:W-:-:S02]  /*10c0*/  LOP3.LUT R0, R21, 0x36, R10, 0xfe, !PT ;  /* 0x0000003615007812 */ /* 0x004fc400078efe0a */
[C---:B------:R-:W-:Y:S01]  /*10d0*/  IMAD R13, R251.reuse, R13, R20 ;  /* 0x0000000dfb0d7224 */ /* 0x040fe200078e0214 */
[----:B------:R-:W-:Y:S01]  /*10e0*/  IABS R28, R2 ;  /* 0x00000002001c7213 */ /* 0x000fe20000000000 */
[----:B------:R-:W-:Y:S01]  /*10f0*/  IMAD R15, R251, R15, R24 ;  /* 0x0000000ffb0f7224 */ /* 0x000fe200078e0218 */
[----:B------:R-:W-:Y:S01]  /*1100*/  IABS R30, R0 ;  /* 0x00000000001e7213 */ /* 0x000fe20000000000 */
[----:B------:R2:W-:Y:S01]  /*1110*/  STL [R1+0xb24], R3 ;  /* 0x000b240301007387 */ /* 0x0005e20000100800 */
[----:B------:R-:W-:Y:S01]  /*1120*/  IMAD.MOV R9, RZ, RZ, -R9 ;  /* 0x000000ffff097224 */ /* 0x000fe200078e0a09 */
[----:B------:R-:W-:Y:S01]  /*1130*/  IABS R24, R4 ;  /* 0x0000000400187213 */ /* 0x000fe20000000000 */
[----:B------:R-:W-:Y:S01]  /*1140*/  IMAD.HI.U32 R19, R11, R28, RZ ;  /* 0x0000001c0b137227 */ /* 0x000fe200078e00ff */
[----:B------:R4:W-:Y:S01]  /*1150*/  STL [R1+0xb34], R2 ;  /* 0x000b340201007387 */ /* 0x0009e20000100800 */
[--C-:B---3--:R-:W-:Y:S02]  /*1160*/  LOP3.LUT R5, R21, 0x38, R10.reuse, 0xfe, !PT ;  /* 0x0000003815057812 */ /* 0x108fe400078efe0a */
[----:B------:R-:W-:Y:S01]  /*1170*/  IMAD.HI.U32 R20, R11, R30, RZ ;  /* 0x0000001e0b147227 */ /* 0x000fe200078e00ff */
[----:B------:R3:W-:Y:S01]  /*1180*/  STL [R1+0xb30], R0 ;  /* 0x000b300001007387 */ /* 0x0007e20000100800 */
[----:B-1----:R-:W-:-:S02]  /*1190*/  LOP3.LUT R4, R21, 0x3a, R10, 0xfe, !PT ;  /* 0x0000003a15047812 */ /* 0x002fc400078efe0a */
[----:B------:R-:W-:Y:S01]  /*11a0*/  IMAD.MOV R20, RZ, RZ, -R20 ;  /* 0x000000ffff147224 */ /* 0x000fe200078e0a14 */
[----:B--2---:R-:W-:Y:S01]  /*11b0*/  LOP3.LUT R3, R21, 0x3c, R10, 0xfe, !PT ;  /* 0x0000003c15037812 */ /* 0x004fe200078efe0a */
[----:B------:R-:W-:Y:S01]  /*11c0*/  IMAD R9, R251, R9, R16 ;  /* 0x00000009fb097224 */ /* 0x000fe200078e0210 */
[----:B----4-:R-:W-:Y:S01]  /*11d0*/  LOP3.LUT R2, R21, 0x3e, R10, 0xfe, !PT ;  /* 0x0000003e15027812 */ /* 0x010fe200078efe0a */
[C---:B------:R-:W-:Y:S01]  /*11e0*/  IMAD.HI.U32 R16, R11.reuse, R22, RZ ;  /* 0x000000160b107227 */ /* 0x040fe200078e00ff */
[----:B------:R-:W-:Y:S01]  /*11f0*/  STL [R1+0xb2c], R5 ;  /* 0x000b2c0501007387 */ /* 0x000fe20000100800 */
[----:B---3--:R-:W-:Y:S02]  /*1200*/  LOP3.LUT R0, R6, 0x1fe, RZ, 0xfc, !PT ;  /* 0x000001fe06007812 */ /* 0x008fe400078efcff */
[----:B------:R-:W-:Y:S01]  /*1210*/  IMAD.HI.U32 R17, R11, R24, RZ ;  /* 0x000000180b117227 */ /* 0x000fe200078e00ff */
[----:B------:R1:W-:Y:S01]  /*1220*/  STL [R1+0xb20], R4 ;  /* 0x000b200401007387 */ /* 0x0003e20000100800 */
[----:B------:R-:W-:-:S02]  /*1230*/  IABS R32, R2 ;  /* 0x0000000200207213 */ /* 0x000fc40000000000 */
[C---:B------:R-:W-:Y:S01]  /*1240*/  IMAD R20, R251.reuse, R20, R30 ;  /* 0x00000014fb147224 */ /* 0x040fe200078e021e */
[----:B------:R-:W-:Y:S01]  /*1250*/  IABS R30, R3 ;  /* 0x00000003001e7213 */ /* 0x000fe20000000000 */
[----:B------:R-:W-:Y:S01]  /*1260*/  IMAD.MOV R19, RZ, RZ, -R19 ;  /* 0x000000ffff137224 */ /* 0x000fe200078e0a13 */
[----:B------:R-:W-:Y:S01]  /*1270*/  IABS R34, R0 ;  /* 0x0000000000227213 */ /* 0x000fe20000000000 */
[----:B------:R2:W-:Y:S01]  /*1280*/  STL [R1+0xb14], R3 ;  /* 0x000b140301007387 */ /* 0x0005e20000100800 */
[----:B------:R-:W-:Y:S01]  /*1290*/  IMAD.MOV R17, RZ, RZ, -R17 ;  /* 0x000000ffff117224 */ /* 0x000fe200078e0a11 */
[----:B------:R-:W-:Y:S01]  /*12a0*/  IADD3 R16, -R16, RZ, RZ ;  /* 0x000000ff10107210 */ /* 0x000fe20007ffe1ff */
[----:B------:R-:W-:Y:S01]  /*12b0*/  IMAD.MOV R18, RZ, RZ, -R18 ;  /* 0x000000ffff127224 */ /* 0x000fe200078e0a12 */
[----:B------:R3:W-:Y:S01]  /*12c0*/  STL [R1+0xb08], R2 ;  /* 0x000b080201007387 */ /* 0x0007e20000100800 */
[----:B------:R-:W-:Y:S01]  /*12d0*/  IMAD R19, R251, R19, R28 ;  /* 0x00000013fb137224 */ /* 0x000fe200078e021c */
[----:B------:R-:W-:Y:S01]  /*12e0*/  IABS R28, R4 ;  /* 0x00000004001c7213 */ /* 0x000fe20000000000 */
[----:B------:R-:W-:Y:S01]  /*12f0*/  IMAD.HI.U32 R23, R11, R30, RZ ;  /* 0x0000001e0b177227 */ /* 0x000fe200078e00ff */
[----:B------:R4:W-:Y:S01]  /*1300*/  STL [R1+0xeb0], R0 ;  /* 0x000eb00001007387 */ /* 0x0009e20000100800 */
[----:B-1----:R-:W-:-:S02]  /*1310*/  LOP3.LUT R4, R6, 0x42, RZ, 0xfc, !PT ;  /* 0x0000004206047812 */ /* 0x002fc400078efcff */
[----:B------:R-:W-:Y:S01]  /*1320*/  IMAD.HI.U32 R25, R11, R34, RZ ;  /* 0x000000220b197227 */ /* 0x000fe200078e00ff */
[C---:B--2---:R-:W-:Y:S02]  /*1330*/  LOP3.LUT R3, R6.reuse, 0x44, RZ, 0xfc, !PT ;  /* 0x0000004406037812 */ /* 0x044fe400078efcff */
[C---:B---3--:R-:W-:Y:S01]  /*1340*/  LOP3.LUT R2, R6.reuse, 0x46, RZ, 0xfc, !PT ;  /* 0x0000004606027812 */ /* 0x048fe200078efcff */
[C---:B------:R-:W-:Y:S01]  /*1350*/  IMAD R17, R251.reuse, R17, R24 ;  /* 0x00000011fb117224 */ /* 0x040fe200078e0218 */
[----:B------:R-:W-:Y:S01]  /*1360*/  IABS R36, R3 ;  /* 0x0000000300247213 */ /* 0x000fe20000000000 */
[----:B------:R-:W-:Y:S01]  /*1370*/  IMAD R18, R251, R18, R26 ;  /* 0x00000012fb127224 */ /* 0x000fe200078e021a */
[C---:B----4-:R-:W-:Y:S01]  /*1380*/  LOP3.LUT R0, R6.reuse, 0x48, RZ, 0xfc, !PT ;  /* 0x0000004806007812 */ /* 0x050fe200078efcff */
[----:B------:R-:W-:Y:S01]  /*1390*/  IMAD.HI.U32 R24, R11, R32, RZ ;  /* 0x000000200b187227 */ /* 0x000fe200078e00ff */
[----:B------:R-:W-:Y:S02]  /*13a0*/  IABS R26, R5 ;  /* 0x00000005001a7213 */ /* 0x000fe40000000000 */
[----:B------:R-:W-:Y:S01]  /*13b0*/  IABS R40, R0 ;  /* 0x0000000000287213 */ /* 0x000fe20000000000 */
[----:B------:R-:W-:Y:S01]  /*13c0*/  IMAD R16, R251, R16, R22 ;  /* 0x00000010fb107224 */ /* 0x000fe200078e0216 */
[----:B------:R-:W-:Y:S01]  /*13d0*/  LOP3.LUT R5, R6, 0x40, RZ, 0xfc, !PT ;  /* 0x0000004006057812 */ /* 0x000fe200078efcff */
[----:B------:R-:W-:Y:S01]  /*13e0*/  IMAD.MOV R23, RZ, RZ, -R23 ;  /* 0x000000ffff177224 */ /* 0x000fe200078e0a17 */
[----:B------:R-:W-:Y:S01]  /*13f0*/  IABS R38, R2 ;  /* 0x0000000200267213 */ /* 0x000fe20000000000 */
[----:B------:R-:W-:-:S02]  /*1400*/  IMAD.MOV R25, RZ, RZ, -R25 ;  /* 0x000000ffff197224 */ /* 0x000fc400078e0a19 */
[----:B------:R-:W-:Y:S01]  /*1410*/  IMAD.HI.U32 R22, R11, R28, RZ ;  /* 0x0000001c0b167227 */ /* 0x000fe200078e00ff */
[----:B------:R-:W-:Y:S03]  /*1420*/  STL [R1+0xafc], R5 ;  /* 0x000afc0501007387 */ /* 0x000fe60000100800 */
[----:B------:R-:W-:Y:S01]  /*1430*/  IMAD.MOV R24, RZ, RZ, -R24 ;  /* 0x000000ffff187224 */ /* 0x000fe200078e0a18 */
[----:B------:R1:W-:Y:S01]  /*1440*/  STL [R1+0xb3c], R4 ;  /* 0x000b3c0401007387 */ /* 0x0003e20000100800 */
[C---:B------:R-:W-:Y:S02]  /*1450*/  IMAD R23, R251.reuse, R23, R30 ;  /* 0x00000017fb177224 */ /* 0x040fe400078e021e */
[----:B------:R-:W-:Y:S01]  /*1460*/  IMAD R25, R251, R25, R34 ;  /* 0x00000019fb197224 */ /* 0x000fe200078e0222 */
[----:B------:R-:W-:Y:S01]  /*1470*/  IABS R34, R4 ;  /* 0x0000000400227213 */ /* 0x000fe20000000000 */
[C---:B------:R-:W-:Y:S01]  /*1480*/  IMAD.HI.U32 R21, R11.reuse, R26, RZ ;  /* 0x0000001a0b157227 */ /* 0x040fe200078e00ff */
[----:B------:R2:W-:Y:S03]  /*1490*/  STL [R1+0xb38], R3 ;  /* 0x000b380301007387 */ /* 0x0005e60000100800 */
[----:B------:R-:W-:Y:S01]  /*14a0*/  IMAD.MOV R22, RZ, RZ, -R22 ;  /* 0x000000ffff167224 */ /* 0x000fe200078e0a16 */
[----:B------:R3:W-:Y:S01]  /*14b0*/  STL [R1+0xbb4], R2 ;  /* 0x000bb40201007387 */ /* 0x0007e20000100800 */
[----:B------:R-:W-:Y:S01]  /*14c0*/  IMAD.HI.U32 R30, R11, R40, RZ ;  /* 0x000000280b1e7227 */ /* 0x000fe200078e00ff */
[----:B-1----:R-:W-:-:S02]  /*14d0*/  LOP3.LUT R4, R6, 0x4c, RZ, 0xfc, !PT ;  /* 0x0000004c06047812 */ /* 0x002fc400078efcff */
[----:B------:R1:W-:Y:S01]  /*14e0*/  STL [R1+0xbbc], R0 ;  /* 0x000bbc0001007387 */ /* 0x0003e20000100800 */
[C---:B------:R-:W-:Y:S01]  /*14f0*/  IMAD R24, R251.reuse, R24, R32 ;  /* 0x00000018fb187224 */ /* 0x040fe200078e0220 */
[----:B------:R-:W-:Y:S01]  /*1500*/  IABS R32, R5 ;  /* 0x0000000500207213 */ /* 0x000fe20000000000 */
[----:B------:R-:W-:Y:S01]  /*1510*/  IMAD.MOV R21, RZ, RZ, -R21 ;  /* 0x000000ffff157224 */ /* 0x000fe200078e0a15 */
[C---:B------:R-:W-:Y:S01]  /*1520*/  LOP3.LUT R5, R6.reuse, 0x4a, RZ, 0xfc, !PT ;  /* 0x0000004a06057812 */ /* 0x040fe200078efcff */
[----:B------:R-:W-:Y:S01]  /*1530*/  IMAD R22, R251, R22, R28 ;  /* 0x00000016fb167224 */ /* 0x000fe200078e021c */
[C---:B--2---:R-:W-:Y:S01]  /*1540*/  LOP3.LUT R3, R6.reuse, 0x4e, RZ, 0xfc, !PT ;  /* 0x0000004e06037812 */ /* 0x044fe200078efcff */
[----:B------:R-:W-:Y:S01]  /*1550*/  IMAD.MOV R30, RZ, RZ, -R30 ;  /* 0x000000ffff1e7224 */ /* 0x000fe200078e0a1e */
[C---:B---3--:R-:W-:Y:S01]  /*1560*/  LOP3.LUT R2, R6.reuse, 0x50, RZ, 0xfc, !PT ;  /* 0x0000005006027812 */ /* 0x048fe200078efcff */
[C---:B------:R-:W-:Y:S01]  /*1570*/  IMAD.HI.U32 R27, R11.reuse, R34, RZ ;  /* 0x000000220b1b7227 */ /* 0x040fe200078e00ff */
[----:B-1----:R-:W-:Y:S01]  /*1580*/  LOP3.LUT R0, R6, 0x52, RZ, 0xfc, !PT ;  /* 0x0000005206007812 */ /* 0x002fe200078efcff */
[----:B------:R-:W-:Y:S01]  /*1590*/  STL [R1+0xbc0], R5 ;  /* 0x000bc00501007387 */ /* 0x000fe20000100800 */
[----:B------:R-:W-:Y:S01]  /*15a0*/  IABS R42, R2 ;  /* 0x00000002002a7213 */ /* 0x000fe20000000000 */
[C---:B------:R-:W-:Y:S01]  /*15b0*/  IMAD.HI.U32 R28, R11.reuse, R36, RZ ;  /* 0x000000240b1c7227 */ /* 0x040fe200078e00ff */
[----:B------:R-:W-:Y:S01]  /*15c0*/  IABS R44, R0 ;  /* 0x00000000002c7213 */ /* 0x000fe20000000000 */
[----:B------:R-:W-:Y:S02]  /*15d0*/  STL [R1+0xbc8], R4 ;  /* 0x000bc80401007387 */ /* 0x000fe40000100800 */
[----:B------:R-:W-:-:S02]  /*15e0*/  IMAD.HI.U32 R29, R11, R38, RZ ;  /* 0x000000260b1d7227 */ /* 0x000fc400078e00ff */
[----:B------:R1:W-:Y:S02]  /*15f0*/  STL [R1+0xbcc], R3 ;  /* 0x000bcc0301007387 */ /* 0x0003e40000100800 */
[C---:B------:R-:W-:Y:S02]  /*1600*/  IMAD R21, R251.reuse, R21, R26 ;  /* 0x00000015fb157224 */ /* 0x040fe400078e021a */
[----:B------:R-:W-:Y:S01]  /*1610*/  IMAD R30, R251, R30, R40 ;  /* 0x0000001efb1e7224 */ /* 0x000fe200078e0228 */
[----:B------:R-:W-:Y:S01]  /*1620*/  IABS R40, R3 ;  /* 0x0000000300287213 */ /* 0x000fe20000000000 */
[----:B------:R-:W-:Y:S01]  /*1630*/  IMAD.HI.U32 R26, R11, R32, RZ ;  /* 0x000000200b1a7227 */ /* 0x000fe200078e00ff */
[----:B------:R2:W-:Y:S03]  /*1640*/  STL [R1+0xbd8], R2 ;  /* 0x000bd80201007387 */ /* 0x0005e60000100800 */
[----:B------:R-:W-:Y:S01]  /*1650*/  IMAD.MOV R27, RZ, RZ, -R27 ;  /* 0x000000ffff1b7224 */ /* 0x000fe200078e0a1b */
[----:B------:R3:W-:Y:S01]  /*1660*/  STL [R1+0xbdc], R0 ;  /* 0x000bdc0001007387 */ /* 0x0007e20000100800 */
[----:B------:R-:W-:Y:S01]  /*1670*/  IMAD.MOV R28, RZ, RZ, -R28 ;  /* 0x000000ffff1c7224 */ /* 0x000fe200078e0a1c */
[----:B------:R-:W-:Y:S01]  /*1680*/  IADD3 R26, -R26, RZ, RZ ;  /* 0x000000ff1a1a7210 */ /* 0x000fe20007ffe1ff */
[----:B------:R-:W-:Y:S01]  /*1690*/  IMAD.MOV R29, RZ, RZ, -R29 ;  /* 0x000000ffff1d7224 */ /* 0x000fe200078e0a1d */
[C---:B-1----:R-:W-:Y:S01]  /*16a0*/  LOP3.LUT R3, R6.reuse, 0x58, RZ, 0xfc, !PT ;  /* 0x0000005806037812 */ /* 0x042fe200078efcff */
[C---:B------:R-:W-:Y:S01]  /*16b0*/  IMAD R27, R251.reuse, R27, R34 ;  /* 0x0000001bfb1b7224 */ /* 0x040fe200078e0222 */
[C---:B--2---:R-:W-:Y:S01]  /*16c0*/  LOP3.LUT R2, R6.reuse, 0x5a, RZ, 0xfc, !PT ;  /* 0x0000005a06027812 */ /* 0x044fe200078efcff */
[C---:B------:R-:W-:Y:S01]  /*16d0*/  IMAD R28, R251.reuse, R28, R36 ;  /* 0x0000001cfb1c7224 */ /* 0x040fe200078e0224 */
[----:B------:R-:W-:Y:S01]  /*16e0*/  IABS R36, R5 ;  /* 0x0000000500247213 */ /* 0x000fe20000000000 */
[----:B------:R-:W-:Y:S01]  /*16f0*/  IMAD R29, R251, R29, R38 ;  /* 0x0000001dfb1d7224 */ /* 0x000fe200078e0226 */
[----:B---3--:R-:W-:Y:S01]  /*1700*/  LOP3.LUT R0, R6, 0x5c, RZ, 0xfc, !PT ;  /* 0x0000005c06007812 */ /* 0x008fe200078efcff */
[----:B------:R-:W-:Y:S01]  /*1710*/  IMAD.HI.U32 R33, R11, R40, RZ ;  /* 0x000000280b217227 */ /* 0x000fe200078e00ff */
[----:B------:R-:W-:-:S02]  /*1720*/  IABS R38, R4 ;  /* 0x0000000400267213 */ /* 0x000fc40000000000 */
[C---:B------:R-:W-:Y:S01]  /*1730*/  LOP3.LUT R5, R6.reuse, 0x54, RZ, 0xfc, !PT ;  /* 0x0000005406057812 */ /* 0x040fe200078efcff */
[C---:B------:R-:W-:Y:S01]  /*1740*/  IMAD.HI.U32 R34, R11.reuse, R42, RZ ;  /* 0x0000002a0b227227 */ /* 0x040fe200078e00ff */
[----:B------:R-:W-:Y:S02]  /*1750*/  LOP3.LUT R4, R6, 0x56, RZ, 0xfc, !PT ;  /* 0x0000005606047812 */ /* 0x000fe400078efcff */
[----:B------:R-:W-:Y:S01]  /*1760*/  IABS R50, R0 ;  /* 0x0000000000327213 */ /* 0x000fe20000000000 */
[----:B------:R-:W-:Y:S01]  /*1770*/  IMAD.HI.U32 R35, R11, R44, RZ ;  /* 0x0000002c0b237227 */ /* 0x000fe200078e00ff */
[----:B------:R-:W-:Y:S01]  /*1780*/  STL [R1+0xbe4], R5 ;  /* 0x000be40501007387 */ /* 0x000fe20000100800 */
[----:B------:R-:W-:Y:S02]  /*1790*/  IABS R48, R2 ;  /* 0x0000000200307213 */ /* 0x000fe40000000000 */
[----:B------:R-:W-:Y:S01]  /*17a0*/  IMAD.MOV R33, RZ, RZ, -R33 ;  /* 0x000000ffff217224 */ /* 0x000fe200078e0a21 */
[----:B------:R-:W-:Y:S01]  /*17b0*/  STL [R1+0xbe8], R4 ;  /* 0x000be80401007387 */ /* 0x000fe20000100800 */
[----:B------:R-:W-:Y:S01]  /*17c0*/  IMAD.MOV R34, RZ, RZ, -R34 ;  /* 0x000000ffff227224 */ /* 0x000fe200078e0a22 */
[----:B------:R-:W-:Y:S01]  /*17d0*/  IABS R46, R3 ;  /* 0x00000003002e7213 */ /* 0x000fe20000000000 */
[----:B------:R-:W-:Y:S01]  /*17e0*/  IMAD R26, R251, R26, R32 ;  /* 0x0000001afb1a7224 */ /* 0x000fe200078e0220 */
[----:B------:R1:W-:Y:S01]  /*17f0*/  STL [R1+0xbf0], R3 ;  /* 0x000bf00301007387 */ /* 0x0003e20000100800 */
[----:B------:R-:W-:-:S03]  /*1800*/  IMAD.HI.U32 R31, R11, R36, RZ ;  /* 0x000000240b1f7227 */ /* 0x000fc600078e00ff */
[----:B------:R-:W-:Y:S01]  /*1810*/  STL [R1+0xc00], R2 ;  /* 0x000c000201007387 */ /* 0x000fe20000100800 */
[----:B------:R-:W-:Y:S02]  /*1820*/  IMAD.MOV R35, RZ, RZ, -R35 ;  /* 0x000000ffff237224 */ /* 0x000fe400078e0a23 */
[----:B------:R-:W-:Y:S01]  /*1830*/  IMAD.HI.U32 R32, R11, R38, RZ ;  /* 0x000000260b207227 */ /* 0x000fe200078e00ff */
[----:B------:R2:W-:Y:S01]  /*1840*/  STL [R1+0xc04], R0 ;  /* 0x000c040001007387 */ /* 0x0005e20000100800 */
[C---:B-1----:R-:W-:Y:S02]  /*1850*/  LOP3.LUT R3, R6.reuse, 0x62, RZ, 0xfc, !PT ;  /* 0x0000006206037812 */ /* 0x042fe400078efcff */
[C---:B------:R-:W-:Y:S02]  /*1860*/  IMAD R33, R251.reuse, R33, R40 ;  /* 0x00000021fb217224 */ /* 0x040fe400078e0228 */
[C---:B------:R-:W-:Y:S01]  /*1870*/  IMAD R34, R251.reuse, R34, R42 ;  /* 0x00000022fb227224 */ /* 0x040fe200078e022a */
[----:B------:R-:W-:Y:S01]  /*1880*/  IABS R42, R5 ;  /* 0x00000005002a7213 */ /* 0x000fe20000000000 */
[----:B------:R-:W-:Y:S01]  /*1890*/  IMAD.MOV R31, RZ, RZ, -R31 ;  /* 0x000000ffff1f7224 */ /* 0x000fe200078e0a1f */
[C---:B------:R-:W-:Y:S01]  /*18a0*/  LOP3.LUT R5, R6.reuse, 0x5e, RZ, 0xfc, !PT ;  /* 0x0000005e06057812 */ /* 0x040fe200078efcff */
[----:B------:R-:W-:Y:S01]  /*18b0*/  IMAD R35, R251, R35, R44 ;  /* 0x00000023fb237224 */ /* 0x000fe200078e022c */
[----:B------:R-:W-:Y:S01]  /*18c0*/  IABS R44, R4 ;  /* 0x00000004002c7213 */ /* 0x000fe20000000000 */
[C---:B------:R-:W-:Y:S01]  /*18d0*/  IMAD.HI.U32 R40, R11.reuse, R50, RZ ;  /* 0x000000320b287227 */ /* 0x040fe200078e00ff */
[C---:B--2---:R-:W-:Y:S01]  /*18e0*/  LOP3.LUT R0, R6.reuse, 0x66, RZ, 0xfc, !PT ;  /* 0x0000006606007812 */ /* 0x044fe200078efcff */
[----:B------:R-:W-:Y:S01]  /*18f0*/  STL [R1+0xc08], R5 ;  /* 0x000c080501007387 */ /* 0x000fe20000100800 */
[C---:B------:R-:W-:Y:S01]  /*1900*/  LOP3.LUT R4, R6.reuse, 0x60, RZ, 0xfc, !PT ;  /* 0x0000006006047812 */ /* 0x040fe200078efcff */
[----:B------:R-:W-:Y:S01]  /*1910*/  IMAD.MOV R32, RZ, RZ, -R32 ;  /* 0x000000ffff207224 */ /* 0x000fe200078e0a20 */
[----:B------:R-:W-:Y:S01]  /*1920*/  LOP3.LUT R2, R6, 0x64, RZ, 0xfc, !PT ;  /* 0x0000006406027812 */ /* 0x000fe200078efcff */
[----:B------:R-:W-:Y:S01]  /*1930*/  IMAD.HI.U32 R39, R11, R48, RZ ;  /* 0x000000300b277227 */ /* 0x000fe200078e00ff */
[----:B------:R-:W-:Y:S01]  /*1940*/  IABS R54, R0 ;  /* 0x0000000000367213 */ /* 0x000fe20000000000 */
[----:B------:R-:W-:Y:S01]  /*1950*/  STL [R1+0xc0c], R4 ;  /* 0x000c0c0401007387 */ /* 0x000fe20000100800 */
[----:B------:R-:W-:Y:S01]  /*1960*/  IABS R52, R2 ;  /* 0x0000000200347213 */ /* 0x000fe20000000000 */
[----:B------:R-:W-:-:S02]  /*1970*/  IMAD R31, R251, R31, R36 ;  /* 0x0000001ffb1f7224 */ /* 0x000fc400078e0224 */
[----:B------:R-:W-:Y:S01]  /*1980*/  IMAD.MOV R40, RZ, RZ, -R40 ;  /* 0x000000ffff287224 */ /* 0x000fe200078e0a28 */
[----:B------:R-:W-:Y:S01]  /*1990*/  STL [R1+0xc10], R3 ;  /* 0x000c100301007387 */ /* 0x000fe20000100800 */
[----:B------:R-:W-:Y:S02]  /*19a0*/  IMAD R32, R251, R32, R38 ;  /* 0x00000020fb207224 */ /* 0x000fe400078e0226 */
[C---:B------:R-:W-:Y:S01]  /*19b0*/  IMAD.HI.U32 R36, R11.reuse, R42, RZ ;  /* 0x0000002a0b247227 */ /* 0x040fe200078e00ff */
[----:B------:R1:W-:Y:S03]  /*19c0*/  STL [R1+0xc24], R2 ;  /* 0x000c240201007387 */ /* 0x0003e60000100800 */
[C---:B------:R-:W-:Y:S01]  /*19d0*/  IMAD.HI.U32 R37, R11.reuse, R44, RZ ;  /* 0x0000002c0b257227 */ /* 0x040fe200078e00ff */
[----:B------:R-:W-:Y:S01]  /*19e0*/  IADD3 R36, -R36, RZ, RZ ;  /* 0x000000ff24247210 */ /* 0x000fe20007ffe1ff */
[----:B------:R2:W-:Y:S02]  /*19f0*/  STL [R1+0xc28], R0 ;  /* 0x000c280001007387 */ /* 0x0005e40000100800 */
[----:B------:R-:W-:Y:S01]  /*1a00*/  IMAD.HI.U32 R38, R11, R46, RZ ;  /* 0x0000002e0b267227 */ /* 0x000fe200078e00ff */
[----:B-1----:R-:W-:-:S03]  /*1a10*/  LOP3.LUT R2, R6, 0x6e, RZ, 0xfc, !PT ;  /* 0x0000006e06027812 */ /* 0x002fc600078efcff */
[----:B------:R-:W-:Y:S02]  /*1a20*/  IMAD.MOV R39, RZ, RZ, -R39 ;  /* 0x000000ffff277224 */ /* 0x000fe400078e0a27 */
[C---:B------:R-:W-:Y:S01]  /*1a30*/  IMAD R40, R251.reuse, R40, R50 ;  /* 0x00000028fb287224 */ /* 0x040fe200078e0232 */
[----:B------:R-:W-:Y:S01]  /*1a40*/  IABS R50, R3 ;  /* 0x0000000300327213 */ /* 0x000fe20000000000 */
[----:B------:R-:W-:Y:S01]  /*1a50*/  IMAD.MOV R37, RZ, RZ, -R37 ;  /* 0x000000ffff257224 */ /* 0x000fe200078e0a25 */
[C---:B--2---:R-:W-:Y:S01]  /*1a60*/  LOP3.LUT R0, R6.reuse, 0x70, RZ, 0xfc, !PT ;  /* 0x0000007006007812 */ /* 0x044fe200078efcff */
[----:B------:R-:W-:Y:S01]  /*1a70*/  IMAD.MOV R38, RZ, RZ, -R38 ;  /* 0x000000ffff267224 */ /* 0x000fe200078e0a26 */
[C---:B------:R-:W-:Y:S01]  /*1a80*/  LOP3.LUT R3, R6.reuse, 0x6c, RZ, 0xfc, !PT ;  /* 0x0000006c06037812 */ /* 0x040fe200078efcff */
[----:B------:R-:W-:Y:S01]  /*1a90*/  IMAD R39, R251, R39, R48 ;  /* 0x00000027fb277224 */ /* 0x000fe200078e0230 */
[----:B------:R-:W-:Y:S01]  /*1aa0*/  IABS R48, R4 ;  /* 0x0000000400307213 */ /* 0x000fe20000000000 */
[----:B------:R-:W-:Y:S01]  /*1ab0*/  IMAD.HI.U32 R45, R11, R54, RZ ;  /* 0x000000360b2d7227 */ /* 0x000fe200078e00ff */
[----:B------:R-:W-:-:S02]  /*1ac0*/  LOP3.LUT R4, R6, 0x6a, RZ, 0xfc, !PT ;  /* 0x0000006a06047812 */ /* 0x000fc400078efcff */
[----:B------:R-:W-:Y:S01]  /*1ad0*/  IABS R60, R0 ;  /* 0x00000000003c7213 */ /* 0x000fe20000000000 */
[C---:B------:R-:W-:Y:S01]  /*1ae0*/  IMAD R37, R251.reuse, R37, R44 ;  /* 0x00000025fb257224 */ /* 0x040fe200078e022c */
[----:B------:R-:W-:Y:S01]  /*1af0*/  IABS R56, R3 ;  /* 0x0000000300387213 */ /* 0x000fe20000000000 */
[----:B------:R-:W-:Y:S01]  /*1b00*/  IMAD R38, R251, R38, R46 ;  /* 0x00000026fb267224 */ /* 0x000fe200078e022e */
[----:B------:R-:W-:Y:S01]  /*1b10*/  IABS R46, R5 ;  /* 0x00000005002e7213 */ /* 0x000fe20000000000 */
[----:B------:R-:W-:Y:S01]  /*1b20*/  IMAD.HI.U32 R43, R11, R50, RZ ;  /* 0x000000320b2b7227 */ /* 0x000fe200078e00ff */
[----:B------:R-:W-:Y:S02]  /*1b30*/  LOP3.LUT R5, R6, 0x68, RZ, 0xfc, !PT ;  /* 0x0000006806057812 */ /* 0x000fe400078efcff */
[----:B------:R-:W-:Y:S01]  /*1b40*/  IABS R58, R2 ;  /* 0x00000002003a7213 */ /* 0x000fe20000000000 */
[----:B------:R-:W-:Y:S02]  /*1b50*/  IMAD R36, R251, R36, R42 ;  /* 0x00000024fb247224 */ /* 0x000fe400078e022a */
[C---:B------:R-:W-:Y:S01]  /*1b60*/  IMAD.HI.U32 R44, R11.reuse, R52, RZ ;  /* 0x000000340b2c7227 */ /* 0x040fe200078e00ff */
[----:B------:R-:W-:Y:S03]  /*1b70*/  STL [R1+0xc30], R5 ;  /* 0x000c300501007387 */ /* 0x000fe60000100800 */
[----:B------:R-:W-:Y:S01]  /*1b80*/  IMAD.MOV R45, RZ, RZ, -R45 ;  /* 0x000000ffff2d7224 */ /* 0x000fe200078e0a2d */
[----:B------:R1:W-:Y:S01]  /*1b90*/  STL [R1+0xc34], R4 ;  /* 0x000c340401007387 */ /* 0x0003e20000100800 */
[----:B------:R-:W-:-:S03]  /*1ba0*/  IMAD.HI.U32 R42, R11, R48, RZ ;  /* 0x000000300b2a7227 */ /* 0x000fc600078e00ff */
[----:B------:R2:W-:Y:S01]  /*1bb0*/  STL [R1+0xc38], R3 ;  /* 0x000c380301007387 */ /* 0x0005e20000100800 */
[----:B------:R-:W-:Y:S02]  /*1bc0*/  IMAD.MOV R43, RZ, RZ, -R43 ;  /* 0x000000ffff2b7224 */ /* 0x000fe400078e0a2b */
[----:B------:R-:W-:Y:S01]  /*1bd0*/  IMAD.MOV R44, RZ, RZ, -R44 ;  /* 0x000000ffff2c7224 */ /* 0x000fe200078e0a2c */
[----:B------:R3:W-:Y:S01]  /*1be0*/  STL [R1+0xc44], R2 ;  /* 0x000c440201007387 */ /* 0x0007e20000100800 */
[----:B------:R-:W-:Y:S01]  /*1bf0*/  IMAD R45, R251, R45, R54 ;  /* 0x0000002dfb2d7224 */ /* 0x000fe200078e0236 */
[----:B------:R-:W-:Y:S01]  /*1c00*/  IABS R54, R4 ;  /* 0x0000000400367213 */ /* 0x000fe20000000000 */
[----:B------:R-:W-:Y:S01]  /*1c10*/  IMAD.HI.U32 R41, R11, R46, RZ ;  /* 0x0000002e0b297227 */ /* 0x000fe200078e00ff */
[----:B------:R4:W-:Y:S01]  /*1c20*/  STL [R1+0xc4c], R0 ;  /* 0x000c4c0001007387 */ /* 0x0009e20000100800 */
[C---:B-1----:R-:W-:Y:S02]  /*1c30*/  LOP3.LUT R4, R6.reuse, 0x74, RZ, 0xfc, !PT ;  /* 0x0000007406047812 */ /* 0x042fe400078efcff */
[----:B------:R-:W-:Y:S01]  /*1c40*/  IMAD.MOV R42, RZ, RZ, -R42 ;  /* 0x000000ffff2a7224 */ /* 0x000fe200078e0a2a */
[C---:B--2---:R-:W-:Y:S01]  /*1c50*/  LOP3.LUT R3, R6.reuse, 0x76, RZ, 0xfc, !PT ;  /* 0x0000007606037812 */ /* 0x044fe200078efcff */
[C---:B------:R-:W-:Y:S01]  /*1c60*/  IMAD R43, R251.reuse, R43, R50 ;  /* 0x0000002bfb2b7224 */ /* 0x040fe200078e0232 */
[C---:B---3--:R-:W-:Y:S01]  /*1c70*/  LOP3.LUT R2, R6.reuse, 0x78, RZ, 0xfc, !PT ;  /* 0x0000007806027812 */ /* 0x048fe200078efcff */
[----:B------:R-:W-:Y:S01]  /*1c80*/  IMAD R44, R251, R44, R52 ;  /* 0x0000002cfb2c7224 */ /* 0x000fe200078e0234 */
[----:B------:R-:W-:Y:S01]  /*1c90*/  IABS R52, R5 ;  /* 0x0000000500347213 */ /* 0x000fe20000000000 */
[----:B------:R-:W-:Y:S01]  /*1ca0*/  IMAD.HI.U32 R50, R11, R60, RZ ;  /* 0x0000003c0b327227 */ /* 0x000fe200078e00ff */
[----:B----4-:R-:W-:-:S02]  /*1cb0*/  LOP3.LUT R0, R6, 0x7a, RZ, 0xfc, !PT ;  /* 0x0000007a06007812 */ /* 0x010fc400078efcff */
[----:B------:R-:W-:Y:S01]  /*1cc0*/  LOP3.LUT R5, R6, 0x72, RZ, 0xfc, !PT ;  /* 0x0000007206057812 */ /* 0x000fe200078efcff */
[----:B------:R-:W-:Y:S01]  /*1cd0*/  IMAD.MOV R41, RZ, RZ, -R41 ;  /* 0x000000ffff297224 */ /* 0x000fe200078e0a29 */
[----:B------:R-:W-:Y:S01]  /*1ce0*/  IABS R62, R2 ;  /* 0x00000002003e7213 */ /* 0x000fe20000000000 */
[----:B------:R-:W-:Y:S01]  /*1cf0*/  IMAD R42, R251, R42, R48 ;  /* 0x0000002afb2a7224 */ /* 0x000fe200078e0230 */
[----:B------:R-:W-:Y:S01]  /*1d00*/  IABS R64, R0 ;  /* 0x0000000000407213 */ /* 0x000fe20000000000 */
[C---:B------:R-:W-:Y:S01]  /*1d10*/  IMAD.HI.U32 R47, R11.reuse, R54, RZ ;  /* 0x000000360b2f7227 */ /* 0x040fe200078e00ff */
[----:B------:R-:W-:Y:S03]  /*1d20*/  STL [R1+0xc50], R5 ;  /* 0x000c500501007387 */ /* 0x000fe60000100800 */
[C---:B------:R-:W-:Y:S01]  /*1d30*/  IMAD.HI.U32 R48, R11.reuse, R56, RZ ;  /* 0x000000380b307227 */ /* 0x040fe200078e00ff */
[----:B------:R-:W-:Y:S03]  /*1d40*/  STL [R1+0xc58], R4 ;  /* 0x000c580401007387 */ /* 0x000fe60000100800 */
[----:B------:R-:W-:Y:S01]  /*1d50*/  IMAD.HI.U32 R49, R11, R58, RZ ;  /* 0x0000003a0b317227 */ /* 0x000fe200078e00ff */
[----:B------:R-:W-:Y:S03]  /*1d60*/  STL [R1+0xc5c], R3 ;  /* 0x000c5c0301007387 */ /* 0x000fe60000100800 */
[----:B------:R-:W-:Y:S01]  /*1d70*/  IMAD.MOV R50, RZ, RZ, -R50 ;  /* 0x000000ffff327224 */ /* 0x000fe200078e0a32 */
[----:B------:R1:W-:Y:S01]  /*1d80*/  STL [R1+0xc64], R2 ;  /* 0x000c640201007387 */ /* 0x0003e20000100800 */
[----:B------:R-:W-:-:S02]  /*1d90*/  IMAD R41, R251, R41, R46 ;  /* 0x00000029fb297224 */ /* 0x000fc400078e022e */
[----:B------:R-:W-:Y:S01]  /*1da0*/  IMAD.HI.U32 R46, R11, R52, RZ ;  /* 0x000000340b2e7227 */ /* 0x000fe200078e00ff */
[----:B------:R2:W-:Y:S03]  /*1db0*/  STL [R1+0xc68], R0 ;  /* 0x000c680001007387 */ /* 0x0005e60000100800 */
[----:B------:R-:W-:Y:S01]  /*1dc0*/  IMAD.MOV R47, RZ, RZ, -R47 ;  /* 0x000000ffff2f7224 */ /* 0x000fe200078e0a2f */
[----:B------:R-:W-:Y:S01]  /*1dd0*/  IADD3 R46, -R46, RZ, RZ ;  /* 0x000000ff2e2e7210 */ /* 0x000fe20007ffe1ff */
[----:B------:R-:W-:Y:S01]  /*1de0*/  IMAD.MOV R48, RZ, RZ, -R48 ;  /* 0x000000ffff307224 */ /* 0x000fe200078e0a30 */
[C---:B-1----:R-:W-:Y:S01]  /*1df0*/  LOP3.LUT R2, R6.reuse, 0x82, RZ, 0xfc, !PT ;  /* 0x0000008206027812 */ /* 0x042fe200078efcff */
[----:B------:R-:W-:Y:S02]  /*1e00*/  IMAD.MOV R49, RZ, RZ, -R49 ;  /* 0x000000ffff317224 */ /* 0x000fe400078e0a31 */
[C---:B------:R-:W-:Y:S01]  /*1e10*/  IMAD R50, R251.reuse, R50, R60 ;  /* 0x00000032fb327224 */ /* 0x040fe200078e023c */
[----:B------:R-:W-:Y:S01]  /*1e20*/  IABS R60, R3 ;  /* 0x00000003003c7213 */ /* 0x000fe20000000000 */
[C---:B------:R-:W-:Y:S01]  /*1e30*/  IMAD R47, R251.reuse, R47, R54 ;  /* 0x0000002ffb2f7224 */ /* 0x040fe200078e0236 */
[C---:B------:R-:W-:Y:S01]  /*1e40*/  LOP3.LUT R3, R6.reuse, 0x80, RZ, 0xfc, !PT ;  /* 0x0000008006037812 */ /* 0x040fe200078efcff */
[C---:B------:R-:W-:Y:S01]  /*1e50*/  IMAD R48, R251.reuse, R48, R56 ;  /* 0x00000030fb307224 */ /* 0x040fe200078e0238 */
[----:B------:R-:W-:Y:S01]  /*1e60*/  IABS R56, R5 ;  /* 0x0000000500387213 */ /* 0x000fe20000000000 */
[----:B------:R-:W-:Y:S01]  /*1e70*/  IMAD R49, R251, R49, R58 ;  /* 0x00000031fb317224 */ /* 0x000fe200078e023a */
[----:B------:R-:W-:Y:S01]  /*1e80*/  IABS R58, R4 ;  /* 0x00000004003a7213 */ /* 0x000fe20000000000 */
[----:B------:R-:W-:Y:S01]  /*1e90*/  IMAD.HI.U32 R54, R11, R62, RZ ;  /* 0x0000003e0b367227 */ /* 0x000fe200078e00ff */
[----:B------:R-:W-:-:S02]  /*1ea0*/  LOP3.LUT R5, R6, 0x7c, RZ, 0xfc, !PT ;  /* 0x0000007c06057812 */ /* 0x000fc400078efcff */
[C---:B------:R-:W-:Y:S01]  /*1eb0*/  LOP3.LUT R4, R6.reuse, 0x7e, RZ, 0xfc, !PT ;  /* 0x0000007e06047812 */ /* 0x040fe200078efcff */
[C---:B------:R-:W-:Y:S01]  /*1ec0*/  IMAD.HI.U32 R55, R11.reuse, R64, RZ ;  /* 0x000000400b377227 */ /* 0x040fe200078e00ff */
[----:B--2---:R-:W-:Y:S01]  /*1ed0*/  LOP3.LUT R0, R6, 0x84, RZ, 0xfc, !PT ;  /* 0x0000008406007812 */ /* 0x004fe200078efcff */
[----:B------:R-:W-:Y:S01]  /*1ee0*/  STL [R1+0xc74], R5 ;  /* 0x000c740501007387 */ /* 0x000fe20000100800 */
[----:B------:R-:W-:Y:S01]  /*1ef0*/  IABS R68, R2 ;  /* 0x0000000200447213 */ /* 0x000fe20000000000 */
[----:B------:R-:W-:Y:S01]  /*1f00*/  IMAD.HI.U32 R53, R11, R60, RZ ;  /* 0x0000003c0b357227 */ /* 0x000fe200078e00ff */
[----:B------:R-:W-:Y:S01]  /*1f10*/  IABS R70, R0 ;  /* 0x0000000000467213 */ /* 0x000fe20000000000 */
[----:B------:R-:W-:Y:S01]  /*1f20*/  STL [R1+0xc78], R4 ;  /* 0x000c780401007387 */ /* 0x000fe20000100800 */
[----:B------:R-:W-:Y:S01]  /*1f30*/  IABS R66, R3 ;  /* 0x0000000300427213 */ /* 0x000fe20000000000 */
[----:B------:R-:W-:Y:S02]  /*1f40*/  IMAD.MOV R54, RZ, RZ, -R54 ;  /* 0x000000ffff367224 */ /* 0x000fe400078e0a36 */
[----:B------:R-:W-:Y:S01]  /*1f50*/  IMAD R46, R251, R46, R52 ;  /* 0x0000002efb2e7224 */ /* 0x000fe200078e0234 */
[----:B------:R1:W-:Y:S01]  /*1f60*/  STL [R1+0xc80], R3 ;  /* 0x000c800301007387 */ /* 0x0003e20000100800 */
[----:B------:R-:W-:-:S03]  /*1f70*/  IMAD.HI.U32 R51, R11, R56, RZ ;  /* 0x000000380b337227 */ /* 0x000fc600078e00ff */
[----:B------:R2:W-:Y:S01]  /*1f80*/  STL [R1+0xc8c], R2 ;  /* 0x000c8c0201007387 */ /* 0x0005e20000100800 */
[----:B------:R-:W-:Y:S02]  /*1f90*/  IMAD.MOV R55, RZ, RZ, -R55 ;  /* 0x000000ffff377224 */ /* 0x000fe400078e0a37 */
[----:B------:R-:W-:Y:S01]  /*1fa0*/  IMAD.HI.U32 R52, R11, R58, RZ ;  /* 0x0000003a0b347227 */ /* 0x000fe200078e00ff */
[----:B------:R3:W-:Y:S01]  /*1fb0*/  STL [R1+0xc90], R0 ;  /* 0x000c900001007387 */ /* 0x0007e20000100800 */
[C---:B-1----:R-:W-:Y:S02]  /*1fc0*/  LOP3.LUT R3, R6.reuse, 0x8a, RZ, 0xfc, !PT ;  /* 0x0000008a06037812 */ /* 0x042fe400078efcff */
[----:B------:R-:W-:Y:S02]  /*1fd0*/  IMAD.MOV R53, RZ, RZ, -R53 ;  /* 0x000000ffff357224 */ /* 0x000fe400078e0a35 */
[C---:B------:R-:W-:Y:S01]  /*1fe0*/  IMAD R54, R251.reuse, R54, R62 ;  /* 0x00000036fb367224 */ /* 0x040fe200078e023e */
[----:B------:R-:W-:Y:S01]  /*1ff0*/  IABS R62, R5 ;  /* 0x00000005003e7213 */ /* 0x000fe20000000000 */
[----:B------:R-:W-:Y:S01]  /*2000*/  IMAD.MOV R51, RZ, RZ, -R51 ;  /* 0x000000ffff337224 */ /* 0x000fe200078e0a33 */
[C---:B--2---:R-:W-:Y:S01]  /*2010*/  LOP3.LUT R2, R6.reuse, 0x8c, RZ, 0xfc, !PT ;  /* 0x0000008c06027812 */ /* 0x044fe200078efcff */
[C---:B------:R-:W-:Y:S01]  /*2020*/  IMAD R55, R251.reuse, R55, R64 ;  /* 0x00000037fb377224 */ /* 0x040fe200078e0240 */
[----:B------:R-:W-:Y:S01]  /*2030*/  IABS R64, R4 ;  /* 0x0000000400407213 */ /* 0x000fe20000000000 */
[----:B------:R-:W-:Y:S01]  /*2040*/  IMAD.MOV R52, RZ, RZ, -R52 ;  /* 0x000000ffff347224 */ /* 0x000fe200078e0a34 */
[C---:B---3--:R-:W-:Y:S01]  /*2050*/  LOP3.LUT R0, R6.reuse, 0x8e, RZ, 0xfc, !PT ;  /* 0x0000008e06007812 */ /* 0x048fe200078efcff */
[----:B------:R-:W-:Y:S01]  /*2060*/  IMAD R53, R251, R53, R60 ;  /* 0x00000035fb357224 */ /* 0x000fe200078e023c */
[----:B------:R-:W-:Y:S01]  /*2070*/  LOP3.LUT R5, R6, 0x86, RZ, 0xfc, !PT ;  /* 0x0000008606057812 */ /* 0x000fe200078efcff */
[----:B------:R-:W-:Y:S01]  /*2080*/  IMAD.HI.U32 R59, R11, R68, RZ ;  /* 0x000000440b3b7227 */ /* 0x000fe200078e00ff */
[----:B------:R-:W-:-:S02]  /*2090*/  IABS R74, R0 ;  /* 0x00000000004a7213 */ /* 0x000fc40000000000 */
[----:B------:R-:W-:Y:S01]  /*20a0*/  LOP3.LUT R4, R6, 0x88, RZ, 0xfc, !PT ;  /* 0x0000008806047812 */ /* 0x000fe200078efcff */
[----:B------:R-:W-:Y:S01]  /*20b0*/  IMAD.HI.U32 R60, R11, R70, RZ ;  /* 0x000000460b3c7227 */ /* 0x000fe200078e00ff */
[----:B------:R-:W-:Y:S01]  /*20c0*/  IABS R72, R2 ;  /* 0x0000000200487213 */ /* 0x000fe20000000000 */
[----:B------:R-:W-:Y:S02]  /*20d0*/  STL [R1+0xc94], R5 ;  /* 0x000c940501007387 */ /* 0x000fe40000100800 */
[C---:B------:R-:W-:Y:S02]  /*20e0*/  IMAD R51, R251.reuse, R51, R56 ;  /* 0x00000033fb337224 */ /* 0x040fe400078e0238 */
[----:B------:R-:W-:Y:S01]  /*20f0*/  IMAD R52, R251, R52, R58 ;  /* 0x00000034fb347224 */ /* 0x000fe200078e023a */
[----:B------:R-:W-:Y:S01]  /*2100*/  STL [R1+0xc98], R4 ;  /* 0x000c980401007387 */ /* 0x000fe20000100800 */
[----:B------:R-:W-:-:S03]  /*2110*/  IMAD.HI.U32 R56, R11, R62, RZ ;  /* 0x0000003e0b387227 */ /* 0x000fc600078e00ff */
[----:B------:R-:W-:Y:S01]  /*2120*/  STL [R1+0xc9c], R3 ;  /* 0x000c9c0301007387 */ /* 0x000fe20000100800 */
[C---:B------:R-:W-:Y:S01]  /*2130*/  IMAD.HI.U32 R57, R11.reuse, R64, RZ ;  /* 0x000000400b397227 */ /* 0x040fe200078e00ff */
[----:B------:R-:W-:Y:S02]  /*2140*/  IADD3 R56, -R56, RZ, RZ ;  /* 0x000000ff38387210 */ /* 0x000fe40007ffe1ff */
[----:B------:R1:W-:Y:S01]  /*2150*/  STL [R1+0xcb4], R2 ;  /* 0x000cb40201007387 */ /* 0x0003e20000100800 */
[----:B------:R-:W-:-:S03]  /*2160*/  IMAD.HI.U32 R58, R11, R66, RZ ;  /* 0x000000420b3a7227 */ /* 0x000fc600078e00ff */
[----:B------:R2:W-:Y:S01]  /*2170*/  STL [R1+0xcb8], R0 ;  /* 0x000cb80001007387 */ /* 0x0005e20000100800 */
[----:B------:R-:W-:Y:S02]  /*2180*/  IMAD.MOV R59, RZ, RZ, -R59 ;  /* 0x000000ffff3b7224 */ /* 0x000fe400078e0a3b */
[----:B------:R-:W-:Y:S02]  /*2190*/  IMAD.MOV R60, RZ, RZ, -R60 ;  /* 0x000000ffff3c7224 */ /* 0x000fe400078e0a3c */
[----:B------:R-:W-:Y:S01]  /*21a0*/  IMAD.MOV R57, RZ, RZ, -R57 ;  /* 0x000000ffff397224 */ /* 0x000fe200078e0a39 */
[C---:B-1----:R-:W-:Y:S01]  /*21b0*/  LOP3.LUT R2, R6.reuse, 0x96, RZ, 0xfc, !PT ;  /* 0x0000009606027812 */ /* 0x042fe200078efcff */
[----:B------:R-:W-:Y:S02]  /*21c0*/  IMAD.MOV R58, RZ, RZ, -R58 ;  /* 0x000000ffff3a7224 */ /* 0x000fe400078e0a3a */
[C---:B------:R-:W-:Y:S01]  /*21d0*/  IMAD R59, R251.reuse, R59, R68 ;  /* 0x0000003bfb3b7224 */ /* 0x040fe200078e0244 */
[----:B------:R-:W-:Y:S01]  /*21e0*/  IABS R68, R4 ;  /* 0x0000000400447213 */ /* 0x000fe20000000000 */
[----:B------:R-:W-:Y:S01]  /*21f0*/  IMAD R60, R251, R60, R70 ;  /* 0x0000003cfb3c7224 */ /* 0x000fe200078e0246 */
[----:B------:R-:W-:Y:S01]  /*2200*/  IABS R70, R3 ;  /* 0x0000000300467213 */ /* 0x000fe20000000000 */
[----:B------:R-:W-:Y:S01]  /*2210*/  IMAD.HI.U32 R65, R11, R74, RZ ;  /* 0x0000004a0b417227 */ /* 0x000fe200078e00ff */
[----:B------:R-:W-:-:S02]  /*2220*/  LOP3.LUT R4, R6, 0x92, RZ, 0xfc, !PT ;  /* 0x0000009206047812 */ /* 0x000fc400078efcff */
[C---:B------:R-:W-:Y:S01]  /*2230*/  LOP3.LUT R3, R6.reuse, 0x94, RZ, 0xfc, !PT ;  /* 0x0000009406037812 */ /* 0x040fe200078efcff */
[C---:B------:R-:W-:Y:S01]  /*2240*/  IMAD R57, R251.reuse, R57, R64 ;  /* 0x00000039fb397224 */ /* 0x040fe200078e0240 */
[C---:B--2---:R-:W-:Y:S01]  /*2250*/  LOP3.LUT R0, R6.reuse, 0x98, RZ, 0xfc, !PT ;  /* 0x0000009806007812 */ /* 0x044fe200078efcff */
[C---:B------:R-:W-:Y:S01]  /*2260*/  IMAD R58, R251.reuse, R58, R66 ;  /* 0x0000003afb3a7224 */ /* 0x040fe200078e0242 */
[----:B------:R-:W-:Y:S01]  /*2270*/  IABS R66, R5 ;  /* 0x0000000500427213 */ /* 0x000fe20000000000 */
[----:B------:R-:W-:Y:S01]  /*2280*/  IMAD R56, R251, R56, R62 ;  /* 0x00000038fb387224 */ /* 0x000fe200078e023e */
[----:B------:R-:W-:Y:S01]  /*2290*/  LOP3.LUT R5, R6, 0x90, RZ, 0xfc, !PT ;  /* 0x0000009006057812 */ /* 0x000fe200078efcff */
[C---:B------:R-:W-:Y:S01]  /*22a0*/  IMAD.HI.U32 R64, R11.reuse, R72, RZ ;  /* 0x000000480b407227 */ /* 0x040fe200078e00ff */
[----:B------:R-:W-:Y:S02]  /*22b0*/  IABS R76, R3 ;  /* 0x00000003004c7213 */ /* 0x000fe40000000000 */
[----:B------:R-:W-:Y:S01]  /*22c0*/  IABS R78, R2 ;  /* 0x00000002004e7213 */ /* 0x000fe20000000000 */
[----:B------:R-:W-:Y:S01]  /*22d0*/  IMAD.MOV R65, RZ, RZ, -R65 ;  /* 0x000000ffff417224 */ /* 0x000fe200078e0a41 */
[----:B------:R-:W-:Y:S01]  /*22e0*/  STL [R1+0xcbc], R5 ;  /* 0x000cbc0501007387 */ /* 0x000fe20000100800 */
[----:B------:R-:W-:Y:S01]  /*22f0*/  IMAD.HI.U32 R62, R11, R68, RZ ;  /* 0x000000440b3e7227 */ /* 0x000fe200078e00ff */
[----:B------:R-:W-:-:S02]  /*2300*/  IABS R80, R0 ;  /* 0x0000000000507213 */ /* 0x000fc40000000000 */
[----:B------:R1:W-:Y:S01]  /*2310*/  STL [R1+0xcc0], R4 ;  /* 0x000cc00401007387 */ /* 0x0003e20000100800 */
[----:B------:R-:W-:-:S03]  /*2320*/  IMAD.HI.U32 R63, R11, R70, RZ ;  /* 0x000000460b3f7227 */ /* 0x000fc600078e00ff */
[----:B------:R2:W-:Y:S01]  /*2330*/  STL [R1+0xcc4], R3 ;  /* 0x000cc40301007387 */ /* 0x0005e20000100800 */
[----:B------:R-:W-:Y:S02]  /*2340*/  IMAD.MOV R64, RZ, RZ, -R64 ;  /* 0x000000ffff407224 */ /* 0x000fe400078e0a40 */
[----:B------:R-:W-:Y:S01]  /*2350*/  IMAD R65, R251, R65, R74 ;  /* 0x00000041fb417224 */ /* 0x000fe200078e024a */
[----:B------:R-:W-:Y:S01]  /*2360*/  IABS R74, R4 ;  /* 0x00000004004a7213 */ /* 0x000fe20000000000 */
[----:B------:R-:W-:Y:S01]  /*2370*/  IMAD.HI.U32 R61, R11, R66, RZ ;  /* 0x000000420b3d7227 */ /* 0x000fe200078e00ff */
[----:B------:R3:W-:Y:S01]  /*2380*/  STL [R1+0xcd4], R2 ;  /* 0x000cd40201007387 */ /* 0x0007e20000100800 */
[C---:B-1----:R-:W-:Y:S02]  /*2390*/  LOP3.LUT R4, R6.reuse, 0x9c, RZ, 0xfc, !PT ;  /* 0x0000009c06047812 */ /* 0x042fe400078efcff */
[----:B------:R-:W-:Y:S01]  /*23a0*/  IMAD.MOV R62, RZ, RZ, -R62 ;  /* 0x000000ffff3e7224 */ /* 0x000fe200078e0a3e */
[----:B------:R1:W-:Y:S01]  /*23b0*/  STL [R1+0xcdc], R0 ;  /* 0x000cdc0001007387 */ /* 0x0003e20000100800 */
[----:B------:R-:W-:Y:S01]  /*23c0*/  IMAD.MOV R63, RZ, RZ, -R63 ;  /* 0x000000ffff3f7224 */ /* 0x000fe200078e0a3f */
[C---:B--2---:R-:W-:Y:S01]  /*23d0*/  LOP3.LUT R3, R6.reuse, 0x9e, RZ, 0xfc, !PT ;  /* 0x0000009e06037812 */ /* 0x044fe200078efcff */
[C---:B------:R-:W-:Y:S01]  /*23e0*/  IMAD R64, R251.reuse, R64, R72 ;  /* 0x00000040fb407224 */ /* 0x040fe200078e0248 */
[----:B------:R-:W-:Y:S01]  /*23f0*/  IABS R72, R5 ;  /* 0x0000000500487213 */ /* 0x000fe20000000000 */
[----:B------:R-:W-:Y:S01]  /*2400*/  IMAD.MOV R61, RZ, RZ, -R61 ;  /* 0x000000ffff3d7224 */ /* 0x000fe200078e0a3d */
[C---:B---3--:R-:W-:Y:S01]  /*2410*/  LOP3.LUT R2, R6.reuse, 0xa0, RZ, 0xfc, !PT ;  /* 0x000000a006027812 */ /* 0x048fe200078efcff */
[C---:B------:R-:W-:Y:S01]  /*2420*/  IMAD R62, R251.reuse, R62, R68 ;  /* 0x0000003efb3e7224 */ /* 0x040fe200078e0244 */
[C---:B------:R-:W-:Y:S01]  /*2430*/  LOP3.LUT R5, R6.reuse, 0x9a, RZ, 0xfc, !PT ;  /* 0x0000009a06057812 */ /* 0x040fe200078efcff */
[----:B------:R-:W-:Y:S01]  /*2440*/  IMAD R63, R251, R63, R70 ;  /* 0x0000003ffb3f7224 */ /* 0x000fe200078e0246 */
[----:B-1----:R-:W-:Y:S01]  /*2450*/  LOP3.LUT R0, R6, 0xa2, RZ, 0xfc, !PT ;  /* 0x000000a206007812 */ /* 0x002fe200078efcff */
[C---:B------:R-:W-:Y:S01]  /*2460*/  IMAD.HI.U32 R67, R11.reuse, R74, RZ ;  /* 0x0000004a0b437227 */ /* 0x040fe200078e00ff */
[----:B------:R-:W-:Y:S01]  /*2470*/  IABS R82, R2 ;  /* 0x0000000200527213 */ /* 0x000fe20000000000 */
[----:B------:R-:W-:Y:S01]  /*2480*/  STL [R1+0xce0], R5 ;  /* 0x000ce00501007387 */ /* 0x000fe20000100800 */
[----:B------:R-:W-:Y:S01]  /*2490*/  IABS R84, R0 ;  /* 0x0000000000547213 */ /* 0x000fe20000000000 */
[----:B------:R-:W-:-:S02]  /*24a0*/  IMAD.HI.U32 R68, R11, R76, RZ ;  /* 0x0000004c0b447227 */ /* 0x000fc400078e00ff */
[----:B------:R-:W-:Y:S02]  /*24b0*/  STL [R1+0xce8], R4 ;  /* 0x000ce80401007387 */ /* 0x000fe40000100800 */
[C---:B------:R-:W-:Y:S02]  /*24c0*/  IMAD.HI.U32 R69, R11.reuse, R78, RZ ;  /* 0x0000004e0b457227 */ /* 0x040fe400078e00ff */
[----:B------:R-:W-:Y:S02]  /*24d0*/  STL [R1+0xcec], R3 ;  /* 0x000cec0301007387 */ /* 0x000fe40000100800 */
[----:B------:R-:W-:Y:S02]  /*24e0*/  IMAD.HI.U32 R70, R11, R80, RZ ;  /* 0x000000500b467227 */ /* 0x000fe400078e00ff */
[----:B------:R1:W-:Y:S02]  /*24f0*/  STL [R1+0xcf4], R2 ;  /* 0x000cf40201007387 */ /* 0x0003e40000100800 */
        /* <DEDUP_REMOVED lines=8> */
[----:B------:R-:W-:Y:S01]  /*2580*/  IMAD.MOV R70, RZ, RZ, -R70 ;  /* 0x000000ffff467224 */ /* 0x000fe200078e0a46 */
[C---:B--2---:R-:W-:Y:S01]  /*2590*/  LOP3.LUT R0, R6.reuse, 0xac, RZ, 0xfc, !PT ;  /* 0x000000ac06007812 */ /* 0x044fe200078efcff */
[C---:B------:R-:W-:Y:S01]  /*25a0*/  IMAD R67, R251.reuse, R67, R74 ;  /* 0x00000043fb437224 */ /* 0x040fe200078e024a */
[----:B------:R-:W-:Y:S01]  /*25b0*/  IABS R88, R2 ;  /* 0x0000000200587213 */ /* 0x000fe20000000000 */
[C---:B------:R-:W-:Y:S01]  /*25c0*/  IMAD R68, R251.reuse, R68, R76 ;  /* 0x00000044fb447224 */ /* 0x040fe200078e024c */
[----:B------:R-:W-:Y:S01]  /*25d0*/  IABS R76, R5 ;  /* 0x00000005004c7213 */ /* 0x000fe20000000000 */
[C---:B------:R-:W-:Y:S01]  /*25e0*/  IMAD R69, R251.reuse, R69, R78 ;  /* 0x00000045fb457224 */ /* 0x040fe200078e024e */
[----:B------:R-:W-:Y:S01]  /*25f0*/  IABS R78, R4 ;  /* 0x00000004004e7213 */ /* 0x000fe20000000000 */
[----:B------:R-:W-:Y:S01]  /*2600*/  IMAD R70, R251, R70, R80 ;  /* 0x00000046fb467224 */ /* 0x000fe200078e0250 */
[----:B------:R-:W-:Y:S01]  /*2610*/  IABS R80, R3 ;  /* 0x0000000300507213 */ /* 0x000fe20000000000 */
[----:B------:R-:W-:Y:S01]  /*2620*/  IMAD.HI.U32 R74, R11, R82, RZ ;  /* 0x000000520b4a7227 */ /* 0x000fe200078e00ff */
[----:B------:R-:W-:-:S02]  /*2630*/  LOP3.LUT R5, R6, 0xa4, RZ, 0xfc, !PT ;  /* 0x000000a406057812 */ /* 0x000fc400078efcff */
[C---:B------:R-:W-:Y:S01]  /*2640*/  LOP3.LUT R4, R6.reuse, 0xa6, RZ, 0xfc, !PT ;  /* 0x000000a606047812 */ /* 0x040fe200078efcff */
[----:B------:R-:W-:Y:S01]  /*2650*/  IMAD.HI.U32 R75, R11, R84, RZ ;  /* 0x000000540b4b7227 */ /* 0x000fe200078e00ff */
[----:B------:R-:W-:Y:S01]  /*2660*/  LOP3.LUT R3, R6, 0xa8, RZ, 0xfc, !PT ;  /* 0x000000a806037812 */ /* 0x000fe200078efcff */
[----:B------:R-:W-:Y:S01]  /*2670*/  STL [R1+0xd04], R5 ;  /* 0x000d040501007387 */ /* 0x000fe20000100800 */
[----:B------:R-:W-:Y:S01]  /*2680*/  IABS R90, R0 ;  /* 0x00000000005a7213 */ /* 0x000fe20000000000 */
[----:B------:R-:W-:Y:S01]  /*2690*/  IMAD.MOV R74, RZ, RZ, -R74 ;  /* 0x000000ffff4a7224 */ /* 0x000fe200078e0a4a */
[----:B------:R-:W-:Y:S01]  /*26a0*/  IABS R86, R3 ;  /* 0x0000000300567213 */ /* 0x000fe20000000000 */
[----:B------:R-:W-:Y:S01]  /*26b0*/  IMAD R66, R251, R66, R72 ;  /* 0x00000042fb427224 */ /* 0x000fe200078e0248 */
[----:B------:R-:W-:Y:S01]  /*26c0*/  STL [R1+0xd08], R4 ;  /* 0x000d080401007387 */ /* 0x000fe20000100800 */
[----:B------:R-:W-:-:S03]  /*26d0*/  IMAD.HI.U32 R71, R11, R76, RZ ;  /* 0x0000004c0b477227 */ /* 0x000fc600078e00ff */
[----:B------:R1:W-:Y:S01]  /*26e0*/  STL [R1+0xd10], R3 ;  /* 0x000d100301007387 */ /* 0x0003e20000100800 */
[----:B------:R-:W-:-:S03]  /*26f0*/  IMAD.HI.U32 R72, R11, R78, RZ ;  /* 0x0000004e0b487227 */ /* 0x000fc600078e00ff */
[----:B------:R2:W-:Y:S01]  /*2700*/  STL [R1+0xd18], R2 ;  /* 0x000d180201007387 */ /* 0x0005e20000100800 */
[----:B------:R-:W-:-:S03]  /*2710*/  IMAD.HI.U32 R73, R11, R80, RZ ;  /* 0x000000500b497227 */ /* 0x000fc600078e00ff */
[----:B------:R3:W-:Y:S01]  /*2720*/  STL [R1+0xd1c], R0 ;  /* 0x000d1c0001007387 */ /* 0x0007e20000100800 */
[----:B------:R-:W-:Y:S01]  /*2730*/  IMAD.MOV R75, RZ, RZ, -R75 ;  /* 0x000000ffff4b7224 */ /* 0x000fe200078e0a4b */
[C---:B-1----:R-:W-:Y:S01]  /*2740*/  LOP3.LUT R3, R6.reuse, 0xb2, RZ, 0xfc, !PT ;  /* 0x000000b206037812 */ /* 0x042fe200078efcff */
[C---:B------:R-:W-:Y:S01]  /*2750*/  IMAD R74, R251.reuse, R74, R82 ;  /* 0x0000004afb4a7224 */ /* 0x040fe200078e0252 */
[----:B------:R-:W-:Y:S01]  /*2760*/  IABS R82, R5 ;  /* 0x0000000500527213 */ /* 0x000fe20000000000 */
[----:B------:R-:W-:Y:S01]  /*2770*/  IMAD.MOV R71, RZ, RZ, -R71 ;  /* 0x000000ffff477224 */ /* 0x000fe200078e0a47 */
[C---:B------:R-:W-:Y:S01]  /*2780*/  LOP3.LUT R5, R6.reuse, 0xae, RZ, 0xfc, !PT ;  /* 0x000000ae06057812 */ /* 0x040fe200078efcff */
[----:B------:R-:W-:Y:S01]  /*2790*/  IMAD.MOV R72, RZ, RZ, -R72 ;  /* 0x000000ffff487224 */ /* 0x000fe200078e0a48 */
[C---:B--2---:R-:W-:Y:S01]  /*27a0*/  LOP3.LUT R2, R6.reuse, 0xb4, RZ, 0xfc, !PT ;  /* 0x000000b406027812 */ /* 0x044fe200078efcff */
[----:B------:R-:W-:Y:S01]  /*27b0*/  IMAD.MOV R73, RZ, RZ, -R73 ;  /* 0x000000ffff497224 */ /* 0x000fe200078e0a49 */
[C---:B---3--:R-:W-:Y:S01]  /*27c0*/  LOP3.LUT R0, R6.reuse, 0xb6, RZ, 0xfc, !PT ;  /* 0x000000b606007812 */ /* 0x048fe200078efcff */
[----:B------:R-:W-:Y:S01]  /*27d0*/  IMAD R75, R251, R75, R84 ;  /* 0x0000004bfb4b7224 */ /* 0x000fe200078e0254 */
[----:B------:R-:W-:Y:S01]  /*27e0*/  IABS R84, R4 ;  /* 0x0000000400547213 */ /* 0x000fe20000000000 */
[----:B------:R-:W-:Y:S01]  /*27f0*/  IMAD.HI.U32 R79, R11, R88, RZ ;  /* 0x000000580b4f7227 */ /* 0x000fe200078e00ff */
[----:B------:R-:W-:Y:S01]  /*2800*/  IABS R94, R0 ;  /* 0x00000000005e7213 */ /* 0x000fe20000000000 */
[----:B------:R-:W-:Y:S01]  /*2810*/  STL [R1+0xd20], R5 ;  /* 0x000d200501007387 */ /* 0x000fe20000100800 */
[----:B------:R-:W-:Y:S01]  /*2820*/  LOP3.LUT R4, R6, 0xb0, RZ, 0xfc, !PT ;  /* 0x000000b006047812 */ /* 0x000fe200078efcff */
[C---:B------:R-:W-:Y:S01]  /*2830*/  IMAD R71, R251.reuse, R71, R76 ;  /* 0x00000047fb477224 */ /* 0x040fe200078e024c */
[----:B------:R-:W-:Y:S01]  /*2840*/  IABS R92, R2 ;  /* 0x00000002005c7213 */ /* 0x000fe20000000000 */
[----:B------:R-:W-:-:S02]  /*2850*/  IMAD R72, R251, R72, R78 ;  /* 0x00000048fb487224 */ /* 0x000fc400078e024e */
        /* <DEDUP_REMOVED lines=10> */
[----:B------:R-:W-:Y:S01]  /*2900*/  IMAD.HI.U32 R77, R11, R84, RZ ;  /* 0x000000540b4d7227 */ /* 0x000fe200078e00ff */
[----:B-1----:R-:W-:-:S03]  /*2910*/  LOP3.LUT R2, R6, 0xbe, RZ, 0xfc, !PT ;  /* 0x000000be06027812 */ /* 0x002fc600078efcff */
[----:B------:R-:W-:Y:S02]  /*2920*/  IMAD.MOV R78, RZ, RZ, -R78 ;  /* 0x000000ffff4e7224 */ /* 0x000fe400078e0a4e */
[----:B------:R-:W-:Y:S01]  /*2930*/  IMAD.MOV R80, RZ, RZ, -R80 ;  /* 0x000000ffff507224 */ /* 0x000fe200078e0a50 */
[C---:B--2---:R-:W-:Y:S01]  /*2940*/  LOP3.LUT R0, R6.reuse, 0xc0, RZ, 0xfc, !PT ;  /* 0x000000c006007812 */ /* 0x044fe200078efcff */
[----:B------:R-:W-:Y:S01]  /*2950*/  IMAD R79, R251, R79, R88 ;  /* 0x0000004ffb4f7224 */ /* 0x000fe200078e0258 */
[----:B------:R-:W-:Y:S01]  /*2960*/  IABS R88, R4 ;  /* 0x0000000400587213 */ /* 0x000fe20000000000 */
[----:B------:R-:W-:Y:S01]  /*2970*/  IMAD.HI.U32 R85, R11, R94, RZ ;  /* 0x0000005e0b557227 */ /* 0x000fe200078e00ff */
[C---:B------:R-:W-:Y:S02]  /*2980*/  LOP3.LUT R4, R6.reuse, 0xba, RZ, 0xfc, !PT ;  /* 0x000000ba06047812 */ /* 0x040fe400078efcff */
[----:B------:R-:W-:Y:S01]  /*2990*/  IABS R98, R2 ;  /* 0x0000000200627213 */ /* 0x000fe20000000000 */
[----:B------:R-:W-:Y:S01]  /*29a0*/  IMAD.MOV R77, RZ, RZ, -R77 ;  /* 0x000000ffff4d7224 */ /* 0x000fe200078e0a4d */
[----:B------:R-:W-:Y:S01]  /*29b0*/  IABS R100, R0 ;  /* 0x0000000000647213 */ /* 0x000fe20000000000 */
[C---:B------:R-:W-:Y:S01]  /*29c0*/  IMAD R78, R251.reuse, R78, R86 ;  /* 0x0000004efb4e7224 */ /* 0x040fe200078e0256 */
[----:B------:R-:W-:Y:S01]  /*29d0*/  IABS R86, R5 ;  /* 0x0000000500567213 */ /* 0x000fe20000000000 */
[C---:B------:R-:W-:Y:S01]  /*29e0*/  IMAD R80, R251.reuse, R80, R90 ;  /* 0x00000050fb507224 */ /* 0x040fe200078e025a */
[----:B------:R-:W-:Y:S01]  /*29f0*/  IABS R90, R3 ;  /* 0x00000003005a7213 */ /* 0x000fe20000000000 */
[C---:B------:R-:W-:Y:S01]  /*2a00*/  IMAD R76, R251.reuse, R76, R82 ;  /* 0x0000004cfb4c7224 */ /* 0x040fe200078e0252 */
[C---:B------:R-:W-:Y:S01]  /*2a10*/  LOP3.LUT R5, R6.reuse, 0xb8, RZ, 0xfc, !PT ;  /* 0x000000b806057812 */ /* 0x040fe200078efcff */
[----:B------:R-:W-:Y:S01]  /*2a20*/  IMAD.MOV R85, RZ, RZ, -R85 ;  /* 0x000000ffff557224 */ /* 0x000fe200078e0a55 */
[----:B------:R-:W-:Y:S01]  /*2a30*/  LOP3.LUT R3, R6, 0xbc, RZ, 0xfc, !PT ;  /* 0x000000bc06037812 */ /* 0x000fe200078efcff */
[----:B------:R-:W-:-:S02]  /*2a40*/  IMAD R77, R251, R77, R84 ;  /* 0x0000004dfb4d7224 */ /* 0x000fc400078e0254 */
[C---:B------:R-:W-:Y:S01]  /*2a50*/  IMAD.HI.U32 R82, R11.reuse, R88, RZ ;  /* 0x000000580b527227 */ /* 0x040fe200078e00ff */
[----:B------:R-:W-:Y:S01]  /*2a60*/  IABS R96, R3 ;  /* 0x0000000300607213 */ /* 0x000fe20000000000 */
[----:B------:R-:W-:Y:S02]  /*2a70*/  STL [R1+0xd4c], R5 ;  /* 0x000d4c0501007387 */ /* 0x000fe40000100800 */
[----:B------:R-:W-:Y:S02]  /*2a80*/  IMAD.HI.U32 R84, R11, R92, RZ ;  /* 0x0000005c0b547227 */ /* 0x000fe400078e00ff */
[----:B------:R1:W-:Y:S02]  /*2a90*/  STL [R1+0xd48], R4 ;  /* 0x000d480401007387 */ /* 0x0003e40000100800 */
[----:B------:R-:W-:Y:S01]  /*2aa0*/  IMAD R85, R251, R85, R94 ;  /* 0x00000055fb557224 */ /* 0x000fe200078e025e */
[----:B------:R-:W-:Y:S01]  /*2ab0*/  IABS R94, R4 ;  /* 0x00000004005e7213 */ /* 0x000fe20000000000 */
[----:B------:R-:W-:Y:S01]  /*2ac0*/  IMAD.MOV R82, RZ, RZ, -R82 ;  /* 0x000000ffff527224 */ /* 0x000fe200078e0a52 */
[----:B------:R-:W-:Y:S01]  /*2ad0*/  STL [R1+0xd50], R3 ;  /* 0x000d500301007387 */ /* 0x000fe20000100800 */
[----:B------:R-:W-:-:S02]  /*2ae0*/  IMAD.MOV R84, RZ, RZ, -R84 ;  /* 0x000000ffff547224 */ /* 0x000fc400078e0a54 */
[----:B------:R-:W-:Y:S01]  /*2af0*/  IMAD.HI.U32 R83, R11, R90, RZ ;  /* 0x0000005a0b537227 */ /* 0x000fe200078e00ff */
[----:B------:R2:W-:Y:S01]  /*2b00*/  STL [R1+0xd64], R2 ;  /* 0x000d640201007387 */ /* 0x0005e20000100800 */
[C---:B-1----:R-:W-:Y:S02]  /*2b10*/  LOP3.LUT R4, R6.reuse, 0xc4, RZ, 0xfc, !PT ;  /* 0x000000c406047812 */ /* 0x042fe400078efcff */
[C---:B------:R-:W-:Y:S01]  /*2b20*/  IMAD R82, R251.reuse, R82, R88 ;  /* 0x00000052fb527224 */ /* 0x040fe200078e0258 */
[----:B------:R1:W-:Y:S01]  /*2b30*/  STL [R1+0xd6c], R0 ;  /* 0x000d6c0001007387 */ /* 0x0003e20000100800 */
[----:B------:R-:W-:Y:S01]  /*2b40*/  IMAD R84, R251, R84, R92 ;  /* 0x00000054fb547224 */ /* 0x000fe200078e025c */
[----:B------:R-:W-:Y:S01]  /*2b50*/  IABS R92, R5 ;  /* 0x00000005005c7213 */ /* 0x000fe20000000000 */
[C---:B------:R-:W-:Y:S01]  /*2b60*/  IMAD.HI.U32 R87, R11.reuse, R94, RZ ;  /* 0x0000005e0b577227 */ /* 0x040fe200078e00ff */
[C---:B------:R-:W-:Y:S02]  /*2b70*/  LOP3.LUT R5, R6.reuse, 0xc2, RZ, 0xfc, !PT ;  /* 0x000000c206057812 */ /* 0x040fe400078efcff */
[C---:B--2---:R-:W-:Y:S01]  /*2b80*/  LOP3.LUT R2, R6.reuse, 0xc8, RZ, 0xfc, !PT ;  /* 0x000000c806027812 */ /* 0x044fe200078efcff */
[----:B------:R-:W-:Y:S01]  /*2b90*/  IMAD.HI.U32 R88, R11, R96, RZ ;  /* 0x000000600b587227 */ /* 0x000fe200078e00ff */
[C---:B------:R-:W-:Y:S01]  /*2ba0*/  LOP3.LUT R3, R6.reuse, 0xc6, RZ, 0xfc, !PT ;  /* 0x000000c606037812 */ /* 0x040fe200078efcff */
[----:B------:R-:W-:Y:S01]  /*2bb0*/  STL [R1+0xd70], R5 ;  /* 0x000d700501007387 */ /* 0x000fe20000100800 */
[----:B------:R-:W-:Y:S01]  /*2bc0*/  IABS R102, R2 ;  /* 0x0000000200667213 */ /* 0x000fe20000000000 */
[----:B------:R-:W-:Y:S01]  /*2bd0*/  IMAD.MOV R83, RZ, RZ, -R83 ;  /* 0x000000ffff537224 */ /* 0x000fe200078e0a53 */
[----:B-1----:R-:W-:Y:S01]  /*2be0*/  LOP3.LUT R0, R6, 0xca, RZ, 0xfc, !PT ;  /* 0x000000ca06007812 */ /* 0x002fe200078efcff */
[----:B------:R-:W-:Y:S01]  /*2bf0*/  IMAD.MOV R87, RZ, RZ, -R87 ;  /* 0x000000ffff577224 */ /* 0x000fe200078e0a57 */
[----:B------:R-:W-:Y:S01]  /*2c00*/  STL [R1+0xd78], R4 ;  /* 0x000d780401007387 */ /* 0x000fe20000100800 */
        /* <DEDUP_REMOVED lines=8> */
[C---:B------:R-:W-:Y:S02]  /*2c90*/  IMAD R87, R251.reuse, R87, R94 ;  /* 0x00000057fb577224 */ /* 0x040fe400078e025e */
[----:B------:R-:W-:Y:S01]  /*2ca0*/  IMAD R88, R251, R88, R96 ;  /* 0x00000058fb587224 */ /* 0x000fe200078e0260 */
[----:B------:R-:W-:Y:S01]  /*2cb0*/  IABS R96, R5 ;  /* 0x0000000500607213 */ /* 0x000fe20000000000 */
[C---:B------:R-:W-:Y:S01]  /*2cc0*/  IMAD.HI.U32 R89, R11.reuse, R98, RZ ;  /* 0x000000620b597227 */ /* 0x040fe200078e00ff */
[C---:B-1----:R-:W-:Y:S02]  /*2cd0*/  LOP3.LUT R2, R6.reuse, 0xd2, RZ, 0xfc, !PT ;  /* 0x000000d206027812 */ /* 0x042fe400078efcff */
[----:B------:R-:W-:Y:S01]  /*2ce0*/  LOP3.LUT R5, R6, 0xcc, RZ, 0xfc, !PT ;  /* 0x000000cc06057812 */ /* 0x000fe200078efcff */
[----:B------:R-:W-:Y:S01]  /*2cf0*/  IMAD.HI.U32 R94, R11, R102, RZ ;  /* 0x000000660b5e7227 */ /* 0x000fe200078e00ff */
[----:B------:R-:W-:-:S02]  /*2d00*/  IABS R108, R2 ;  /* 0x00000002006c7213 */ /* 0x000fc40000000000 */
[C---:B--2---:R-:W-:Y:S01]  /*2d10*/  LOP3.LUT R0, R6.reuse, 0xd4, RZ, 0xfc, !PT ;  /* 0x000000d406007812 */ /* 0x044fe200078efcff */
[----:B------:R-:W-:Y:S01]  /*2d20*/  IMAD.MOV R81, RZ, RZ, -R81 ;  /* 0x000000ffff517224 */ /* 0x000fe200078e0a51 */
[----:B------:R1:W-:Y:S01]  /*2d30*/  STL [R1+0xda4], R5 ;  /* 0x000da40501007387 */ /* 0x0003e20000100800 */
[----:B------:R-:W-:Y:S01]  /*2d40*/  IMAD.MOV R90, RZ, RZ, -R90 ;  /* 0x000000ffff5a7224 */ /* 0x000fe200078e0a5a */
[----:B------:R-:W-:Y:S01]  /*2d50*/  IABS R110, R0 ;  /* 0x00000000006e7213 */ /* 0x000fe20000000000 */
[----:B------:R-:W-:Y:S02]  /*2d60*/  IMAD.MOV R89, RZ, RZ, -R89 ;  /* 0x000000ffff597224 */ /* 0x000fe400078e0a59 */
[----:B------:R-:W-:Y:S02]  /*2d70*/  IMAD.MOV R94, RZ, RZ, -R94 ;  /* 0x000000ffff5e7224 */ /* 0x000fe400078e0a5e */
[C---:B------:R-:W-:Y:S02]  /*2d80*/  IMAD R81, R251.reuse, R81, R86 ;  /* 0x00000051fb517224 */ /* 0x040fe400078e0256 */
[----:B------:R-:W-:Y:S01]  /*2d90*/  IMAD R90, R251, R90, R100 ;  /* 0x0000005afb5a7224 */ /* 0x000fe200078e0264 */
[----:B------:R-:W-:Y:S01]  /*2da0*/  IABS R100, R3 ;  /* 0x0000000300647213 */ /* 0x000fe20000000000 */
[----:B------:R-:W-:Y:S01]  /*2db0*/  IMAD.HI.U32 R91, R11, R96, RZ ;  /* 0x000000600b5b7227 */ /* 0x000fe200078e00ff */
[----:B------:R-:W-:-:S03]  /*2dc0*/  LOP3.LUT R3, R6, 0xd0, RZ, 0xfc, !PT ;  /* 0x000000d006037812 */ /* 0x000fc600078efcff */
[----:B------:R-:W-:Y:S01]  /*2dd0*/  IMAD.HI.U32 R86, R11, R92, RZ ;  /* 0x0000005c0b567227 */ /* 0x000fe200078e00ff */
[----:B------:R-:W-:-:S03]  /*2de0*/  IABS R106, R3 ;  /* 0x00000003006a7213 */ /* 0x000fc60000000000 */
[----:B------:R-:W-:Y:S01]  /*2df0*/  IMAD.HI.U32 R95, R11, R104, RZ ;  /* 0x000000680b5f7227 */ /* 0x000fe200078e00ff */
[----:B------:R-:W-:-:S03]  /*2e00*/  IADD3 R86, -R86, RZ, RZ ;  /* 0x000000ff56567210 */ /* 0x000fc60007ffe1ff */
[C---:B------:R-:W-:Y:S01]  /*2e10*/  IMAD R89, R251.reuse, R89, R98 ;  /* 0x00000059fb597224 */ /* 0x040fe200078e0262 */
[----:B------:R-:W-:Y:S01]  /*2e20*/  IABS R98, R4 ;  /* 0x0000000400627213 */ /* 0x000fe20000000000 */
[----:B------:R-:W-:Y:S01]  /*2e30*/  IMAD R94, R251, R94, R102 ;  /* 0x0000005efb5e7224 */ /* 0x000fe200078e0266 */
[----:B------:R-:W-:Y:S01]  /*2e40*/  IABS R102, R5 ;  /* 0x0000000500667213 */ /* 0x000fe20000000000 */
[----:B------:R-:W-:Y:S01]  /*2e50*/  IMAD.MOV R91, RZ, RZ, -R91 ;  /* 0x000000ffff5b7224 */ /* 0x000fe200078e0a5b */
[C---:B------:R-:W-:Y:S01]  /*2e60*/  LOP3.LUT R4, R6.reuse, 0xce, RZ, 0xfc, !PT ;  /* 0x000000ce06047812 */ /* 0x040fe200078efcff */
[----:B------:R-:W-:Y:S01]  /*2e70*/  IMAD.MOV R95, RZ, RZ, -R95 ;  /* 0x000000ffff5f7224 */ /* 0x000fe200078e0a5f */
[----:B-1----:R-:W-:Y:S01]  /*2e80*/  LOP3.LUT R5, R6, 0xd6, RZ, 0xfc, !PT ;  /* 0x000000d606057812 */ /* 0x002fe200078efcff */
[C---:B------:R-:W-:Y:S02]  /*2e90*/  IMAD.HI.U32 R93, R11.reuse, R100, RZ ;  /* 0x000000640b5d7227 */ /* 0x040fe400078e00ff */
[----:B------:R1:W-:Y:S02]  /*2ea0*/  STL [R1+0xda8], R4 ;  /* 0x000da80401007387 */ /* 0x0003e40000100800 */
[----:B------:R-:W-:-:S02]  /*2eb0*/  IMAD.HI.U32 R99, R11, R108, RZ ;  /* 0x0000006c0b637227 */ /* 0x000fc400078e00ff */
[----:B------:R2:W-:Y:S02]  /*2ec0*/  STL [R1+0xdb4], R3 ;  /* 0x000db40301007387 */ /* 0x0005e40000100800 */
[C---:B------:R-:W-:Y:S02]  /*2ed0*/  IMAD R91, R251.reuse, R91, R96 ;  /* 0x0000005bfb5b7224 */ /* 0x040fe400078e0260 */
[----:B------:R-:W-:Y:S01]  /*2ee0*/  IMAD R95, R251, R95, R104 ;  /* 0x0000005ffb5f7224 */ /* 0x000fe200078e0268 */
[----:B------:R-:W-:Y:S01]  /*2ef0*/  IABS R104, R4 ;  /* 0x0000000400687213 */ /* 0x000fe20000000000 */
[----:B------:R-:W-:Y:S01]  /*2f00*/  IMAD.HI.U32 R96, R11, R102, RZ ;  /* 0x000000660b607227 */ /* 0x000fe200078e00ff */
[----:B-1----:R-:W-:Y:S01]  /*2f10*/  LOP3.LUT R4, R6, 0xd8, RZ, 0xfc, !PT ;  /* 0x000000d806047812 */ /* 0x002fe200078efcff */
[----:B------:R1:W-:Y:S02]  /*2f20*/  STL [R1+0xdd0], R2 ;  /* 0x000dd00201007387 */ /* 0x0003e40000100800 */
[----:B------:R-:W-:Y:S01]  /*2f30*/  IMAD.MOV R93, RZ, RZ, -R93 ;  /* 0x000000ffff5d7224 */ /* 0x000fe200078e0a5d */
[----:B------:R-:W-:Y:S01]  /*2f40*/  IADD3 R96, -R96, RZ, RZ ;  /* 0x000000ff60607210 */ /* 0x000fe20007ffe1ff */
[----:B------:R-:W-:Y:S01]  /*2f50*/  IMAD.MOV R99, RZ, RZ, -R99 ;  /* 0x000000ffff637224 */ /* 0x000fe200078e0a63 */
[C---:B--2---:R-:W-:Y:S01]  /*2f60*/  LOP3.LUT R3, R6.reuse, 0xda, RZ, 0xfc, !PT ;  /* 0x000000da06037812 */ /* 0x044fe200078efcff */
[----:B------:R-:W-:Y:S01]  /*2f70*/  IMAD R86, R251, R86, R92 ;  /* 0x00000056fb567224 */ /* 0x000fe200078e025c */
[----:B------:R2:W-:Y:S01]  /*2f80*/  STL [R1+0xddc], R0 ;  /* 0x000ddc0001007387 */ /* 0x0005e20000100800 */
[----:B------:R-:W-:Y:S01]  /*2f90*/  IMAD.HI.U32 R92, R11, R98, RZ ;  /* 0x000000620b5c7227 */ /* 0x000fe200078e00ff */
[----:B-1----:R-:W-:-:S02]  /*2fa0*/  LOP3.LUT R2, R6, 0xdc, RZ, 0xfc, !PT ;  /* 0x000000dc06027812 */ /* 0x002fc400078efcff */
[----:B------:R-:W-:Y:S01]  /*2fb0*/  STL [R1+0xde0], R5 ;  /* 0x000de00501007387 */ /* 0x000fe20000100800 */
[C---:B------:R-:W-:Y:S02]  /*2fc0*/  IMAD R93, R251.reuse, R93, R100 ;  /* 0x0000005dfb5d7224 */ /* 0x040fe400078e0264 */
[----:B------:R-:W-:Y:S01]  /*2fd0*/  IMAD R99, R251, R99, R108 ;  /* 0x00000063fb637224 */ /* 0x000fe200078e026c */
[----:B------:R-:W-:Y:S01]  /*2fe0*/  IABS R108, R4 ;  /* 0x00000004006c7213 */ /* 0x000fe20000000000 */
[----:B------:R-:W-:Y:S01]  /*2ff0*/  IMAD.HI.U32 R100, R11, R110, RZ ;  /* 0x0000006e0b647227 */ /* 0x000fe200078e00ff */
[----:B------:R1:W-:Y:S01]  /*3000*/  STL [R1+0xdec], R4 ;  /* 0x000dec0401007387 */ /* 0x0003e20000100800 */
[C---:B--2---:R-:W-:Y:S02]  /*3010*/  LOP3.LUT R0, R6.reuse, 0xde, RZ, 0xfc, !PT ;  /* 0x000000de06007812 */ /* 0x044fe400078efcff */
[----:B------:R-:W-:Y:S01]  /*3020*/  IMAD.MOV R92, RZ, RZ, -R92 ;  /* 0x000000ffff5c7224 */ /* 0x000fe200078e0a5c */
[----:B------:R2:W-:Y:S01]  /*3030*/  STL [R1+0xdf0], R3 ;  /* 0x000df00301007387 */ /* 0x0005e20000100800 */
[----:B------:R-:W-:Y:S01]  /*3040*/  IMAD.MOV R100, RZ, RZ, -R100 ;  /* 0x000000ffff647224 */ /* 0x000fe200078e0a64 */
[----:B------:R-:W-:Y:S01]  /*3050*/  IABS R112, R2 ;  /* 0x0000000200707213 */ /* 0x000fe20000000000 */
[C---:B------:R-:W-:Y:S01]  /*3060*/  IMAD R96, R251.reuse, R96, R102 ;  /* 0x00000060fb607224 */ /* 0x040fe200078e0266 */
[----:B------:R-:W-:Y:S01]  /*3070*/  IABS R114, R0 ;  /* 0x0000000000727213 */ /* 0x000fe20000000000 */
[----:B------:R-:W-:Y:S01]  /*3080*/  IMAD R92, R251, R92, R98 ;  /* 0x0000005cfb5c7224 */ /* 0x000fe200078e0262 */
[----:B------:R-:W-:Y:S01]  /*3090*/  STL [R1+0xe1c], R2 ;  /* 0x000e1c0201007387 */ /* 0x000fe20000100800 */
[----:B------:R-:W-:Y:S01]  /*30a0*/  IMAD.HI.U32 R102, R11, R108, RZ ;  /* 0x0000006c0b667227 */ /* 0x000fe200078e00ff */
[----:B-1----:R-:W-:-:S02]  /*30b0*/  LOP3.LUT R4, R6, 0xe2, RZ, 0xfc, !PT ;  /* 0x000000e206047812 */ /* 0x002fc400078efcff */
[----:B------:R1:W-:Y:S01]  /*30c0*/  STL [R1+0xe20], R0 ;  /* 0x000e200001007387 */ /* 0x0003e20000100800 */
[----:B------:R-:W-:-:S04]  /*30d0*/  IMAD.HI.U32 R98, R11, R106, RZ ;  /* 0x0000006a0b627227 */ /* 0x000fc800078e00ff */
[----:B------:R-:W-:Y:S01]  /*30e0*/  IMAD R100, R251, R100, R110 ;  /* 0x00000064fb647224 */ /* 0x000fe200078e026e */
[----:B------:R-:W-:Y:S01]  /*30f0*/  IABS R110, R3 ;  /* 0x00000003006e7213 */ /* 0x000fe20000000000 */
[----:B------:R-:W-:Y:S01]  /*3100*/  IMAD.MOV R102, RZ, RZ, -R102 ;  /* 0x000000ffff667224 */ /* 0x000fe200078e0a66 */
[C---:B--2---:R-:W-:Y:S01]  /*3110*/  LOP3.LUT R3, R6.reuse, 0xe4, RZ, 0xfc, !PT ;  /* 0x000000e406037812 */ /* 0x044fe200078efcff */
[----:B------:R-:W-:Y:S01]  /*3120*/  IMAD.MOV R98, RZ, RZ, -R98 ;  /* 0x000000ffff627224 */ /* 0x000fe200078e0a62 */
[C---:B-1----:R-:W-:Y:S01]  /*3130*/  LOP3.LUT R0, R6.reuse, 0xe8, RZ, 0xfc, !PT ;  /* 0x000000e806007812 */ /* 0x042fe200078efcff */
[----:B------:R-:W-:Y:S01]  /*3140*/  IMAD.HI.U32 R97, R11, R104, RZ ;  /* 0x000000680b617227 */ /* 0x000fe200078e00ff */
[----:B------:R-:W-:-:S03]  /*3150*/  LOP3.LUT R2, R6, 0xe6, RZ, 0xfc, !PT ;  /* 0x000000e606027812 */ /* 0x000fc600078efcff */
[C---:B------:R-:W-:Y:S01]  /*3160*/  IMAD R102, R251.reuse, R102, R108 ;  /* 0x00000066fb667224 */ /* 0x040fe200078e026c */
[----:B------:R-:W-:Y:S01]  /*3170*/  IABS R108, R3 ;  /* 0x00000003006c7213 */ /* 0x000fe20000000000 */
[----:B------:R-:W-:Y:S01]  /*3180*/  IMAD R98, R251, R98, R106 ;  /* 0x00000062fb627224 */ /* 0x000fe200078e026a */
[----:B------:R-:W-:Y:S01]  /*3190*/  IABS R106, R5 ;  /* 0x00000005006a7213 */ /* 0x000fe20000000000 */
[----:B------:R-:W-:Y:S01]  /*31a0*/  IMAD.HI.U32 R103, R11, R110, RZ ;  /* 0x0000006e0b677227 */ /* 0x000fe200078e00ff */
[----:B------:R-:W-:-:S03]  /*31b0*/  LOP3.LUT R5, R6, 0xe0, RZ, 0xfc, !PT ;  /* 0x000000e006057812 */ /* 0x000fc600078efcff */
[----:B------:R-:W-:Y:S02]  /*31c0*/  IMAD.MOV R97, RZ, RZ, -R97 ;  /* 0x000000ffff617224 */ /* 0x000fe400078e0a61 */
[----:B------:R-:W-:Y:S01]  /*31d0*/  IMAD.MOV R103, RZ, RZ, -R103 ;  /* 0x000000ffff677224 */ /* 0x000fe200078e0a67 */
[----:B------:R-:W-:Y:S01]  /*31e0*/  STL [R1+0xe2c], R5 ;  /* 0x000e2c0501007387 */ /* 0x000fe20000100800 */
[----:B------:R-:W-:-:S03]  /*31f0*/  IMAD.HI.U32 R113, R11, R108, RZ ;  /* 0x0000006c0b717227 */ /* 0x000fc600078e00ff */
[----:B------:R-:W-:Y:S01]  /*3200*/  STL [R1+0xe30], R4 ;  /* 0x000e300401007387 */ /* 0x000fe20000100800 */
[----:B------:R-:W-:Y:S02]  /*3210*/  IMAD R97, R251, R97, R104 ;  /* 0x00000061fb617224 */ /* 0x000fe400078e0268 */
[C---:B------:R-:W-:Y:S01]  /*3220*/  IMAD.HI.U32 R101, R11.reuse, R106, RZ ;  /* 0x0000006a0b657227 */ /* 0x040fe200078e00ff */
[----:B------:R1:W-:Y:S03]  /*3230*/  STL [R1+0xe3c], R3 ;  /* 0x000e3c0301007387 */ /* 0x0003e60000100800 */
[C---:B------:R-:W-:Y:S01]  /*3240*/  IMAD.HI.U32 R104, R11.reuse, R112, RZ ;  /* 0x000000700b687227 */ /* 0x040fe200078e00ff */
[----:B------:R-:W-:Y:S03]  /*3250*/  STL [R1+0xe60], R2 ;  /* 0x000e600201007387 */ /* 0x000fe60000100800 */
[----:B------:R-:W-:Y:S01]  /*3260*/  IMAD.HI.U32 R105, R11, R114, RZ ;  /* 0x000000720b697227 */ /* 0x000fe200078e00ff */
[----:B------:R2:W-:Y:S01]  /*3270*/  STL [R1+0xe70], R0 ;  /* 0x000e700001007387 */ /* 0x0005e20000100800 */
[----:B-1----:R-:W-:-:S02]  /*3280*/  LOP3.LUT R3, R6, 0xee, RZ, 0xfc, !PT ;  /* 0x000000ee06037812 */ /* 0x002fc400078efcff */
[C---:B------:R-:W-:Y:S01]  /*3290*/  IMAD R103, R251.reuse, R103, R110 ;  /* 0x00000067fb677224 */ /* 0x040fe200078e026e */
[----:B------:R-:W-:Y:S01]  /*32a0*/  IABS R110, R0 ;  /* 0x00000000006e7213 */ /* 0x000fe20000000000 */
[----:B------:R-:W-:Y:S02]  /*32b0*/  IMAD.MOV R113, RZ, RZ, -R113 ;  /* 0x000000ffff717224 */ /* 0x000fe400078e0a71 */
[----:B------:R-:W-:Y:S02]  /*32c0*/  IMAD.MOV R101, RZ, RZ, -R101 ;  /* 0x000000ffff657224 */ /* 0x000fe400078e0a65 */
[----:B------:R-:W-:Y:S01]  /*32d0*/  IMAD.MOV R104, RZ, RZ, -R104 ;  /* 0x000000ffff687224 */ /* 0x000fe200078e0a68 */
[C---:B--2---:R-:W-:Y:S01]  /*32e0*/  LOP3.LUT R0, R6.reuse, 0xf2, RZ, 0xfc, !PT ;  /* 0x000000f206007812 */ /* 0x044fe200078efcff */
[----:B------:R-:W-:Y:S02]  /*32f0*/  IMAD.MOV R105, RZ, RZ, -R105 ;  /* 0x000000ffff697224 */ /* 0x000fe400078e0a69 */
[C---:B------:R-:W-:Y:S01]  /*3300*/  IMAD R108, R251.reuse, R113, R108 ;  /* 0x00000071fb6c7224 */ /* 0x040fe200078e026c */
[----:B------:R-:W-:Y:S01]  /*3310*/  IABS R113, R3 ;  /* 0x0000000300717213 */ /* 0x000fe20000000000 */
[----:B------:R-:W-:Y:S01]  /*3320*/  IMAD R101, R251, R101, R106 ;  /* 0x00000065fb657224 */ /* 0x000fe200078e026a */
[----:B------:R-:W-:Y:S01]  /*3330*/  IABS R106, R5 ;  /* 0x00000005006a7213 */ /* 0x000fe20000000000 */
[----:B------:R-:W-:Y:S01]  /*3340*/  IMAD.HI.U32 R111, R11, R110, RZ ;  /* 0x0000006e0b6f7227 */ /* 0x000fe200078e00ff */
[----:B------:R-:W-:-:S03]  /*3350*/  LOP3.LUT R5, R6, 0xea, RZ, 0xfc, !PT ;  /* 0x000000ea06057812 */ /* 0x000fc600078efcff */
[C---:B------:R-:W-:Y:S01]  /*3360*/  IMAD R104, R251.reuse, R104, R112 ;  /* 0x00000068fb687224 */ /* 0x040fe200078e0270 */
[----:B------:R-:W-:Y:S01]  /*3370*/  IABS R112, R2 ;  /* 0x0000000200707213 */ /* 0x000fe20000000000 */
[----:B------:R-:W-:Y:S01]  /*3380*/  IMAD R105, R251, R105, R114 ;  /* 0x00000069fb697224 */ /* 0x000fe200078e0272 */
[----:B------:R-:W-:Y:S01]  /*3390*/  IABS R114, R4 ;  /* 0x0000000400727213 */ /* 0x000fe20000000000 */
[----:B------:R-:W-:Y:S01]  /*33a0*/  IMAD.MOV R111, RZ, RZ, -R111 ;  /* 0x000000ffff6f7224 */ /* 0x000fe200078e0a6f */
[C---:B------:R-:W-:Y:S01]  /*33b0*/  LOP3.LUT R4, R6.reuse, 0xec, RZ, 0xfc, !PT ;  /* 0x000000ec06047812 */ /* 0x040fe200078efcff */
[C---:B------:R-:W-:Y:S01]  /*33c0*/  IMAD.HI.U32 R118, R11.reuse, R113, RZ ;  /* 0x000000710b767227 */ /* 0x040fe200078e00ff */
[----:B------:R1:W-:Y:S01]  /*33d0*/  STL [R1+0xe78], R5 ;  /* 0x000e780501007387 */ /* 0x0003e20000100800 */
[----:B------:R-:W-:Y:S02]  /*33e0*/  LOP3.LUT R2, R6, 0xf0, RZ, 0xfc, !PT ;  /* 0x000000f006027812 */ /* 0x000fe400078efcff */
[C---:B------:R-:W-:Y:S01]  /*33f0*/  IMAD.HI.U32 R115, R11.reuse, R106, RZ ;  /* 0x0000006a0b737227 */ /* 0x040fe200078e00ff */
[----:B------:R-:W-:Y:S03]  /*3400*/  STL [R1+0xe8c], R4 ;  /* 0x000e8c0401007387 */ /* 0x000fe60000100800 */
[----:B------:R-:W-:Y:S01]  /*3410*/  IMAD.HI.U32 R109, R11, R112, RZ ;  /* 0x000000700b6d7227 */ /* 0x000fe200078e00ff */
[----:B------:R2:W-:Y:S01]  /*3420*/  STL [R1+0xe94], R3 ;  /* 0x000e940301007387 */ /* 0x0005e20000100800 */
[----:B------:R-:W-:-:S02]  /*3430*/  IADD3 R115, -R115, RZ, RZ ;  /* 0x000000ff73737210 */ /* 0x000fc40007ffe1ff */
[C---:B------:R-:W-:Y:S01]  /*3440*/  IMAD R110, R251.reuse, R111, R110 ;  /* 0x0000006ffb6e7224 */ /* 0x040fe200078e026e */
[----:B------:R-:W-:Y:S01]  /*3450*/  IABS R111, R5 ;  /* 0x00000005006f7213 */ /* 0x000fe20000000000 */
[----:B------:R-:W-:Y:S01]  /*3460*/  IMAD.MOV R118, RZ, RZ, -R118 ;  /* 0x000000ffff767224 */ /* 0x000fe200078e0a76 */
[C---:B-1----:R-:W-:Y:S01]  /*3470*/  LOP3.LUT R5, R6.reuse, 0xf4, RZ, 0xfc, !PT ;  /* 0x000000f406057812 */ /* 0x042fe200078efcff */
[----:B------:R-:W-:Y:S01]  /*3480*/  IMAD.MOV R109, RZ, RZ, -R109 ;  /* 0x000000ffff6d7224 */ /* 0x000fe200078e0a6d */
[----:B------:R-:W-:Y:S01]  /*3490*/  STL [R1+0xea8], R2 ;  /* 0x000ea80201007387 */ /* 0x000fe20000100800 */
[----:B------:R-:W-:Y:S01]  /*34a0*/  IMAD R113, R251, R118, R113 ;  /* 0x00000076fb717224 */ /* 0x000fe200078e0271 */
[C---:B--2---:R-:W-:Y:S01]  /*34b0*/  LOP3.LUT R3, R6.reuse, 0xf8, RZ, 0xfc, !PT ;  /* 0x000000f806037812 */ /* 0x044fe200078efcff */
[----:B------:R-:W-:Y:S01]  /*34c0*/  IMAD.HI.U32 R120, R11, R111, RZ ;  /* 0x0000006f0b787227 */ /* 0x000fe200078e00ff */
[----:B------:R1:W-:Y:S02]  /*34d0*/  STL [R1+0xeac], R0 ;  /* 0x000eac0001007387 */ /* 0x0003e40000100800 */
[----:B------:R-:W-:Y:S01]  /*34e0*/  IABS R118, R3 ;  /* 0x0000000300767213 */ /* 0x000fe20000000000 */
[C---:B------:R-:W-:Y:S01]  /*34f0*/  IMAD R109, R251.reuse, R109, R112 ;  /* 0x0000006dfb6d7224 */ /* 0x040fe200078e0270 */
[----:B------:R-:W-:Y:S01]  /*3500*/  IABS R112, R4 ;  /* 0x0000000400707213 */ /* 0x000fe20000000000 */
[----:B------:R-:W-:Y:S01]  /*3510*/  IMAD R106, R251, R115, R106 ;  /* 0x00000073fb6a7224 */ /* 0x000fe200078e026a */
[----:B------:R-:W-:Y:S01]  /*3520*/  IABS R115, R0 ;  /* 0x0000000000737213 */ /* 0x000fe20000000000 */
[----:B------:R-:W-:Y:S01]  /*3530*/  IMAD.HI.U32 R107, R11, R114, RZ ;  /* 0x000000720b6b7227 */ /* 0x000fe200078e00ff */
[C---:B------:R-:W-:Y:S01]  /*3540*/  LOP3.LUT R4, R6.reuse, 0xf6, RZ, 0xfc, !PT ;  /* 0x000000f606047812 */ /* 0x040fe200078efcff */
[----:B------:R-:W-:Y:S01]  /*3550*/  STL [R1+0xe80], R5 ;  /* 0x000e800501007387 */ /* 0x000fe20000100800 */
[----:B-1----:R-:W-:Y:S01]  /*3560*/  LOP3.LUT R0, R6, 0xfc, RZ, 0xfc, !PT ;  /* 0x000000fc06007812 */ /* 0x002fe200078efcff */
[----:B------:R-:W-:-:S02]  /*3570*/  IMAD.MOV R120, RZ, RZ, -R120 ;  /* 0x000000ffff787224 */ /* 0x000fc400078e0a78 */
[C---:B------:R-:W-:Y:S01]  /*3580*/  IMAD.HI.U32 R123, R11.reuse, R118, RZ ;  /* 0x000000760b7b7227 */ /* 0x040fe200078e00ff */
[----:B------:R-:W-:Y:S03]  /*3590*/  STL [R1+0xe88], R4 ;  /* 0x000e880401007387 */ /* 0x000fe60000100800 */
[----:B------:R-:W-:Y:S01]  /*35a0*/  IMAD.MOV R107, RZ, RZ, -R107 ;  /* 0x000000ffff6b7224 */ /* 0x000fe200078e0a6b */
[----:B------:R1:W-:Y:S01]  /*35b0*/  STL [R1+0xe9c], R3 ;  /* 0x000e9c0301007387 */ /* 0x0003e20000100800 */
[----:B------:R-:W-:-:S04]  /*35c0*/  IMAD.HI.U32 R116, R11, R115, RZ ;  /* 0x000000730b747227 */ /* 0x000fc800078e00ff */
[----:B------:R-:W-:Y:S01]  /*35d0*/  IMAD R111, R251, R120, R111 ;  /* 0x00000078fb6f7224 */ /* 0x000fe200078e026f */
[----:B------:R-:W-:Y:S01]  /*35e0*/  IABS R120, R0 ;  /* 0x0000000000787213 */ /* 0x000fe20000000000 */
[----:B------:R-:W-:Y:S01]  /*35f0*/  IMAD.HI.U32 R119, R11, R112, RZ ;  /* 0x000000700b777227 */ /* 0x000fe200078e00ff */
[----:B-1----:R-:W-:-:S03]  /*3600*/  LOP3.LUT R3, R6, 0x102, RZ, 0xfc, !PT ;  /* 0x0000010206037812 */ /* 0x002fc600078efcff */
[----:B------:R-:W-:Y:S02]  /*3610*/  IMAD.MOV R123, RZ, RZ, -R123 ;  /* 0x000000ffff7b7224 */ /* 0x000fe400078e0a7b */
[C---:B------:R-:W-:Y:S01]  /*3620*/  IMAD R107, R251.reuse, R107, R114 ;  /* 0x0000006bfb6b7224 */ /* 0x040fe200078e0272 */
[----:B------:R-:W-:Y:S01]  /*3630*/  IABS R114, R2 ;  /* 0x0000000200727213 */ /* 0x000fe20000000000 */
[----:B------:R-:W-:Y:S01]  /*3640*/  IMAD.MOV R116, RZ, RZ, -R116 ;  /* 0x000000ffff747224 */ /* 0x000fe200078e0a74 */
[C---:B------:R-:W-:Y:S01]  /*3650*/  LOP3.LUT R2, R6.reuse, 0xfa, RZ, 0xfc, !PT ;  /* 0x000000fa06027812 */ /* 0x040fe200078efcff */
[----:B------:R-:W-:Y:S02]  /*3660*/  IMAD.MOV R119, RZ, RZ, -R119 ;  /* 0x000000ffff777224 */ /* 0x000fe400078e0a77 */
[----:B------:R-:W-:Y:S01]  /*3670*/  IMAD R118, R251, R123, R118 ;  /* 0x0000007bfb767224 */ /* 0x000fe200078e0276 */
[----:B------:R-:W-:Y:S01]  /*3680*/  IABS R123, R3 ;  /* 0x00000003007b7213 */ /* 0x000fe20000000000 */
[----:B------:R-:W-:Y:S01]  /*3690*/  IMAD.HI.U32 R121, R11, R120, RZ ;  /* 0x000000780b797227 */ /* 0x000fe200078e00ff */
[----:B------:R1:W-:Y:S03]  /*36a0*/  STL [R1+0xea0], R2 ;  /* 0x000ea00201007387 */ /* 0x0003e60000100800 */
[----:B------:R-:W-:Y:S01]  /*36b0*/  IMAD R115, R251, R116, R115 ;  /* 0x00000074fb737224 */ /* 0x000fe200078e0273 */
[----:B------:R-:W-:Y:S01]  /*36c0*/  IABS R116, R5 ;  /* 0x0000000500747213 */ /* 0x000fe20000000000 */
[----:B------:R-:W-:Y:S01]  /*36d0*/  IMAD.HI.U32 R117, R11, R114, RZ ;  /* 0x000000720b757227 */ /* 0x000fe200078e00ff */
[C---:B------:R-:W-:Y:S01]  /*36e0*/  LOP3.LUT R5, R6.reuse, 0xfe, RZ, 0xfc, !PT ;  /* 0x000000fe06057812 */ /* 0x040fe200078efcff */
[----:B------:R2:W-:Y:S02]  /*36f0*/  STL [R1+0xea4], R0 ;  /* 0x000ea40001007387 */ /* 0x0005e40000100800 */
[----:B------:R-:W-:Y:S01]  /*3700*/  IMAD R112, R251, R119, R112 ;  /* 0x00000077fb707224 */ /* 0x000fe200078e0270 */
[----:B------:R-:W-:Y:S01]  /*3710*/  IABS R119, R2 ;  /* 0x0000000200777213 */ /* 0x000fe20000000000 */
[----:B------:R-:W-:Y:S01]  /*3720*/  IMAD.MOV R121, RZ, RZ, -R121 ;  /* 0x000000ffff797224 */ /* 0x000fe200078e0a79 */
[----:B------:R3:W-:Y:S01]  /*3730*/  STL [R1+0xe64], R5 ;  /* 0x000e640501007387 */ /* 0x0007e20000100800 */
[----:B------:R-:W-:Y:S01]  /*3740*/  IMAD.HI.U32 R128, R11, R123, RZ ;  /* 0x0000007b0b807227 */ /* 0x000fe200078e00ff */
[----:B-1----:R-:W-:-:S03]  /*3750*/  LOP3.LUT R2, R6, 0x104, RZ, 0xfc, !PT ;  /* 0x0000010406027812 */ /* 0x002fc600078efcff */
[----:B------:R-:W-:Y:S01]  /*3760*/  IMAD.MOV R117, RZ, RZ, -R117 ;  /* 0x000000ffff757224 */ /* 0x000fe200078e0a75 */
[C---:B--2---:R-:W-:Y:S01]  /*3770*/  LOP3.LUT R0, R6.reuse, 0x106, RZ, 0xfc, !PT ;  /* 0x0000010606007812 */ /* 0x044fe200078efcff */
[----:B------:R-:W-:Y:S01]  /*3780*/  IMAD R120, R251, R121, R120 ;  /* 0x00000079fb787224 */ /* 0x000fe200078e0278 */
[----:B------:R-:W-:Y:S01]  /*3790*/  IABS R121, R5 ;  /* 0x0000000500797213 */ /* 0x000fe20000000000 */
[----:B------:R-:W-:Y:S01]  /*37a0*/  IMAD.HI.U32 R122, R11, R119, RZ ;  /* 0x000000770b7a7227 */ /* 0x000fe200078e00ff */
[----:B---3--:R-:W-:-:S03]  /*37b0*/  LOP3.LUT R5, R6, 0x108, RZ, 0xfc, !PT ;  /* 0x0000010806057812 */ /* 0x008fc600078efcff */
[----:B------:R-:W-:Y:S02]  /*37c0*/  IMAD.MOV R128, RZ, RZ, -R128 ;  /* 0x000000ffff807224 */ /* 0x000fe400078e0a80 */
[C---:B------:R-:W-:Y:S01]  /*37d0*/  IMAD R114, R251.reuse, R117, R114 ;  /* 0x00000075fb727224 */ /* 0x040fe200078e0272 */
[----:B------:R-:W-:Y:S01]  /*37e0*/  IABS R117, R4 ;  /* 0x0000000400757213 */ /* 0x000fe20000000000 */
[----:B------:R-:W-:Y:S01]  /*37f0*/  IMAD.MOV R122, RZ, RZ, -R122 ;  /* 0x000000ffff7a7224 */ /* 0x000fe200078e0a7a */
[----:B------:R-:W-:Y:S01]  /*3800*/  LOP3.LUT R4, R6, 0x100, RZ, 0xfc, !PT ;  /* 0x0000010006047812 */ /* 0x000fe200078efcff */
[----:B------:R-:W-:Y:S01]  /*3810*/  IMAD R123, R251, R128, R123 ;  /* 0x00000080fb7b7224 */ /* 0x000fe200078e027b */
[----:B------:R-:W-:Y:S01]  /*3820*/  IABS R128, R5 ;  /* 0x0000000500807213 */ /* 0x000fe20000000000 */
[----:B------:R-:W-:Y:S02]  /*3830*/  IMAD.HI.U32 R130, R11, R121, RZ ;  /* 0x000000790b827227 */ /* 0x000fe400078e00ff */
[----:B------:R1:W-:Y:S02]  /*3840*/  STL [R1+0xe74], R4 ;  /* 0x000e740401007387 */ /* 0x0003e40000100800 */
[----:B------:R-:W-:Y:S01]  /*3850*/  IMAD R119, R251, R122, R119 ;  /* 0x0000007afb777224 */ /* 0x000fe200078e0277 */
[----:B------:R-:W-:Y:S01]  /*3860*/  IABS R122, R4 ;  /* 0x00000004007a7213 */ /* 0x000fe20000000000 */
[----:B------:R2:W-:Y:S01]  /*3870*/  STL [R1+0xe7c], R3 ;  /* 0x000e7c0301007387 */ /* 0x0005e20000100800 */
[----:B------:R-:W-:-:S03]  /*3880*/  IMAD.HI.U32 R135, R11, R128, RZ ;  /* 0x000000800b877227 */ /* 0x000fc600078e00ff */
[----:B------:R-:W-:Y:S01]  /*3890*/  STL [R1+0xe90], R2 ;  /* 0x000e900201007387 */ /* 0x000fe20000100800 */
[----:B------:R-:W-:Y:S01]  /*38a0*/  IMAD.MOV R130, RZ, RZ, -R130 ;  /* 0x000000ffff827224 */ /* 0x000fe200078e0a82 */
[C---:B-1----:R-:W-:Y:S01]  /*38b0*/  LOP3.LUT R4, R6.reuse, 0x10a, RZ, 0xfc, !PT ;  /* 0x0000010a06047812 */ /* 0x042fe200078efcff */
[----:B------:R-:W-:Y:S01]  /*38c0*/  IMAD.HI.U32 R125, R11, R116, RZ ;  /* 0x000000740b7d7227 */ /* 0x000fe200078e00ff */
[----:B------:R-:W-:Y:S01]  /*38d0*/  STL [R1+0xe98], R0 ;  /* 0x000e980001007387 */ /* 0x000fe20000100800 */
[----:B------:R-:W-:Y:S02]  /*38e0*/  IADD3 R135, -R135, RZ, RZ ;  /* 0x000000ff87877210 */ /* 0x000fe40007ffe1ff */
[----:B--2---:R-:W-:Y:S01]  /*38f0*/  LOP3.LUT R3, R6, 0x10c, RZ, 0xfc, !PT ;  /* 0x0000010c06037812 */ /* 0x004fe200078efcff */
[----:B------:R-:W-:Y:S01]  /*3900*/  IMAD.HI.U32 R124, R11, R117, RZ ;  /* 0x000000750b7c7227 */ /* 0x000fe200078e00ff */
[----:B------:R1:W-:Y:S01]  /*3910*/  STL [R1+0xe58], R5 ;  /* 0x000e580501007387 */ /* 0x0003e20000100800 */
[----:B------:R-:W-:-:S02]  /*3920*/  IADD3 R125, -R125, RZ, RZ ;  /* 0x000000ff7d7d7210 */ /* 0x000fc40007ffe1ff */
[----:B------:R-:W-:Y:S01]  /*3930*/  IMAD R121, R251, R130, R121 ;  /* 0x00000082fb797224 */ /* 0x000fe200078e0279 */
[----:B------:R-:W-:Y:S01]  /*3940*/  STL [R1+0xe5c], R4 ;  /* 0x000e5c0401007387 */ /* 0x000fe20000100800 */
[----:B------:R-:W-:Y:S01]  /*3950*/  IMAD.HI.U32 R129, R11, R122, RZ ;  /* 0x0000007a0b817227 */ /* 0x000fe200078e00ff */
[----:B------:R-:W-:Y:S02]  /*3960*/  IABS R130, R3 ;  /* 0x0000000300827213 */ /* 0x000fe40000000000 */
[----:B------:R2:W-:Y:S01]  /*3970*/  STL [R1+0xe68], R3 ;  /* 0x000e680301007387 */ /* 0x0005e20000100800 */
[----:B------:R-:W-:Y:S01]  /*3980*/  IMAD.MOV R124, RZ, RZ, -R124 ;  /* 0x000000ffff7c7224 */ /* 0x000fe200078e0a7c */
[----:B-1----:R-:W-:Y:S01]  /*3990*/  LOP3.LUT R5, R6, 0x112, RZ, 0xfc, !PT ;  /* 0x0000011206057812 */ /* 0x002fe200078efcff */
[----:B------:R-:W-:Y:S02]  /*39a0*/  IMAD.MOV R129, RZ, RZ, -R129 ;  /* 0x000000ffff817224 */ /* 0x000fe400078e0a81 */
[----:B------:R-:W-:-:S02]  /*39b0*/  IMAD R128, R251, R135, R128 ;  /* 0x00000087fb807224 */ /* 0x000fc400078e0280 */
[----:B------:R-:W-:Y:S01]  /*39c0*/  IMAD R117, R251, R124, R117 ;  /* 0x0000007cfb757224 */ /* 0x000fe200078e0275 */
[----:B------:R-:W-:Y:S01]  /*39d0*/  IABS R124, R2 ;  /* 0x00000002007c7213 */ /* 0x000fe20000000000 */
[----:B------:R-:W-:Y:S01]  /*39e0*/  IMAD.HI.U32 R133, R11, R130, RZ ;  /* 0x000000820b857227 */ /* 0x000fe200078e00ff */
[C---:B--2---:R-:W-:Y:S02]  /*39f0*/  LOP3.LUT R3, R6.reuse, 0x116, RZ, 0xfc, !PT ;  /* 0x0000011606037812 */ /* 0x044fe400078efcff */
[C---:B------:R-:W-:Y:S01]  /*3a00*/  LOP3.LUT R2, R6.reuse, 0x10e, RZ, 0xfc, !PT ;  /* 0x0000010e06027812 */ /* 0x040fe200078efcff */
[C---:B------:R-:W-:Y:S01]  /*3a10*/  IMAD R116, R251.reuse, R125, R116 ;  /* 0x0000007dfb747224 */ /* 0x040fe200078e0274 */
[----:B------:R-:W-:Y:S01]  /*3a20*/  IABS R135, R3 ;  /* 0x0000000300877213 */ /* 0x000fe20000000000 */
[----:B------:R-:W-:Y:S01]  /*3a30*/  IMAD R122, R251, R129, R122 ;  /* 0x00000081fb7a7224 */ /* 0x000fe200078e027a */
[----:B------:R-:W-:Y:S01]  /*3a40*/  IABS R125, R0 ;  /* 0x00000000007d7213 */ /* 0x000fe20000000000 */
[----:B------:R-:W-:Y:S01]  /*3a50*/  IMAD.MOV R133, RZ, RZ, -R133 ;  /* 0x000000ffff857224 */ /* 0x000fe200078e0a85 */
[C---:B------:R-:W-:Y:S01]  /*3a60*/  LOP3.LUT R0, R6.reuse, 0x110, RZ, 0xfc, !PT ;  /* 0x0000011006007812 */ /* 0x040fe200078efcff */
[----:B------:R-:W-:Y:S01]  /*3a70*/  IMAD.HI.U32 R138, R11, R135, RZ ;  /* 0x000000870b8a7227 */ /* 0x000fe200078e00ff */
[----:B------:R-:W-:Y:S01]  /*3a80*/  IABS R129, R4 ;  /* 0x0000000400817213 */ /* 0x000fe20000000000 */
[----:B------:R1:W-:Y:S01]  /*3a90*/  STL [R1+0xe6c], R2 ;  /* 0x000e6c0201007387 */ /* 0x0003e20000100800 */
[----:B------:R-:W-:Y:S01]  /*3aa0*/  LOP3.LUT R4, R6, 0x114, RZ, 0xfc, !PT ;  /* 0x0000011406047812 */ /* 0x000fe200078efcff */
[----:B------:R-:W-:Y:S01]  /*3ab0*/  IMAD R130, R251, R133, R130 ;  /* 0x00000085fb827224 */ /* 0x000fe200078e0282 */
[----:B------:R-:W-:Y:S01]  /*3ac0*/  IABS R133, R5 ;  /* 0x0000000500857213 */ /* 0x000fe20000000000 */
[----:B------:R2:W-:Y:S01]  /*3ad0*/  STL [R1+0xe84], R0 ;  /* 0x000e840001007387 */ /* 0x0005e20000100800 */
[----:B------:R-:W-:Y:S01]  /*3ae0*/  IMAD.HI.U32 R134, R11, R129, RZ ;  /* 0x000000810b867227 */ /* 0x000fe200078e00ff */
[----:B------:R-:W-:-:S02]  /*3af0*/  IABS R131, R2 ;  /* 0x0000000200837213 */ /* 0x000fc40000000000 */
[----:B------:R3:W-:Y:S01]  /*3b00*/  STL [R1+0xe44], R5 ;  /* 0x000e440501007387 */ /* 0x0007e20000100800 */
[----:B------:R-:W-:Y:S01]  /*3b10*/  IMAD.MOV R138, RZ, RZ, -R138 ;  /* 0x000000ffff8a7224 */ /* 0x000fe200078e0a8a */
[----:B------:R-:W-:Y:S01]  /*3b20*/  IABS R132, R0 ;  /* 0x0000000000847213 */ /* 0x000fe20000000000 */
[----:B------:R-:W-:Y:S01]  /*3b30*/  IMAD.MOV R134, RZ, RZ, -R134 ;  /* 0x000000ffff867224 */ /* 0x000fe200078e0a86 */
[C---:B-1----:R-:W-:Y:S01]  /*3b40*/  LOP3.LUT R2, R6.reuse, 0x118, RZ, 0xfc, !PT ;  /* 0x0000011806027812 */ /* 0x042fe200078efcff */
[----:B------:R-:W-:Y:S01]  /*3b50*/  IMAD R135, R251, R138, R135 ;  /* 0x0000008afb877224 */ /* 0x000fe200078e0287 */
[C---:B--2---:R-:W-:Y:S01]  /*3b60*/  LOP3.LUT R0, R6.reuse, 0x11a, RZ, 0xfc, !PT ;  /* 0x0000011a06007812 */ /* 0x044fe200078efcff */
[----:B------:R-:W-:Y:S01]  /*3b70*/  IMAD.HI.U32 R140, R11, R133, RZ ;  /* 0x000000850b8c7227 */ /* 0x000fe200078e00ff */
[----:B------:R1:W-:Y:S01]  /*3b80*/  STL [R1+0xe4c], R4 ;  /* 0x000e4c0401007387 */ /* 0x0003e20000100800 */
[----:B------:R-:W-:Y:S02]  /*3b90*/  IABS R136, R2 ;  /* 0x0000000200887213 */ /* 0x000fe40000000000 */
[C---:B---3--:R-:W-:Y:S01]  /*3ba0*/  LOP3.LUT R5, R6.reuse, 0x11c, RZ, 0xfc, !PT ;  /* 0x0000011c06057812 */ /* 0x048fe200078efcff */
[----:B------:R-:W-:Y:S01]  /*3bb0*/  IMAD R129, R251, R134, R129 ;  /* 0x00000086fb817224 */ /* 0x000fe200078e0281 */
[----:B------:R-:W-:Y:S01]  /*3bc0*/  IABS R134, R4 ;  /* 0x0000000400867213 */ /* 0x000fe20000000000 */
[----:B------:R2:W-:Y:S01]  /*3bd0*/  STL [R1+0xe48], R3 ;  /* 0x000e480301007387 */ /* 0x0005e20000100800 */
[----:B------:R-:W-:Y:S01]  /*3be0*/  IABS R138, R5 ;  /* 0x00000005008a7213 */ /* 0x000fe20000000000 */
[----:B------:R-:W-:Y:S01]  /*3bf0*/  IMAD.MOV R140, RZ, RZ, -R140 ;  /* 0x000000ffff8c7224 */ /* 0x000fe200078e0a8c */
[----:B------:R-:W-:Y:S01]  /*3c00*/  IABS R137, R0 ;  /* 0x0000000000897213 */ /* 0x000fe20000000000 */
[----:B------:R3:W-:Y:S01]  /*3c10*/  STL [R1+0xe54], R2 ;  /* 0x000e540201007387 */ /* 0x0007e20000100800 */
[----:B-1----:R-:W-:Y:S01]  /*3c20*/  LOP3.LUT R4, R6, 0x11e, RZ, 0xfc, !PT ;  /* 0x0000011e06047812 */ /* 0x002fe200078efcff */
[----:B------:R-:W-:-:S02]  /*3c30*/  IMAD.HI.U32 R145, R11, R138, RZ ;  /* 0x0000008a0b917227 */ /* 0x000fc400078e00ff */
[----:B------:R1:W-:Y:S01]  /*3c40*/  STL [R1+0xe50], R0 ;  /* 0x000e500001007387 */ /* 0x0003e20000100800 */
[C---:B--2---:R-:W-:Y:S01]  /*3c50*/  LOP3.LUT R3, R6.reuse, 0x120, RZ, 0xfc, !PT ;  /* 0x0000012006037812 */ /* 0x044fe200078efcff */
[----:B------:R-:W-:Y:S02]  /*3c60*/  IMAD R133, R251, R140, R133 ;  /* 0x0000008cfb857224 */ /* 0x000fe400078e0285 */
[----:B------:R2:W-:Y:S01]  /*3c70*/  STL [R1+0xe28], R5 ;  /* 0x000e280501007387 */ /* 0x0005e20000100800 */
[----:B------:R-:W-:Y:S01]  /*3c80*/  IADD3 R145, -R145, RZ, RZ ;  /* 0x000000ff91917210 */ /* 0x000fe20007ffe1ff */
[----:B------:R-:W-:Y:S01]  /*3c90*/  IMAD.HI.U32 R139, R11, R134, RZ ;  /* 0x000000860b8b7227 */ /* 0x000fe200078e00ff */
[----:B------:R-:W-:Y:S01]  /*3ca0*/  IABS R140, R3 ;  /* 0x00000003008c7213 */ /* 0x000fe20000000000 */
[----:B------:R-:W-:Y:S01]  /*3cb0*/  STL [R1+0xe24], R4 ;  /* 0x000e240401007387 */ /* 0x000fe20000100800 */
[C---:B---3--:R-:W-:Y:S01]  /*3cc0*/  LOP3.LUT R2, R6.reuse, 0x122, RZ, 0xfc, !PT ;  /* 0x0000012206027812 */ /* 0x048fe200078efcff */
[----:B------:R-:W-:Y:S01]  /*3cd0*/  IMAD.MOV R139, RZ, RZ, -R139 ;  /* 0x000000ffff8b7224 */ /* 0x000fe200078e0a8b */
[C---:B-1----:R-:W-:Y:S01]  /*3ce0*/  LOP3.LUT R0, R6.reuse, 0x124, RZ, 0xfc, !PT ;  /* 0x0000012406007812 */ /* 0x042fe200078efcff */
[----:B------:R1:W-:Y:S01]  /*3cf0*/  STL [R1+0xe38], R3 ;  /* 0x000e380301007387 */ /* 0x0003e20000100800 */
[----:B------:R-:W-:Y:S01]  /*3d00*/  IMAD R138, R251, R145, R138 ;  /* 0x00000091fb8a7224 */ /* 0x000fe200078e028a */
[----:B--2---:R-:W-:Y:S01]  /*3d10*/  LOP3.LUT R5, R6, 0x126, RZ, 0xfc, !PT ;  /* 0x0000012606057812 */ /* 0x004fe200078efcff */
[----:B------:R-:W-:Y:S01]  /*3d20*/  IMAD.HI.U32 R143, R11, R140, RZ ;  /* 0x0000008c0b8f7227 */ /* 0x000fe200078e00ff */
[----:B------:R2:W-:Y:S01]  /*3d30*/  STL [R1+0xe34], R2 ;  /* 0x000e340201007387 */ /* 0x0005e20000100800 */
[----:B------:R-:W-:-:S02]  /*3d40*/  IABS R141, R2 ;  /* 0x00000002008d7213 */ /* 0x000fc40000000000 */
[C---:B------:R-:W-:Y:S01]  /*3d50*/  IMAD R134, R251.reuse, R139, R134 ;  /* 0x0000008bfb867224 */ /* 0x040fe200078e0286 */
[----:B------:R-:W-:Y:S01]  /*3d60*/  IABS R139, R4 ;  /* 0x00000004008b7213 */ /* 0x000fe20000000000 */
[----:B------:R-:W-:Y:S01]  /*3d70*/  IMAD.MOV R143, RZ, RZ, -R143 ;  /* 0x000000ffff8f7224 */ /* 0x000fe200078e0a8f */
[C---:B-1----:R-:W-:Y:S01]  /*3d80*/  LOP3.LUT R3, R6.reuse, 0x12a, RZ, 0xfc, !PT ;  /* 0x0000012a06037812 */ /* 0x042fe200078efcff */
[----:B------:R1:W-:Y:S01]  /*3d90*/  STL [R1+0xe40], R0 ;  /* 0x000e400001007387 */ /* 0x0003e20000100800 */
[----:B------:R-:W-:Y:S01]  /*3da0*/  LOP3.LUT R4, R6, 0x128, RZ, 0xfc, !PT ;  /* 0x0000012806047812 */ /* 0x000fe200078efcff */
[----:B------:R-:W-:Y:S01]  /*3db0*/  IMAD R140, R251, R143, R140 ;  /* 0x0000008ffb8c7224 */ /* 0x000fe200078e028c */
[----:B------:R-:W-:Y:S01]  /*3dc0*/  IABS R145, R3 ;  /* 0x0000000300917213 */ /* 0x000fe20000000000 */
[----:B------:R-:W-:Y:S01]  /*3dd0*/  IMAD.HI.U32 R144, R11, R139, RZ ;  /* 0x0000008b0b907227 */ /* 0x000fe200078e00ff */
[----:B------:R3:W-:Y:S01]  /*3de0*/  STL [R1+0xe08], R5 ;  /* 0x000e080501007387 */ /* 0x0007e20000100800 */
[----:B------:R-:W-:-:S02]  /*3df0*/  IABS R143, R5 ;  /* 0x00000005008f7213 */ /* 0x000fc40000000000 */
[----:B------:R-:W-:Y:S01]  /*3e00*/  IMAD.HI.U32 R148, R11, R145, RZ ;  /* 0x000000910b947227 */ /* 0x000fe200078e00ff */
[----:B------:R-:W-:Y:S01]  /*3e10*/  IABS R142, R0 ;  /* 0x00000000008e7213 */ /* 0x000fe20000000000 */
[----:B------:R4:W-:Y:S01]  /*3e20*/  STL [R1+0xe10], R4 ;  /* 0x000e100401007387 */ /* 0x0009e20000100800 */
[C---:B--2---:R-:W-:Y:S01]  /*3e30*/  LOP3.LUT R2, R6.reuse, 0x12c, RZ, 0xfc, !PT ;  /* 0x0000012c06027812 */ /* 0x044fe200078efcff */
[----:B------:R-:W-:Y:S01]  /*3e40*/  IMAD.MOV R148, RZ, RZ, -R148 ;  /* 0x000000ffff947224 */ /* 0x000fe200078e0a94 */
[C---:B-1----:R-:W-:Y:S01]  /*3e50*/  LOP3.LUT R0, R6.reuse, 0x12e, RZ, 0xfc, !PT ;  /* 0x0000012e06007812 */ /* 0x042fe200078efcff */
[----:B------:R-:W-:Y:S01]  /*3e60*/  IMAD.MOV R144, RZ, RZ, -R144 ;  /* 0x000000ffff907224 */ /* 0x000fe200078e0a90 */
[----:B---3--:R-:W-:Y:S01]  /*3e70*/  LOP3.LUT R5, R6, 0x130, RZ, 0xfc, !PT ;  /* 0x0000013006057812 */ /* 0x008fe200078efcff */
[----:B------:R-:W-:Y:S01]  /*3e80*/  IMAD R145, R251, R148, R145 ;  /* 0x00000094fb917224 */ /* 0x000fe200078e0291 */
[----:B------:R1:W-:Y:S01]  /*3e90*/  STL [R1+0xe0c], R3 ;  /* 0x000e0c0301007387 */ /* 0x0003e20000100800 */
[----:B------:R-:W-:Y:S01]  /*3ea0*/  IMAD.HI.U32 R150, R11, R143, RZ ;  /* 0x0000008f0b967227 */ /* 0x000fe200078e00ff */
[----:B------:R-:W-:-:S02]  /*3eb0*/  IABS R148, R5 ;  /* 0x0000000500947213 */ /* 0x000fc40000000000 */
[----:B------:R2:W-:Y:S01]  /*3ec0*/  STL [R1+0xe18], R2 ;  /* 0x000e180201007387 */ /* 0x0005e20000100800 */
[----:B------:R-:W-:Y:S01]  /*3ed0*/  IMAD R139, R251, R144, R139 ;  /* 0x00000090fb8b7224 */ /* 0x000fe200078e028b */
[----:B------:R-:W-:Y:S01]  /*3ee0*/  IABS R144, R4 ;  /* 0x0000000400907213 */ /* 0x000fe20000000000 */
[----:B------:R-:W-:Y:S01]  /*3ef0*/  IMAD.HI.U32 R155, R11, R148, RZ ;  /* 0x000000940b9b7227 */ /* 0x000fe200078e00ff */
[C---:B----4-:R-:W-:Y:S01]  /*3f00*/  LOP3.LUT R4, R6.reuse, 0x132, RZ, 0xfc, !PT ;  /* 0x0000013206047812 */ /* 0x050fe200078efcff */
[----:B------:R3:W-:Y:S01]  /*3f10*/  STL [R1+0xe14], R0 ;  /* 0x000e140001007387 */ /* 0x0007e20000100800 */
[----:B-1----:R-:W-:Y:S01]  /*3f20*/  LOP3.LUT R3, R6, 0x134, RZ, 0xfc, !PT ;  /* 0x0000013406037812 */ /* 0x002fe200078efcff */
[----:B------:R-:W-:Y:S01]  /*3f30*/  IMAD.MOV R150, RZ, RZ, -R150 ;  /* 0x000000ffff967224 */ /* 0x000fe200078e0a96 */
[----:B------:R-:W-:Y:S01]  /*3f40*/  IADD3 R155, -R155, RZ, RZ ;  /* 0x000000ff9b9b7210 */ /* 0x000fe20007ffe1ff */
[----:B------:R-:W-:Y:S01]  /*3f50*/  STL [R1+0xdf8], R5 ;  /* 0x000df80501007387 */ /* 0x000fe20000100800 */
[----:B------:R-:W-:Y:S01]  /*3f60*/  IMAD.HI.U32 R149, R11, R144, RZ ;  /* 0x000000900b957227 */ /* 0x000fe200078e00ff */
[----:B------:R-:W-:-:S02]  /*3f70*/  IABS R146, R2 ;  /* 0x0000000200927213 */ /* 0x000fc40000000000 */
[----:B------:R-:W-:Y:S01]  /*3f80*/  STL [R1+0xdf4], R4 ;  /* 0x000df40401007387 */ /* 0x000fe20000100800 */
[C---:B------:R-:W-:Y:S01]  /*3f90*/  IMAD R143, R251.reuse, R150, R143 ;  /* 0x00000096fb8f7224 */ /* 0x040fe200078e028f */
[----:B------:R-:W-:Y:S01]  /*3fa0*/  IABS R150, R3 ;  /* 0x0000000300967213 */ /* 0x000fe20000000000 */
[----:B------:R-:W-:Y:S01]  /*3fb0*/  IMAD.MOV R149, RZ, RZ, -R149 ;  /* 0x000000ffff957224 */ /* 0x000fe200078e0a95 */
[----:B------:R1:W-:Y:S01]  /*3fc0*/  STL [R1+0xe00], R3 ;  /* 0x000e000301007387 */ /* 0x0003e20000100800 */
[----:B------:R-:W-:Y:S01]  /*3fd0*/  IMAD R148, R251, R155, R148 ;  /* 0x0000009bfb947224 */ /* 0x000fe200078e0294 */
[----:B------:R-:W-:Y:S01]  /*3fe0*/  IABS R147, R0 ;  /* 0x0000000000937213 */ /* 0x000fe20000000000 */
[----:B------:R-:W-:Y:S01]  /*3ff0*/  IMAD.HI.U32 R153, R11, R150, RZ ;  /* 0x000000960b997227 */ /* 0x000fe200078e00ff */
[C---:B--2---:R-:W-:Y:S02]  /*4000*/  LOP3.LUT R2, R6.reuse, 0x136, RZ, 0xfc, !PT ;  /* 0x0000013606027812 */ /* 0x044fe400078efcff */
[C---:B---3--:R-:W-:Y:S01]  /*4010*/  LOP3.LUT R0, R6.reuse, 0x138, RZ, 0xfc, !PT ;  /* 0x0000013806007812 */ /* 0x048fe200078efcff */
[----:B------:R-:W-:Y:S01]  /*4020*/  IMAD R144, R251, R149, R144 ;  /* 0x00000095fb907224 */ /* 0x000fe200078e0290 */
[----:B------:R-:W-:Y:S01]  /*4030*/  IABS R149, R4 ;  /* 0x0000000400957213 */ /* 0x000fe20000000000 */
[----:B------:R-:W-:Y:S01]  /*4040*/  IMAD.MOV R153, RZ, RZ, -R153 ;  /* 0x000000ffff997224 */ /* 0x000fe200078e0a99 */
[C---:B-1----:R-:W-:Y:S01]  /*4050*/  LOP3.LUT R3, R6.reuse, 0x13e, RZ, 0xfc, !PT ;  /* 0x0000013e06037812 */ /* 0x042fe200078efcff */
[----:B------:R1:W-:Y:S01]  /*4060*/  STL [R1+0xdfc], R2 ;  /* 0x000dfc0201007387 */ /* 0x0003e20000100800 */
[C---:B------:R-:W-:Y:S01]  /*4070*/  LOP3.LUT R5, R6.reuse, 0x13a, RZ, 0xfc, !PT ;  /* 0x0000013a06057812 */ /* 0x040fe200078efcff */
[----:B------:R-:W-:Y:S01]  /*4080*/  IMAD.HI.U32 R154, R11, R149, RZ ;  /* 0x000000950b9a7227 */ /* 0x000fe200078e00ff */
[----:B------:R-:W-:Y:S01]  /*4090*/  IABS R155, R3 ;  /* 0x00000003009b7213 */ /* 0x000fe20000000000 */
[----:B------:R2:W-:Y:S01]  /*40a0*/  STL [R1+0xe04], R0 ;  /* 0x000e040001007387 */ /* 0x0005e20000100800 */
[----:B------:R-:W-:Y:S01]  /*40b0*/  LOP3.LUT R4, R6, 0x13c, RZ, 0xfc, !PT ;  /* 0x0000013c06047812 */ /* 0x000fe200078efcff */
[----:B------:R-:W-:Y:S01]  /*40c0*/  IMAD R150, R251, R153, R150 ;  /* 0x00000099fb967224 */ /* 0x000fe200078e0296 */
[----:B------:R-:W-:Y:S01]  /*40d0*/  IABS R153, R5 ;  /* 0x0000000500997213 */ /* 0x000fe20000000000 */
[----:B------:R-:W-:Y:S01]  /*40e0*/  IMAD.HI.U32 R158, R11, R155, RZ ;  /* 0x0000009b0b9e7227 */ /* 0x000fe200078e00ff */
[----:B------:R3:W-:Y:S01]  /*40f0*/  STL [R1+0xdcc], R5 ;  /* 0x000dcc0501007387 */ /* 0x0007e20000100800 */
[----:B------:R-:W-:-:S02]  /*4100*/  IABS R151, R2 ;  /* 0x0000000200977213 */ /* 0x000fc40000000000 */
[----:B------:R-:W-:Y:S01]  /*4110*/  IMAD.MOV R158, RZ, RZ, -R158 ;  /* 0x000000ffff9e7224 */ /* 0x000fe200078e0a9e */
[----:B------:R-:W-:Y:S01]  /*4120*/  IABS R152, R0 ;  /* 0x0000000000987213 */ /* 0x000fe20000000000 */
[----:B------:R-:W-:Y:S01]  /*4130*/  IMAD.MOV R154, RZ, RZ, -R154 ;  /* 0x000000ffff9a7224 */ /* 0x000fe200078e0a9a */
[C---:B-1----:R-:W-:Y:S01]  /*4140*/  LOP3.LUT R2, R6.reuse, 0x140, RZ, 0xfc, !PT ;  /* 0x0000014006027812 */ /* 0x042fe200078efcff */
[C---:B------:R-:W-:Y:S01]  /*4150*/  IMAD R155, R251.reuse, R158, R155 ;  /* 0x0000009efb9b7224 */ /* 0x040fe200078e029b */
[C---:B--2---:R-:W-:Y:S01]  /*4160*/  LOP3.LUT R0, R6.reuse, 0x142, RZ, 0xfc, !PT ;  /* 0x0000014206007812 */ /* 0x044fe200078efcff */
[----:B------:R-:W-:Y:S01]  /*4170*/  IMAD R149, R251, R154, R149 ;  /* 0x0000009afb957224 */ /* 0x000fe200078e0295 */
[----:B---3--:R-:W-:Y:S01]  /*4180*/  LOP3.LUT R5, R6, 0x144, RZ, 0xfc, !PT ;  /* 0x0000014406057812 */ /* 0x008fe200078efcff */
[C---:B------:R-:W-:Y:S01]  /*4190*/  IMAD.HI.U32 R160, R11.reuse, R153, RZ ;  /* 0x000000990ba07227 */ /* 0x040fe200078e00ff */
[----:B------:R-:W-:Y:S01]  /*41a0*/  IABS R154, R4 ;  /* 0x00000004009a7213 */ /* 0x000fe20000000000 */
[----:B------:R1:W-:Y:S01]  /*41b0*/  STL [R1+0xdd8], R4 ;  /* 0x000dd80401007387 */ /* 0x0003e20000100800 */
[----:B------:R-:W-:Y:S01]  /*41c0*/  IABS R158, R5 ;  /* 0x00000005009e7213 */ /* 0x000fe20000000000 */
[----:B------:R-:W-:Y:S01]  /*41d0*/  IMAD.MOV R160, RZ, RZ, -R160 ;  /* 0x000000ffffa07224 */ /* 0x000fe200078e0aa0 */
[----:B------:R-:W-:Y:S01]  /*41e0*/  IABS R156, R2 ;  /* 0x00000002009c7213 */ /* 0x000fe20000000000 */
[----:B------:R2:W-:Y:S01]  /*41f0*/  STL [R1+0xdd4], R3 ;  /* 0x000dd40301007387 */ /* 0x0005e20000100800 */
[----:B------:R-:W-:Y:S01]  /*4200*/  IMAD.HI.U32 R159, R11, R154, RZ ;  /* 0x0000009a0b9f7227 */ /* 0x000fe200078e00ff */
[----:B------:R-:W-:-:S02]  /*4210*/  IABS R157, R0 ;  /* 0x00000000009d7213 */ /* 0x000fc40000000000 */
[----:B------:R3:W-:Y:S01]  /*4220*/  STL [R1+0xde8], R2 ;  /* 0x000de80201007387 */ /* 0x0007e20000100800 */
[----:B------:R-:W-:Y:S01]  /*4230*/  IMAD.HI.U32 R165, R11, R158, RZ ;  /* 0x0000009e0ba57227 */ /* 0x000fe200078e00ff */
[C---:B-1----:R-:W-:Y:S02]  /*4240*/  LOP3.LUT R4, R6.reuse, 0x146, RZ, 0xfc, !PT ;  /* 0x0000014606047812 */ /* 0x042fe400078efcff */
[----:B------:R1:W-:Y:S01]  /*4250*/  STL [R1+0xde4], R0 ;  /* 0x000de40001007387 */ /* 0x0003e20000100800 */
[----:B------:R-:W-:Y:S01]  /*4260*/  IMAD R153, R251, R160, R153 ;  /* 0x000000a0fb997224 */ /* 0x000fe200078e0299 */
[C---:B--2---:R-:W-:Y:S01]  /*4270*/  LOP3.LUT R3, R6.reuse, 0x148, RZ, 0xfc, !PT ;  /* 0x0000014806037812 */ /* 0x044fe200078efcff */
[----:B------:R-:W-:Y:S01]  /*4280*/  IMAD.MOV R159, RZ, RZ, -R159 ;  /* 0x000000ffff9f7224 */ /* 0x000fe200078e0a9f */
[----:B------:R2:W-:Y:S01]  /*4290*/  STL [R1+0xdbc], R5 ;  /* 0x000dbc0501007387 */ /* 0x0005e20000100800 */
[----:B------:R-:W-:Y:S01]  /*42a0*/  IADD3 R165, -R165, RZ, RZ ;  /* 0x000000ffa5a57210 */ /* 0x000fe20007ffe1ff */
[----:B------:R-:W-:Y:S01]  /*42b0*/  IMAD.HI.U32 R126, R11, R125, RZ ;  /* 0x0000007d0b7e7227 */ /* 0x000fe200078e00ff */
[----:B------:R-:W-:Y:S01]  /*42c0*/  IABS R160, R3 ;  /* 0x0000000300a07213 */ /* 0x000fe20000000000 */
[----:B------:R4:W-:Y:S01]  /*42d0*/  STL [R1+0xdb8], R4 ;  /* 0x000db80401007387 */ /* 0x0009e20000100800 */
[C---:B---3--:R-:W-:Y:S01]  /*42e0*/  LOP3.LUT R2, R6.reuse, 0x14a, RZ, 0xfc, !PT ;  /* 0x0000014a06027812 */ /* 0x048fe200078efcff */
[C---:B------:R-:W-:Y:S01]  /*42f0*/  IMAD R158, R251.reuse, R165, R158 ;  /* 0x000000a5fb9e7224 */ /* 0x040fe200078e029e */
[C---:B-1----:R-:W-:Y:S01]  /*4300*/  LOP3.LUT R0, R6.reuse, 0x14c, RZ, 0xfc, !PT ;  /* 0x0000014c06007812 */ /* 0x042fe200078efcff */
[----:B------:R1:W-:Y:S01]  /*4310*/  STL [R1+0xdc4], R3 ;  /* 0x000dc40301007387 */ /* 0x0003e20000100800 */
[----:B------:R-:W-:Y:S01]  /*4320*/  IMAD R154, R251, R159, R154 ;  /* 0x0000009ffb9a7224 */ /* 0x000fe200078e029a */
[----:B------:R-:W-:Y:S01]  /*4330*/  IABS R159, R4 ;  /* 0x00000004009f7213 */ /* 0x000fe20000000000 */
[C---:B------:R-:W-:Y:S01]  /*4340*/  IMAD.HI.U32 R163, R11.reuse, R160, RZ ;  /* 0x000000a00ba37227 */ /* 0x040fe200078e00ff */
[C---:B--2---:R-:W-:Y:S01]  /*4350*/  LOP3.LUT R5, R6.reuse, 0x14e, RZ, 0xfc, !PT ;  /* 0x0000014e06057812 */ /* 0x044fe200078efcff */
[----:B------:R2:W-:Y:S01]  /*4360*/  STL [R1+0xdc0], R2 ;  /* 0x000dc00201007387 */ /* 0x0005e20000100800 */
[C---:B----4-:R-:W-:Y:S01]  /*4370*/  LOP3.LUT R4, R6.reuse, 0x150, RZ, 0xfc, !PT ;  /* 0x0000015006047812 */ /* 0x050fe200078efcff */
[----:B------:R-:W-:Y:S01]  /*4380*/  IMAD.MOV R163, RZ, RZ, -R163 ;  /* 0x000000ffffa37224 */ /* 0x000fe200078e0aa3 */
[----:B------:R-:W-:Y:S01]  /*4390*/  IABS R161, R2 ;  /* 0x0000000200a17213 */ /* 0x000fe20000000000 */
[----:B------:R-:W-:Y:S01]  /*43a0*/  IMAD.HI.U32 R164, R11, R159, RZ ;  /* 0x0000009f0ba47227 */ /* 0x000fe200078e00ff */
[C---:B-1----:R-:W-:Y:S01]  /*43b0*/  LOP3.LUT R3, R6.reuse, 0x152, RZ, 0xfc, !PT ;  /* 0x0000015206037812 */ /* 0x042fe200078efcff */
[----:B------:R1:W-:Y:S01]  /*43c0*/  STL [R1+0xdc8], R0 ;  /* 0x000dc80001007387 */ /* 0x0003e20000100800 */
[----:B------:R-:W-:Y:S01]  /*43d0*/  IABS R162, R0 ;  /* 0x0000000000a27213 */ /* 0x000fe20000000000 */
[----:B------:R-:W-:Y:S01]  /*43e0*/  IMAD R160, R251, R163, R160 ;  /* 0x000000a3fba07224 */ /* 0x000fe200078e02a0 */
[----:B------:R-:W-:Y:S01]  /*43f0*/  IABS R165, R3 ;  /* 0x0000000300a57213 */ /* 0x000fe20000000000 */
[----:B------:R3:W-:Y:S01]  /*4400*/  STL [R1+0xd90], R5 ;  /* 0x000d900501007387 */ /* 0x0007e20000100800 */
[----:B------:R-:W-:Y:S01]  /*4410*/  IABS R163, R5 ;  /* 0x0000000500a37213 */ /* 0x000fe20000000000 */
[----:B------:R-:W-:Y:S01]  /*4420*/  IMAD.MOV R164, RZ, RZ, -R164 ;  /* 0x000000ffffa47224 */ /* 0x000fe200078e0aa4 */
[C---:B--2---:R-:W-:Y:S01]  /*4430*/  LOP3.LUT R2, R6.reuse, 0x154, RZ, 0xfc, !PT ;  /* 0x0000015406027812 */ /* 0x044fe200078efcff */
[----:B------:R-:W-:Y:S01]  /*4440*/  IMAD.HI.U32 R168, R11, R165, RZ ;  /* 0x000000a50ba87227 */ /* 0x000fe200078e00ff */
[----:B------:R2:W-:Y:S01]  /*4450*/  STL [R1+0xda0], R4 ;  /* 0x000da00401007387 */ /* 0x0005e20000100800 */
[----:B-1----:R-:W-:-:S02]  /*4460*/  LOP3.LUT R0, R6, 0x156, RZ, 0xfc, !PT ;  /* 0x0000015606007812 */ /* 0x002fc400078efcff */
[----:B------:R-:W-:Y:S01]  /*4470*/  IMAD.MOV R168, RZ, RZ, -R168 ;  /* 0x000000ffffa87224 */ /* 0x000fe200078e0aa8 */
[----:B------:R1:W-:Y:S01]  /*4480*/  STL [R1+0xd9c], R3 ;  /* 0x000d9c0301007387 */ /* 0x0003e20000100800 */
[C---:B---3--:R-:W-:Y:S01]  /*4490*/  LOP3.LUT R5, R6.reuse, 0x158, RZ, 0xfc, !PT ;  /* 0x0000015806057812 */ /* 0x048fe200078efcff */
[C---:B------:R-:W-:Y:S01]  /*44a0*/  IMAD R159, R251.reuse, R164, R159 ;  /* 0x000000a4fb9f7224 */ /* 0x040fe200078e029f */
[----:B------:R-:W-:Y:S01]  /*44b0*/  IABS R164, R4 ;  /* 0x0000000400a47213 */ /* 0x000fe20000000000 */
[----:B------:R-:W-:Y:S01]  /*44c0*/  IMAD R165, R251, R168, R165 ;  /* 0x000000a8fba57224 */ /* 0x000fe200078e02a5 */
[----:B------:R-:W-:Y:S01]  /*44d0*/  IABS R168, R5 ;  /* 0x0000000500a87213 */ /* 0x000fe20000000000 */
[C---:B------:R-:W-:Y:S01]  /*44e0*/  IMAD.HI.U32 R170, R11.reuse, R163, RZ ;  /* 0x000000a30baa7227 */ /* 0x040fe200078e00ff */
[C---:B--2---:R-:W-:Y:S01]  /*44f0*/  LOP3.LUT R4, R6.reuse, 0x15a, RZ, 0xfc, !PT ;  /* 0x0000015a06047812 */ /* 0x044fe200078efcff */
[----:B------:R2:W-:Y:S01]  /*4500*/  STL [R1+0xdb0], R2 ;  /* 0x000db00201007387 */ /* 0x0005e20000100800 */
[----:B------:R-:W-:Y:S01]  /*4510*/  IABS R166, R2 ;  /* 0x0000000200a67213 */ /* 0x000fe20000000000 */
[C---:B------:R-:W-:Y:S01]  /*4520*/  IMAD.HI.U32 R175, R11.reuse, R168, RZ ;  /* 0x000000a80baf7227 */ /* 0x040fe200078e00ff */
[C---:B-1----:R-:W-:Y:S01]  /*4530*/  LOP3.LUT R3, R6.reuse, 0x15c, RZ, 0xfc, !PT ;  /* 0x0000015c06037812 */ /* 0x042fe200078efcff */
[----:B------:R1:W-:Y:S01]  /*4540*/  STL [R1+0xdac], R0 ;  /* 0x000dac0001007387 */ /* 0x0003e20000100800 */
[----:B------:R-:W-:Y:S01]  /*4550*/  IABS R167, R0 ;  /* 0x0000000000a77213 */ /* 0x000fe20000000000 */
[----:B------:R-:W-:Y:S01]  /*4560*/  IMAD.HI.U32 R169, R11, R164, RZ ;  /* 0x000000a40ba97227 */ /* 0x000fe200078e00ff */
[----:B------:R-:W-:Y:S01]  /*4570*/  IADD3 R175, -R175, RZ, RZ ;  /* 0x000000ffafaf7210 */ /* 0x000fe20007ffe1ff */
[----:B------:R3:W-:Y:S02]  /*4580*/  STL [R1+0xd80], R5 ;  /* 0x000d800501007387 */ /* 0x0007e40000100800 */
[----:B------:R-:W-:Y:S01]  /*4590*/  IMAD.MOV R170, RZ, RZ, -R170 ;  /* 0x000000ffffaa7224 */ /* 0x000fe200078e0aaa */
[C---:B--2---:R-:W-:Y:S01]  /*45a0*/  LOP3.LUT R2, R6.reuse, 0x15e, RZ, 0xfc, !PT ;  /* 0x0000015e06027812 */ /* 0x044fe200078efcff */
[----:B------:R-:W-:Y:S01]  /*45b0*/  IMAD.MOV R169, RZ, RZ, -R169 ;  /* 0x000000ffffa97224 */ /* 0x000fe200078e0aa9 */
[----:B------:R2:W-:Y:S01]  /*45c0*/  STL [R1+0xd7c], R4 ;  /* 0x000d7c0401007387 */ /* 0x0005e20000100800 */
[C---:B------:R-:W-:Y:S01]  /*45d0*/  IMAD R163, R251.reuse, R170, R163 ;  /* 0x000000aafba37224 */ /* 0x040fe200078e02a3 */
[----:B------:R-:W-:Y:S01]  /*45e0*/  IABS R170, R3 ;  /* 0x0000000300aa7213 */ /* 0x000fe20000000000 */
[C---:B------:R-:W-:Y:S01]  /*45f0*/  IMAD R164, R251.reuse, R169, R164 ;  /* 0x000000a9fba47224 */ /* 0x040fe200078e02a4 */
[----:B------:R4:W-:Y:S01]  /*4600*/  STL [R1+0xd88], R3 ;  /* 0x000d880301007387 */ /* 0x0009e20000100800 */
[----:B------:R-:W-:Y:S01]  /*4610*/  IABS R169, R4 ;  /* 0x0000000400a97213 */ /* 0x000fe20000000000 */
[----:B------:R-:W-:Y:S01]  /*4620*/  IMAD R168, R251, R175, R168 ;  /* 0x000000affba87224 */ /* 0x000fe200078e02a8 */
[C---:B-1----:R-:W-:Y:S01]  /*4630*/  LOP3.LUT R0, R6.reuse, 0x160, RZ, 0xfc, !PT ;  /* 0x0000016006007812 */ /* 0x042fe200078efcff */
[C---:B------:R-:W-:Y:S01]  /*4640*/  IMAD.HI.U32 R173, R11.reuse, R170, RZ ;  /* 0x000000aa0bad7227 */ /* 0x040fe200078e00ff */
[C---:B---3--:R-:W-:Y:S01]  /*4650*/  LOP3.LUT R5, R6.reuse, 0x162, RZ, 0xfc, !PT ;  /* 0x0000016206057812 */ /* 0x048fe200078efcff */
[----:B------:R1:W-:Y:S01]  /*4660*/  STL [R1+0xd84], R2 ;  /* 0x000d840201007387 */ /* 0x0003e20000100800 */
[C---:B--2---:R-:W-:Y:S01]  /*4670*/  LOP3.LUT R4, R6.reuse, 0x164, RZ, 0xfc, !PT ;  /* 0x0000016406047812 */ /* 0x044fe200078efcff */
[----:B------:R-:W-:Y:S01]  /*4680*/  IMAD.HI.U32 R174, R11, R169, RZ ;  /* 0x000000a90bae7227 */ /* 0x000fe200078e00ff */
[----:B------:R-:W-:Y:S01]  /*4690*/  IABS R171, R2 ;  /* 0x0000000200ab7213 */ /* 0x000fe20000000000 */
[----:B------:R2:W-:Y:S01]  /*46a0*/  STL [R1+0xd8c], R0 ;  /* 0x000d8c0001007387 */ /* 0x0005e20000100800 */
[C---:B----4-:R-:W-:Y:S01]  /*46b0*/  LOP3.LUT R3, R6.reuse, 0x166, RZ, 0xfc, !PT ;  /* 0x0000016606037812 */ /* 0x050fe200078efcff */
[----:B------:R-:W-:Y:S01]  /*46c0*/  IMAD.MOV R173, RZ, RZ, -R173 ;  /* 0x000000ffffad7224 */ /* 0x000fe200078e0aad */
[----:B------:R-:W-:Y:S01]  /*46d0*/  IABS R172, R0 ;  /* 0x0000000000ac7213 */ /* 0x000fe20000000000 */
[----:B------:R-:W-:Y:S01]  /*46e0*/  IMAD.MOV R126, RZ, RZ, -R126 ;  /* 0x000000ffff7e7224 */ /* 0x000fe200078e0a7e */
[----:B------:R-:W-:Y:S01]  /*46f0*/  IABS R175, R3 ;  /* 0x0000000300af7213 */ /* 0x000fe20000000000 */
[----:B------:R-:W-:Y:S01]  /*4700*/  IMAD.MOV R174, RZ, RZ, -R174 ;  /* 0x000000ffffae7224 */ /* 0x000fe200078e0aae */
[----:B------:R3:W-:Y:S01]  /*4710*/  STL [R1+0xd68], R5 ;  /* 0x000d680501007387 */ /* 0x0007e20000100800 */
[----:B------:R-:W-:Y:S01]  /*4720*/  IMAD R170, R251, R173, R170 ;  /* 0x000000adfbaa7224 */ /* 0x000fe200078e02aa */
[----:B------:R-:W-:Y:S01]  /*4730*/  IABS R173, R5 ;  /* 0x0000000500ad7213 */ /* 0x000fe20000000000 */
[----:B------:R-:W-:Y:S01]  /*4740*/  IMAD.HI.U32 R178, R11, R175, RZ ;  /* 0x000000af0bb27227 */ /* 0x000fe200078e00ff */
[C---:B-1----:R-:W-:Y:S01]  /*4750*/  LOP3.LUT R2, R6.reuse, 0x168, RZ, 0xfc, !PT ;  /* 0x0000016806027812 */ /* 0x042fe200078efcff */
[----:B------:R1:W-:Y:S01]  /*4760*/  STL [R1+0xd60], R4 ;  /* 0x000d600401007387 */ /* 0x0003e20000100800 */
[C---:B--2---:R-:W-:Y:S01]  /*4770*/  LOP3.LUT R0, R6.reuse, 0x16a, RZ, 0xfc, !PT ;  /* 0x0000016a06007812 */ /* 0x044fe200078efcff */
[----:B------:R-:W-:Y:S01]  /*4780*/  IMAD.MOV R178, RZ, RZ, -R178 ;  /* 0x000000ffffb27224 */ /* 0x000fe200078e0ab2 */
[----:B------:R-:W-:Y:S01]  /*4790*/  IABS R176, R2 ;  /* 0x0000000200b07213 */ /* 0x000fe20000000000 */
[----:B------:R-:W-:Y:S01]  /*47a0*/  IMAD R125, R251, R126, R125 ;  /* 0x0000007efb7d7224 */ /* 0x000fe200078e027d */
[----:B---3--:R-:W-:Y:S01]  /*47b0*/  LOP3.LUT R5, R6, 0x16c, RZ, 0xfc, !PT ;  /* 0x0000016c06057812 */ /* 0x008fe200078efcff */
[----:B------:R-:W-:Y:S01]  /*47c0*/  IMAD.HI.U32 R126, R11, R132, RZ ;  /* 0x000000840b7e7227 */ /* 0x000fe200078e00ff */
[----:B------:R2:W-:Y:S01]  /*47d0*/  STL [R1+0xd5c], R3 ;  /* 0x000d5c0301007387 */ /* 0x0005e20000100800 */
[----:B------:R-:W-:-:S02]  /*47e0*/  IABS R177, R0 ;  /* 0x0000000000b17213 */ /* 0x000fc40000000000 */
[C---:B------:R-:W-:Y:S01]  /*47f0*/  IMAD R169, R251.reuse, R174, R169 ;  /* 0x000000aefba97224 */ /* 0x040fe200078e02a9 */
[----:B------:R-:W-:Y:S01]  /*4800*/  IABS R174, R4 ;  /* 0x0000000400ae7213 */ /* 0x000fe20000000000 */
[----:B------:R-:W-:Y:S01]  /*4810*/  IMAD R175, R251, R178, R175 ;  /* 0x000000b2fbaf7224 */ /* 0x000fe200078e02af */
[----:B------:R-:W-:Y:S01]  /*4820*/  IABS R178, R5 ;  /* 0x0000000500b27213 */ /* 0x000fe20000000000 */
[----:B------:R-:W-:Y:S01]  /*4830*/  IMAD.MOV R126, RZ, RZ, -R126 ;  /* 0x000000ffff7e7224 */ /* 0x000fe200078e0a7e */
[C---:B-1----:R-:W-:Y:S01]  /*4840*/  LOP3.LUT R4, R6.reuse, 0x16e, RZ, 0xfc, !PT ;  /* 0x0000016e06047812 */ /* 0x042fe200078efcff */
[C---:B------:R-:W-:Y:S01]  /*4850*/  IMAD.HI.U32 R180, R11.reuse, R173, RZ ;  /* 0x000000ad0bb47227 */ /* 0x040fe200078e00ff */
[----:B--2---:R-:W-:Y:S01]  /*4860*/  LOP3.LUT R3, R6, 0x170, RZ, 0xfc, !PT ;  /* 0x0000017006037812 */ /* 0x004fe200078efcff */
[----:B------:R1:W-:Y:S02]  /*4870*/  STL [R1+0xd58], R2 ;  /* 0x000d580201007387 */ /* 0x0003e40000100800 */
[----:B------:R-:W-:-:S02]  /*4880*/  IMAD.HI.U32 R179, R11, R174, RZ ;  /* 0x000000ae0bb37227 */ /* 0x000fc400078e00ff */
[----:B------:R2:W-:Y:S02]  /*4890*/  STL [R1+0xd54], R0 ;  /* 0x000d540001007387 */ /* 0x0005e40000100800 */
[----:B------:R-:W-:Y:S02]  /*48a0*/  IMAD.HI.U32 R185, R11, R178, RZ ;  /* 0x000000b20bb97227 */ /* 0x000fe400078e00ff */
[----:B------:R3:W-:Y:S02]  /*48b0*/  STL [R1+0xd3c], R5 ;  /* 0x000d3c0501007387 */ /* 0x0007e40000100800 */
[----:B------:R-:W-:Y:S01]  /*48c0*/  IMAD R132, R251, R126, R132 ;  /* 0x0000007efb847224 */ /* 0x000fe200078e0284 */
[----:B------:R-:W-:Y:S01]  /*48d0*/  IADD3 R185, -R185, RZ, RZ ;  /* 0x000000ffb9b97210 */ /* 0x000fe20007ffe1ff */
[----:B------:R-:W-:Y:S01]  /*48e0*/  IMAD.MOV R180, RZ, RZ, -R180 ;  /* 0x000000ffffb47224 */ /* 0x000fe200078e0ab4 */
[----:B------:R-:W-:Y:S01]  /*48f0*/  STL [R1+0xd38], R4 ;  /* 0x000d380401007387 */ /* 0x000fe20000100800 */
[----:B------:R-:W-:Y:S01]  /*4900*/  IMAD.HI.U32 R126, R11, R137, RZ ;  /* 0x000000890b7e7227 */ /* 0x000fe200078e00ff */
[----:B-1----:R-:W-:-:S02]  /*4910*/  LOP3.LUT R2, R6, 0x172, RZ, 0xfc, !PT ;  /* 0x0000017206027812 */ /* 0x002fc400078efcff */
        /* <DEDUP_REMOVED lines=8> */
[----:B------:R-:W-:Y:S01]  /*49a0*/  IABS R179, R4 ;  /* 0x0000000400b37213 */ /* 0x000fe20000000000 */
[C---:B------:R-:W-:Y:S01]  /*49b0*/  IMAD R137, R251.reuse, R126, R137 ;  /* 0x0000007efb897224 */ /* 0x040fe200078e0289 */
[----:B-1----:R-:W-:Y:S01]  /*49c0*/  LOP3.LUT R3, R6, 0x17a, RZ, 0xfc, !PT ;  /* 0x0000017a06037812 */ /* 0x002fe200078efcff */
[----:B------:R-:W-:Y:S01]  /*49d0*/  IMAD R178, R251, R185, R178 ;  /* 0x000000b9fbb27224 */ /* 0x000fe200078e02b2 */
[----:B------:R1:W-:Y:S01]  /*49e0*/  STL [R1+0xd30], R2 ;  /* 0x000d300201007387 */ /* 0x0003e20000100800 */
[----:B------:R-:W-:Y:S01]  /*49f0*/  IMAD.HI.U32 R126, R11, R142, RZ ;  /* 0x0000008e0b7e7227 */ /* 0x000fe200078e00ff */
[----:B------:R-:W-:-:S02]  /*4a00*/  IABS R185, R3 ;  /* 0x0000000300b97213 */ /* 0x000fc40000000000 */
[C---:B------:R-:W-:Y:S01]  /*4a10*/  LOP3.LUT R4, R6.reuse, 0x178, RZ, 0xfc, !PT ;  /* 0x0000017806047812 */ /* 0x040fe200078efcff */
[C---:B------:R-:W-:Y:S01]  /*4a20*/  IMAD.HI.U32 R183, R11.reuse, R180, RZ ;  /* 0x000000b40bb77227 */ /* 0x040fe200078e00ff */
[----:B------:R2:W-:Y:S01]  /*4a30*/  STL [R1+0xd24], R0 ;  /* 0x000d240001007387 */ /* 0x0005e20000100800 */
[----:B------:R-:W-:Y:S02]  /*4a40*/  IABS R181, R2 ;  /* 0x0000000200b57213 */ /* 0x000fe40000000000 */
[C---:B------:R-:W-:Y:S01]  /*4a50*/  IMAD.HI.U32 R184, R11.reuse, R179, RZ ;  /* 0x000000b30bb87227 */ /* 0x040fe200078e00ff */
[----:B------:R3:W-:Y:S01]  /*4a60*/  STL [R1+0xd14], R5 ;  /* 0x000d140501007387 */ /* 0x0007e20000100800 */
[----:B------:R-:W-:Y:S02]  /*4a70*/  IABS R182, R0 ;  /* 0x0000000000b67213 */ /* 0x000fe40000000000 */
[----:B------:R-:W-:Y:S01]  /*4a80*/  IMAD.MOV R126, RZ, RZ, -R126 ;  /* 0x000000ffff7e7224 */ /* 0x000fe200078e0a7e */
[C---:B-1----:R-:W-:Y:S01]  /*4a90*/  LOP3.LUT R2, R6.reuse, 0x17c, RZ, 0xfc, !PT ;  /* 0x0000017c06027812 */ /* 0x042fe200078efcff */
[----:B------:R-:W-:Y:S01]  /*4aa0*/  IMAD.MOV R183, RZ, RZ, -R183 ;  /* 0x000000ffffb77224 */ /* 0x000fe200078e0ab7 */
[----:B--2---:R-:W-:Y:S01]  /*4ab0*/  LOP3.LUT R0, R6, 0x17e, RZ, 0xfc, !PT ;  /* 0x0000017e06007812 */ /* 0x004fe200078efcff */
[----:B------:R-:W-:Y:S01]  /*4ac0*/  IMAD.HI.U32 R188, R11, R185, RZ ;  /* 0x000000b90bbc7227 */ /* 0x000fe200078e00ff */
[----:B------:R-:W-:Y:S01]  /*4ad0*/  STL [R1+0xd0c], R4 ;  /* 0x000d0c0401007387 */ /* 0x000fe20000100800 */
[----:B------:R-:W-:-:S02]  /*4ae0*/  IABS R186, R2 ;  /* 0x0000000200ba7213 */ /* 0x000fc40000000000 */
[----:B------:R-:W-:Y:S01]  /*4af0*/  IMAD.MOV R184, RZ, RZ, -R184 ;  /* 0x000000ffffb87224 */ /* 0x000fe200078e0ab8 */
[----:B------:R1:W-:Y:S01]  /*4b00*/  STL [R1+0xd00], R3 ;  /* 0x000d000301007387 */ /* 0x0003e20000100800 */
[C---:B------:R-:W-:Y:S01]  /*4b10*/  IMAD R142, R251.reuse, R126, R142 ;  /* 0x0000007efb8e7224 */ /* 0x040fe200078e028e */
[----:B------:R-:W-:Y:S01]  /*4b20*/  IABS R187, R0 ;  /* 0x0000000000bb7213 */ /* 0x000fe20000000000 */
[----:B------:R-:W-:Y:S01]  /*4b30*/  IMAD R180, R251, R183, R180 ;  /* 0x000000b7fbb47224 */ /* 0x000fe200078e02b4 */
[----:B------:R-:W-:Y:S01]  /*4b40*/  IABS R183, R5 ;  /* 0x0000000500b77213 */ /* 0x000fe20000000000 */
[----:B------:R-:W-:Y:S01]  /*4b50*/  IMAD.HI.U32 R126, R11, R147, RZ ;  /* 0x000000930b7e7227 */ /* 0x000fe200078e00ff */
[C---:B---3--:R-:W-:Y:S01]  /*4b60*/  LOP3.LUT R5, R6.reuse, 0x180, RZ, 0xfc, !PT ;  /* 0x0000018006057812 */ /* 0x048fe200078efcff */
[----:B------:R2:W-:Y:S02]  /*4b70*/  STL [R1+0xcfc], R2 ;  /* 0x000cfc0201007387 */ /* 0x0005e40000100800 */
[----:B------:R-:W-:Y:S01]  /*4b80*/  IMAD.MOV R188, RZ, RZ, -R188 ;  /* 0x000000ffffbc7224 */ /* 0x000fe200078e0abc */
[C---:B-1----:R-:W-:Y:S01]  /*4b90*/  LOP3.LUT R3, R6.reuse, 0x184, RZ, 0xfc, !PT ;  /* 0x0000018406037812 */ /* 0x042fe200078efcff */
[C---:B------:R-:W-:Y:S01]  /*4ba0*/  IMAD R179, R251.reuse, R184, R179 ;  /* 0x000000b8fbb37224 */ /* 0x040fe200078e02b3 */
[----:B------:R-:W-:Y:S01]  /*4bb0*/  IABS R184, R4 ;  /* 0x0000000400b87213 */ /* 0x000fe20000000000 */
[----:B------:R-:W-:Y:S01]  /*4bc0*/  IMAD.MOV R126, RZ, RZ, -R126 ;  /* 0x000000ffff7e7224 */ /* 0x000fe200078e0a7e */
[C---:B------:R-:W-:Y:S01]  /*4bd0*/  LOP3.LUT R4, R6.reuse, 0x182, RZ, 0xfc, !PT ;  /* 0x0000018206047812 */ /* 0x040fe200078efcff */
[----:B------:R-:W-:Y:S01]  /*4be0*/  IMAD R185, R251, R188, R185 ;  /* 0x000000bcfbb97224 */ /* 0x000fe200078e02b9 */
[----:B------:R-:W-:Y:S01]  /*4bf0*/  IABS R188, R5 ;  /* 0x0000000500bc7213 */ /* 0x000fe20000000000 */
[----:B------:R-:W-:Y:S01]  /*4c00*/  IMAD.HI.U32 R190, R11, R183, RZ ;  /* 0x000000b70bbe7227 */ /* 0x000fe200078e00ff */
[----:B------:R1:W-:Y:S01]  /*4c10*/  STL [R1+0xcf0], R0 ;  /* 0x000cf00001007387 */ /* 0x0003e20000100800 */
[----:B--2---:R-:W-:-:S02]  /*4c20*/  LOP3.LUT R2, R6, 0x186, RZ, 0xfc, !PT ;  /* 0x0000018606027812 */ /* 0x004fc400078efcff */
[----:B------:R-:W-:Y:S01]  /*4c30*/  IMAD.HI.U32 R189, R11, R184, RZ ;  /* 0x000000b80bbd7227 */ /* 0x000fe200078e00ff */
[----:B------:R2:W-:Y:S01]  /*4c40*/  STL [R1+0xce4], R5 ;  /* 0x000ce40501007387 */ /* 0x0005e20000100800 */
[----:B------:R-:W-:Y:S02]  /*4c50*/  IABS R191, R2 ;  /* 0x0000000200bf7213 */ /* 0x000fe40000000000 */
[----:B------:R-:W-:Y:S01]  /*4c60*/  IMAD R147, R251, R126, R147 ;  /* 0x0000007efb937224 */ /* 0x000fe200078e0293 */
[----:B------:R-:W-:Y:S01]  /*4c70*/  STL [R1+0xcd8], R4 ;  /* 0x000cd80401007387 */ /* 0x000fe20000100800 */
[C---:B------:R-:W-:Y:S01]  /*4c80*/  IMAD.HI.U32 R126, R11.reuse, R152, RZ ;  /* 0x000000980b7e7227 */ /* 0x040fe200078e00ff */
[C---:B-1----:R-:W-:Y:S02]  /*4c90*/  LOP3.LUT R0, R6.reuse, 0x188, RZ, 0xfc, !PT ;  /* 0x0000018806007812 */ /* 0x042fe400078efcff */
[----:B------:R1:W-:Y:S01]  /*4ca0*/  STL [R1+0xcd0], R3 ;  /* 0x000cd00301007387 */ /* 0x0003e20000100800 */
[----:B------:R-:W-:Y:S01]  /*4cb0*/  IMAD.HI.U32 R195, R11, R188, RZ ;  /* 0x000000bc0bc37227 */ /* 0x000fe200078e00ff */
[----:B--2---:R-:W-:-:S02]  /*4cc0*/  LOP3.LUT R5, R6, 0x18a, RZ, 0xfc, !PT ;  /* 0x0000018a06057812 */ /* 0x004fc400078efcff */
[----:B------:R2:W-:Y:S01]  /*4cd0*/  STL [R1+0xccc], R2 ;  /* 0x000ccc0201007387 */ /* 0x0005e20000100800 */
[----:B------:R-:W-:Y:S01]  /*4ce0*/  IMAD.MOV R190, RZ, RZ, -R190 ;  /* 0x000000ffffbe7224 */ /* 0x000fe200078e0abe */
[----:B------:R-:W-:Y:S01]  /*4cf0*/  IADD3 R195, -R195, RZ, RZ ;  /* 0x000000ffc3c37210 */ /* 0x000fe20007ffe1ff */
[----:B------:R-:W-:Y:S01]  /*4d00*/  IMAD.MOV R189, RZ, RZ, -R189 ;  /* 0x000000ffffbd7224 */ /* 0x000fe200078e0abd */
[----:B------:R3:W-:Y:S01]  /*4d10*/  STL [R1+0xcc8], R0 ;  /* 0x000cc80001007387 */ /* 0x0007e20000100800 */
[----:B------:R-:W-:Y:S01]  /*4d20*/  IMAD.MOV R126, RZ, RZ, -R126 ;  /* 0x000000ffff7e7224 */ /* 0x000fe200078e0a7e */
[----:B------:R-:W-:Y:S01]  /*4d30*/  IABS R192, R0 ;  /* 0x0000000000c07213 */ /* 0x000fe20000000000 */
[C---:B------:R-:W-:Y:S01]  /*4d40*/  IMAD R183, R251.reuse, R190, R183 ;  /* 0x000000befbb77224 */ /* 0x040fe200078e02b7 */
[----:B------:R-:W-:Y:S01]  /*4d50*/  IABS R190, R3 ;  /* 0x0000000300be7213 */ /* 0x000fe20000000000 */
[C---:B------:R-:W-:Y:S01]  /*4d60*/  IMAD R184, R251.reuse, R189, R184 ;  /* 0x000000bdfbb87224 */ /* 0x040fe200078e02b8 */
[----:B------:R-:W-:Y:S01]  /*4d70*/  IABS R189, R4 ;  /* 0x0000000400bd7213 */ /* 0x000fe20000000000 */
[----:B------:R-:W-:Y:S01]  /*4d80*/  IMAD R152, R251, R126, R152 ;  /* 0x0000007efb987224 */ /* 0x000fe200078e0298 */
[C---:B-1----:R-:W-:Y:S01]  /*4d90*/  LOP3.LUT R3, R6.reuse, 0x18e, RZ, 0xfc, !PT ;  /* 0x0000018e06037812 */ /* 0x042fe200078efcff */
[----:B------:R-:W-:Y:S01]  /*4da0*/  IMAD.HI.U32 R126, R11, R157, RZ ;  /* 0x0000009d0b7e7227 */ /* 0x000fe200078e00ff */
[C---:B------:R-:W-:Y:S01]  /*4db0*/  LOP3.LUT R4, R6.reuse, 0x18c, RZ, 0xfc, !PT ;  /* 0x0000018c06047812 */ /* 0x040fe200078efcff */
[----:B------:R-:W-:Y:S01]  /*4dc0*/  STL [R1+0xcb0], R5 ;  /* 0x000cb00501007387 */ /* 0x000fe20000100800 */
[C---:B--2---:R-:W-:Y:S01]  /*4dd0*/  LOP3.LUT R2, R6.reuse, 0x190, RZ, 0xfc, !PT ;  /* 0x0000019006027812 */ /* 0x044fe200078efcff */
[----:B------:R-:W-:Y:S01]  /*4de0*/  IMAD R188, R251, R195, R188 ;  /* 0x000000c3fbbc7224 */ /* 0x000fe200078e02bc */
[----:B------:R-:W-:Y:S01]  /*4df0*/  IABS R195, R3 ;  /* 0x0000000300c37213 */ /* 0x000fe20000000000 */
[C---:B------:R-:W-:Y:S01]  /*4e00*/  IMAD.HI.U32 R194, R11.reuse, R189, RZ ;  /* 0x000000bd0bc27227 */ /* 0x040fe200078e00ff */
[----:B---3--:R-:W-:Y:S01]  /*4e10*/  LOP3.LUT R0, R6, 0x192, RZ, 0xfc, !PT ;  /* 0x0000019206007812 */ /* 0x008fe200078efcff */
[----:B------:R-:W-:Y:S01]  /*4e20*/  STL [R1+0xcac], R4 ;  /* 0x000cac0401007387 */ /* 0x000fe20000100800 */
[----:B------:R-:W-:Y:S01]  /*4e30*/  IABS R196, R2 ;  /* 0x0000000200c47213 */ /* 0x000fe20000000000 */
[----:B------:R-:W-:Y:S01]  /*4e40*/  IMAD.HI.U32 R193, R11, R190, RZ ;  /* 0x000000be0bc17227 */ /* 0x000fe200078e00ff */
[----:B------:R-:W-:Y:S01]  /*4e50*/  IABS R197, R0 ;  /* 0x0000000000c57213 */ /* 0x000fe20000000000 */
[----:B------:R1:W-:Y:S02]  /*4e60*/  STL [R1+0xca8], R3 ;  /* 0x000ca80301007387 */ /* 0x0003e40000100800 */
[----:B------:R-:W-:-:S02]  /*4e70*/  IMAD.MOV R126, RZ, RZ, -R126 ;  /* 0x000000ffff7e7224 */ /* 0x000fc400078e0a7e */
[----:B------:R-:W-:Y:S01]  /*4e80*/  IMAD.MOV R194, RZ, RZ, -R194 ;  /* 0x000000ffffc27224 */ /* 0x000fe200078e0ac2 */
[----:B------:R2:W-:Y:S01]  /*4e90*/  STL [R1+0xca4], R2 ;  /* 0x000ca40201007387 */ /* 0x0005e20000100800 */
[----:B------:R-:W-:Y:S02]  /*4ea0*/  IMAD.MOV R193, RZ, RZ, -R193 ;  /* 0x000000ffffc17224 */ /* 0x000fe400078e0ac1 */
[----:B------:R-:W-:Y:S01]  /*4eb0*/  IMAD R157, R251, R126, R157 ;  /* 0x0000007efb9d7224 */ /* 0x000fe200078e029d */
[----:B------:R3:W-:Y:S01]  /*4ec0*/  STL [R1+0xca0], R0 ;  /* 0x000ca00001007387 */ /* 0x0007e20000100800 */
[----:B------:R-:W-:Y:S01]  /*4ed0*/  IMAD.HI.U32 R198, R11, R195, RZ ;  /* 0x000000c30bc67227 */ /* 0x000fe200078e00ff */
[----:B-1----:R-:W-:-:S03]  /*4ee0*/  LOP3.LUT R3, R6, 0x198, RZ, 0xfc, !PT ;  /* 0x0000019806037812 */ /* 0x002fc600078efcff */
[----:B------:R-:W-:Y:S01]  /*4ef0*/  IMAD.HI.U32 R126, R11, R162, RZ ;  /* 0x000000a20b7e7227 */ /* 0x000fe200078e00ff */
[----:B--2---:R-:W-:-:S03]  /*4f00*/  LOP3.LUT R2, R6, 0x19a, RZ, 0xfc, !PT ;  /* 0x0000019a06027812 */ /* 0x004fc600078efcff */
[C---:B------:R-:W-:Y:S01]  /*4f10*/  IMAD R189, R251.reuse, R194, R189 ;  /* 0x000000c2fbbd7224 */ /* 0x040fe200078e02bd */
[----:B------:R-:W-:Y:S01]  /*4f20*/  IABS R194, R4 ;  /* 0x0000000400c27213 */ /* 0x000fe20000000000 */
[C---:B------:R-:W-:Y:S01]  /*4f30*/  IMAD R190, R251.reuse, R193, R190 ;  /* 0x000000c1fbbe7224 */ /* 0x040fe200078e02be */
[----:B------:R-:W-:Y:S01]  /*4f40*/  IABS R193, R5 ;  /* 0x0000000500c17213 */ /* 0x000fe20000000000 */
[----:B------:R-:W-:Y:S01]  /*4f50*/  IMAD.MOV R198, RZ, RZ, -R198 ;  /* 0x000000ffffc67224 */ /* 0x000fe200078e0ac6 */
[C---:B------:R-:W-:Y:S01]  /*4f60*/  LOP3.LUT R5, R6.reuse, 0x194, RZ, 0xfc, !PT ;  /* 0x0000019406057812 */ /* 0x040fe200078efcff */
[----:B------:R-:W-:Y:S01]  /*4f70*/  IMAD.MOV R126, RZ, RZ, -R126 ;  /* 0x000000ffff7e7224 */ /* 0x000fe200078e0a7e */
[C---:B------:R-:W-:Y:S01]  /*4f80*/  LOP3.LUT R4, R6.reuse, 0x196, RZ, 0xfc, !PT ;  /* 0x0000019606047812 */ /* 0x040fe200078efcff */
[C---:B------:R-:W-:Y:S01]  /*4f90*/  IMAD R195, R251.reuse, R198, R195 ;  /* 0x000000c6fbc37224 */ /* 0x040fe200078e02c3 */
[----:B------:R-:W-:Y:S01]  /*4fa0*/  IABS R198, R5 ;  /* 0x0000000500c67213 */ /* 0x000fe20000000000 */
[----:B------:R-:W-:Y:S01]  /*4fb0*/  IMAD R162, R251, R126, R162 ;  /* 0x0000007efba27224 */ /* 0x000fe200078e02a2 */
[----:B------:R1:W-:Y:S01]  /*4fc0*/  STL [R1+0xc88], R5 ;  /* 0x000c880501007387 */ /* 0x0003e20000100800 */
[----:B------:R-:W-:Y:S01]  /*4fd0*/  IMAD.HI.U32 R199, R11, R194, RZ ;  /* 0x000000c20bc77227 */ /* 0x000fe200078e00ff */
[----:B---3--:R-:W-:-:S02]  /*4fe0*/  LOP3.LUT R0, R6, 0x19c, RZ, 0xfc, !PT ;  /* 0x0000019c06007812 */ /* 0x008fc400078efcff */
[----:B------:R2:W-:Y:S01]  /*4ff0*/  STL [R1+0xc84], R4 ;  /* 0x000c840401007387 */ /* 0x0005e20000100800 */
[C---:B------:R-:W-:Y:S01]  /*5000*/  IMAD.HI.U32 R126, R11.reuse, R167, RZ ;  /* 0x000000a70b7e7227 */ /* 0x040fe200078e00ff */
[----:B------:R-:W-:Y:S02]  /*5010*/  IABS R201, R2 ;  /* 0x0000000200c97213 */ /* 0x000fe40000000000 */
[----:B------:R-:W-:Y:S01]  /*5020*/  STL [R1+0xc7c], R3 ;  /* 0x000c7c0301007387 */ /* 0x000fe20000100800 */
[C---:B------:R-:W-:Y:S01]  /*5030*/  IMAD.HI.U32 R200, R11.reuse, R193, RZ ;  /* 0x000000c10bc87227 */ /* 0x040fe200078e00ff */
[----:B-1----:R-:W-:Y:S02]  /*5040*/  LOP3.LUT R5, R6, 0x19e, RZ, 0xfc, !PT ;  /* 0x0000019e06057812 */ /* 0x002fe400078efcff */
[----:B------:R1:W-:Y:S01]  /*5050*/  STL [R1+0xc70], R2 ;  /* 0x000c700201007387 */ /* 0x0003e20000100800 */
[----:B------:R-:W-:Y:S01]  /*5060*/  IMAD.MOV R199, RZ, RZ, -R199 ;  /* 0x000000ffffc77224 */ /* 0x000fe200078e0ac7 */
[----:B------:R-:W-:Y:S01]  /*5070*/  IABS R202, R0 ;  /* 0x0000000000ca7213 */ /* 0x000fe20000000000 */
[----:B------:R-:W-:Y:S01]  /*5080*/  IMAD.MOV R126, RZ, RZ, -R126 ;  /* 0x000000ffff7e7224 */ /* 0x000fe200078e0a7e */
[----:B------:R3:W-:Y:S01]  /*5090*/  STL [R1+0xc6c], R0 ;  /* 0x000c6c0001007387 */ /* 0x0007e20000100800 */
[----:B------:R-:W-:-:S03]  /*50a0*/  IMAD.HI.U32 R205, R11, R198, RZ ;  /* 0x000000c60bcd7227 */ /* 0x000fc600078e00ff */
[----:B------:R-:W-:Y:S01]  /*50b0*/  STL [R1+0xc60], R5 ;  /* 0x000c600501007387 */ /* 0x000fe20000100800 */
[----:B------:R-:W-:Y:S01]  /*50c0*/  IMAD.MOV R200, RZ, RZ, -R200 ;  /* 0x000000ffffc87224 */ /* 0x000fe200078e0ac8 */
[----:B------:R-:W-:Y:S01]  /*50d0*/  IADD3 R205, -R205, RZ, RZ ;  /* 0x000000ffcdcd7210 */ /* 0x000fe20007ffe1ff */
[C---:B------:R-:W-:Y:S01]  /*50e0*/  IMAD R194, R251.reuse, R199, R194 ;  /* 0x000000c7fbc27224 */ /* 0x040fe200078e02c2 */
[----:B------:R-:W-:Y:S01]  /*50f0*/  IABS R199, R4 ;  /* 0x0000000400c77213 */ /* 0x000fe20000000000 */
[----:B------:R-:W-:Y:S01]  /*5100*/  IMAD R167, R251, R126, R167 ;  /* 0x0000007efba77224 */ /* 0x000fe200078e02a7 */
[C---:B--2---:R-:W-:Y:S01]  /*5110*/  LOP3.LUT R4, R6.reuse, 0x1a0, RZ, 0xfc, !PT ;  /* 0x000001a006047812 */ /* 0x044fe200078efcff */
[----:B------:R-:W-:Y:S01]  /*5120*/  IMAD.HI.U32 R126, R11, R172, RZ ;  /* 0x000000ac0b7e7227 */ /* 0x000fe200078e00ff */
[C---:B-1----:R-:W-:Y:S02]  /*5130*/  LOP3.LUT R2, R6.reuse, 0x1a4, RZ, 0xfc, !PT ;  /* 0x000001a406027812 */ /* 0x042fe400078efcff */
[C---:B---3--:R-:W-:Y:S01]  /*5140*/  LOP3.LUT R0, R6.reuse, 0x1a6, RZ, 0xfc, !PT ;  /* 0x000001a606007812 */ /* 0x048fe200078efcff */
[----:B------:R-:W-:Y:S01]  /*5150*/  IMAD R193, R251, R200, R193 ;  /* 0x000000c8fbc17224 */ /* 0x000fe200078e02c1 */
[----:B------:R-:W-:Y:S01]  /*5160*/  IABS R200, R3 ;  /* 0x0000000300c87213 */ /* 0x000fe20000000000 */
[----:B------:R-:W-:Y:S01]  /*5170*/  IMAD.MOV R126, RZ, RZ, -R126 ;  /* 0x000000ffff7e7224 */ /* 0x000fe200078e0a7e */
[----:B------:R-:W-:Y:S01]  /*5180*/  LOP3.LUT R3, R6, 0x1a2, RZ, 0xfc, !PT ;  /* 0x000001a206037812 */ /* 0x000fe200078efcff */
[----:B------:R-:W-:Y:S01]  /*5190*/  IMAD.HI.U32 R204, R11, R199, RZ ;  /* 0x000000c70bcc7227 */ /* 0x000fe200078e00ff */
[----:B------:R-:W-:Y:S01]  /*51a0*/  STL [R1+0xc54], R4 ;  /* 0x000c540401007387 */ /* 0x000fe20000100800 */
[----:B------:R-:W-:-:S02]  /*51b0*/  IABS R206, R2 ;  /* 0x0000000200ce7213 */ /* 0x000fc40000000000 */
[----:B------:R-:W-:Y:S01]  /*51c0*/  IMAD R198, R251, R205, R198 ;  /* 0x000000cdfbc67224 */ /* 0x000fe200078e02c6 */
[----:B------:R-:W-:Y:S01]  /*51d0*/  IABS R205, R3 ;  /* 0x0000000300cd7213 */ /* 0x000fe20000000000 */
[----:B------:R-:W-:Y:S01]  /*51e0*/  IMAD.HI.U32 R203, R11, R200, RZ ;  /* 0x000000c80bcb7227 */ /* 0x000fe200078e00ff */
[----:B------:R1:W-:Y:S01]  /*51f0*/  STL [R1+0xc48], R3 ;  /* 0x000c480301007387 */ /* 0x0003e20000100800 */
[----:B------:R-:W-:Y:S02]  /*5200*/  IABS R207, R0 ;  /* 0x0000000000cf7213 */ /* 0x000fe40000000000 */
[----:B------:R-:W-:Y:S01]  /*5210*/  IMAD R172, R251, R126, R172 ;  /* 0x0000007efbac7224 */ /* 0x000fe200078e02ac */
[----:B------:R2:W-:Y:S01]  /*5220*/  STL [R1+0xc40], R2 ;  /* 0x000c400201007387 */ /* 0x0005e20000100800 */
[----:B------:R-:W-:Y:S02]  /*5230*/  IMAD.MOV R204, RZ, RZ, -R204 ;  /* 0x000000ffffcc7224 */ /* 0x000fe400078e0acc */
[----:B------:R-:W-:Y:S01]  /*5240*/  IMAD.HI.U32 R126, R11, R177, RZ ;  /* 0x000000b10b7e7227 */ /* 0x000fe200078e00ff */
[----:B------:R3:W-:Y:S01]  /*5250*/  STL [R1+0xc3c], R0 ;  /* 0x000c3c0001007387 */ /* 0x0007e20000100800 */
[----:B-1----:R-:W-:-:S02]  /*5260*/  LOP3.LUT R3, R6, 0x1ac, RZ, 0xfc, !PT ;  /* 0x000001ac06037812 */ /* 0x002fc400078efcff */
[----:B------:R-:W-:Y:S02]  /*5270*/  IMAD.MOV R203, RZ, RZ, -R203 ;  /* 0x000000ffffcb7224 */ /* 0x000fe400078e0acb */
[----:B------:R-:W-:Y:S01]  /*5280*/  IMAD.HI.U32 R208, R11, R205, RZ ;  /* 0x000000cd0bd07227 */ /* 0x000fe200078e00ff */
[----:B--2---:R-:W-:-:S03]  /*5290*/  LOP3.LUT R2, R6, 0x1ae, RZ, 0xfc, !PT ;  /* 0x000001ae06027812 */ /* 0x004fc600078efcff */
[C---:B------:R-:W-:Y:S01]  /*52a0*/  IMAD R199, R251.reuse, R204, R199 ;  /* 0x000000ccfbc77224 */ /* 0x040fe200078e02c7 */
[----:B------:R-:W-:Y:S01]  /*52b0*/  IABS R204, R4 ;  /* 0x0000000400cc7213 */ /* 0x000fe20000000000 */
[----:B------:R-:W-:Y:S01]  /*52c0*/  IMAD.MOV R126, RZ, RZ, -R126 ;  /* 0x000000ffff7e7224 */ /* 0x000fe200078e0a7e */
[C---:B------:R-:W-:Y:S01]  /*52d0*/  LOP3.LUT R4, R6.reuse, 0x1aa, RZ, 0xfc, !PT ;  /* 0x000001aa06047812 */ /* 0x040fe200078efcff */
[C---:B------:R-:W-:Y:S01]  /*52e0*/  IMAD R200, R251.reuse, R203, R200 ;  /* 0x000000cbfbc87224 */ /* 0x040fe200078e02c8 */
[----:B------:R-:W-:Y:S01]  /*52f0*/  IABS R203, R5 ;  /* 0x0000000500cb7213 */ /* 0x000fe20000000000 */
[----:B------:R-:W-:Y:S01]  /*5300*/  IMAD.MOV R208, RZ, RZ, -R208 ;  /* 0x000000ffffd07224 */ /* 0x000fe200078e0ad0 */
[C---:B------:R-:W-:Y:S01]  /*5310*/  LOP3.LUT R5, R6.reuse, 0x1a8, RZ, 0xfc, !PT ;  /* 0x000001a806057812 */ /* 0x040fe200078efcff */
[----:B------:R-:W-:Y:S01]  /*5320*/  IMAD R177, R251, R126, R177 ;  /* 0x0000007efbb17224 */ /* 0x000fe200078e02b1 */
[----:B---3--:R-:W-:Y:S01]  /*5330*/  LOP3.LUT R0, R6, 0x1b0, RZ, 0xfc, !PT ;  /* 0x000001b006007812 */ /* 0x008fe200078efcff */
[C---:B------:R-:W-:Y:S01]  /*5340*/  IMAD.HI.U32 R126, R11.reuse, R182, RZ ;  /* 0x000000b60b7e7227 */ /* 0x040fe200078e00ff */
[----:B------:R-:W-:Y:S01]  /*5350*/  IABS R211, R2 ;  /* 0x0000000200d37213 */ /* 0x000fe20000000000 */
[----:B------:R1:W-:Y:S01]  /*5360*/  STL [R1+0xc2c], R5 ;  /* 0x000c2c0501007387 */ /* 0x0003e20000100800 */
[----:B------:R-:W-:Y:S01]  /*5370*/  IABS R212, R0 ;  /* 0x0000000000d47213 */ /* 0x000fe20000000000 */
[----:B------:R-:W-:-:S02]  /*5380*/  IMAD.HI.U32 R209, R11, R204, RZ ;  /* 0x000000cc0bd17227 */ /* 0x000fc400078e00ff */
[----:B------:R2:W-:Y:S02]  /*5390*/  STL [R1+0xc20], R4 ;  /* 0x000c200401007387 */ /* 0x0005e40000100800 */
[----:B------:R-:W-:Y:S01]  /*53a0*/  IMAD R205, R251, R208, R205 ;  /* 0x000000d0fbcd7224 */ /* 0x000fe200078e02cd */
[----:B------:R-:W-:Y:S01]  /*53b0*/  IABS R208, R5 ;  /* 0x0000000500d07213 */ /* 0x000fe20000000000 */
[----:B------:R-:W-:Y:S01]  /*53c0*/  IMAD.HI.U32 R210, R11, R203, RZ ;  /* 0x000000cb0bd27227 */ /* 0x000fe200078e00ff */
[----:B------:R-:W-:Y:S01]  /*53d0*/  STL [R1+0xc1c], R3 ;  /* 0x000c1c0301007387 */ /* 0x000fe20000100800 */
[----:B-1----:R-:W-:Y:S02]  /*53e0*/  LOP3.LUT R5, R6, 0x1b2, RZ, 0xfc, !PT ;  /* 0x000001b206057812 */ /* 0x002fe400078efcff */
[----:B------:R-:W-:Y:S01]  /*53f0*/  IMAD.MOV R126, RZ, RZ, -R126 ;  /* 0x000000ffff7e7224 */ /* 0x000fe200078e0a7e */
[----:B------:R1:W-:Y:S01]  /*5400*/  STL [R1+0xc18], R2 ;  /* 0x000c180201007387 */ /* 0x0003e20000100800 */
[----:B------:R-:W-:-:S02]  /*5410*/  IMAD.MOV R209, RZ, RZ, -R209 ;  /* 0x000000ffffd17224 */ /* 0x000fc400078e0ad1 */
[----:B------:R-:W-:Y:S01]  /*5420*/  IMAD.MOV R210, RZ, RZ, -R210 ;  /* 0x000000ffffd27224 */ /* 0x000fe200078e0ad2 */
[----:B------:R3:W-:Y:S01]  /*5430*/  STL [R1+0xc14], R0 ;  /* 0x000c140001007387 */ /* 0x0007e20000100800 */
[----:B------:R-:W-:-:S03]  /*5440*/  IMAD.HI.U32 R215, R11, R208, RZ ;  /* 0x000000d00bd77227 */ /* 0x000fc600078e00ff */
[----:B------:R-:W-:Y:S01]  /*5450*/  STL [R1+0xbfc], R5 ;  /* 0x000bfc0501007387 */ /* 0x000fe20000100800 */
[----:B------:R-:W-:Y:S01]  /*5460*/  IMAD R182, R251, R126, R182 ;  /* 0x0000007efbb67224 */ /* 0x000fe200078e02b6 */
[----:B------:R-:W-:Y:S01]  /*5470*/  IADD3 R215, -R215, RZ, RZ ;  /* 0x000000ffd7d77210 */ /* 0x000fe20007ffe1ff */
[----:B------:R-:W-:Y:S01]  /*5480*/  IMAD R204, R251, R209, R204 ;  /* 0x000000d1fbcc7224 */ /* 0x000fe200078e02cc */
[----:B------:R-:W-:Y:S01]  /*5490*/  IABS R209, R4 ;  /* 0x0000000400d17213 */ /* 0x000fe20000000000 */
[----:B------:R-:W-:Y:S01]  /*54a0*/  IMAD.HI.U32 R126, R11, R187, RZ ;  /* 0x000000bb0b7e7227 */ /* 0x000fe200078e00ff */
[C---:B--2---:R-:W-:Y:S02]  /*54b0*/  LOP3.LUT R4, R6.reuse, 0x1b4, RZ, 0xfc, !PT ;  /* 0x000001b406047812 */ /* 0x044fe400078efcff */
[C---:B-1----:R-:W-:Y:S01]  /*54c0*/  LOP3.LUT R2, R6.reuse, 0x1b8, RZ, 0xfc, !PT ;  /* 0x000001b806027812 */ /* 0x042fe200078efcff */
[----:B------:R-:W-:Y:S01]  /*54d0*/  IMAD R203, R251, R210, R203 ;  /* 0x000000d2fbcb7224 */ /* 0x000fe200078e02cb */
[----:B------:R-:W-:Y:S01]  /*54e0*/  IABS R210, R3 ;  /* 0x0000000300d27213 */ /* 0x000fe20000000000 */
[----:B------:R-:W-:Y:S01]  /*54f0*/  IMAD.MOV R126, RZ, RZ, -R126 ;  /* 0x000000ffff7e7224 */ /* 0x000fe200078e0a7e */
[C---:B------:R-:W-:Y:S01]  /*5500*/  LOP3.LUT R3, R6.reuse, 0x1b6, RZ, 0xfc, !PT ;  /* 0x000001b606037812 */ /* 0x040fe200078efcff */
[----:B------:R-:W-:Y:S01]  /*5510*/  IMAD.HI.U32 R214, R11, R209, RZ ;  /* 0x000000d10bd67227 */ /* 0x000fe200078e00ff */
[----:B------:R-:W-:Y:S01]  /*5520*/  STL [R1+0xbf8], R4 ;  /* 0x000bf80401007387 */ /* 0x000fe20000100800 */
[----:B---3--:R-:W-:-:S02]  /*5530*/  LOP3.LUT R0, R6, 0x1ba, RZ, 0xfc, !PT ;  /* 0x000001ba06007812 */ /* 0x008fc400078efcff */
[----:B------:R-:W-:Y:S01]  /*5540*/  IMAD R187, R251, R126, R187 ;  /* 0x0000007efbbb7224 */ /* 0x000fe200078e02bb */
[----:B------:R1:W-:Y:S01]  /*5550*/  STL [R1+0xbf4], R3 ;  /* 0x000bf40301007387 */ /* 0x0003e20000100800 */
[----:B------:R-:W-:Y:S01]  /*5560*/  IMAD.HI.U32 R213, R11, R210, RZ ;  /* 0x000000d20bd57227 */ /* 0x000fe200078e00ff */
[----:B------:R-:W-:Y:S02]  /*5570*/  IABS R216, R2 ;  /* 0x0000000200d87213 */ /* 0x000fe40000000000 */
[----:B------:R2:W-:Y:S01]  /*5580*/  STL [R1+0xbec], R2 ;  /* 0x000bec0201007387 */ /* 0x0005e20000100800 */
[----:B------:R-:W-:Y:S01]  /*5590*/  IMAD R208, R251, R215, R208 ;  /* 0x000000d7fbd07224 */ /* 0x000fe200078e02d0 */
[----:B------:R-:W-:Y:S01]  /*55a0*/  IABS R215, R3 ;  /* 0x0000000300d77213 */ /* 0x000fe20000000000 */
[----:B------:R-:W-:Y:S01]  /*55b0*/  IMAD.HI.U32 R126, R11, R192, RZ ;  /* 0x000000c00b7e7227 */ /* 0x000fe200078e00ff */
[----:B------:R3:W-:Y:S01]  /*55c0*/  STL [R1+0xbe0], R0 ;  /* 0x000be00001007387 */ /* 0x0007e20000100800 */
[----:B------:R-:W-:-:S02]  /*55d0*/  IABS R217, R0 ;  /* 0x0000000000d97213 */ /* 0x000fc40000000000 */
[----:B------:R-:W-:Y:S01]  /*55e0*/  IMAD.MOV R214, RZ, RZ, -R214 ;  /* 0x000000ffffd67224 */ /* 0x000fe200078e0ad6 */
[C---:B-1----:R-:W-:Y:S01]  /*55f0*/  LOP3.LUT R3, R6.reuse, 0x1c0, RZ, 0xfc, !PT ;  /* 0x000001c006037812 */ /* 0x042fe200078efcff */
[----:B------:R-:W-:Y:S01]  /*5600*/  IMAD.MOV R213, RZ, RZ, -R213 ;  /* 0x000000ffffd57224 */ /* 0x000fe200078e0ad5 */
[C---:B--2---:R-:W-:Y:S01]  /*5610*/  LOP3.LUT R2, R6.reuse, 0x1c2, RZ, 0xfc, !PT ;  /* 0x000001c206027812 */ /* 0x044fe200078efcff */
[----:B------:R-:W-:Y:S02]  /*5620*/  IMAD.MOV R126, RZ, RZ, -R126 ;  /* 0x000000ffff7e7224 */ /* 0x000fe400078e0a7e */
[----:B------:R-:W-:Y:S01]  /*5630*/  IMAD R209, R251, R214, R209 ;  /* 0x000000d6fbd17224 */ /* 0x000fe200078e02d1 */
[----:B------:R-:W-:Y:S01]  /*5640*/  IABS R214, R4 ;  /* 0x0000000400d67213 */ /* 0x000fe20000000000 */
[----:B------:R-:W-:Y:S01]  /*5650*/  IMAD.HI.U32 R218, R11, R215, RZ ;  /* 0x000000d70bda7227 */ /* 0x000fe200078e00ff */
[C---:B------:R-:W-:Y:S02]  /*5660*/  LOP3.LUT R4, R6.reuse, 0x1be, RZ, 0xfc, !PT ;  /* 0x000001be06047812 */ /* 0x040fe400078efcff */
[C---:B---3--:R-:W-:Y:S01]  /*5670*/  LOP3.LUT R0, R6.reuse, 0x1c4, RZ, 0xfc, !PT ;  /* 0x000001c406007812 */ /* 0x048fe200078efcff */
[C---:B------:R-:W-:Y:S01]  /*5680*/  IMAD R210, R251.reuse, R213, R210 ;  /* 0x000000d5fbd27224 */ /* 0x040fe200078e02d2 */
[----:B------:R-:W-:Y:S01]  /*5690*/  IABS R213, R5 ;  /* 0x0000000500d57213 */ /* 0x000fe20000000000 */
[----:B------:R-:W-:Y:S01]  /*56a0*/  IMAD R192, R251, R126, R192 ;  /* 0x0000007efbc07224 */ /* 0x000fe200078e02c0 */
[----:B------:R-:W-:Y:S01]  /*56b0*/  LOP3.LUT R5, R6, 0x1bc, RZ, 0xfc, !PT ;  /* 0x000001bc06057812 */ /* 0x000fe200078efcff */
[----:B------:R-:W-:Y:S01]  /*56c0*/  IMAD.HI.U32 R126, R11, R197, RZ ;  /* 0x000000c50b7e7227 */ /* 0x000fe200078e00ff */
[----:B------:R-:W-:-:S02]  /*56d0*/  IABS R221, R2 ;  /* 0x0000000200dd7213 */ /* 0x000fc40000000000 */
[----:B------:R-:W-:Y:S01]  /*56e0*/  IABS R222, R0 ;  /* 0x0000000000de7213 */ /* 0x000fe20000000000 */
[----:B------:R-:W-:Y:S01]  /*56f0*/  IMAD.MOV R218, RZ, RZ, -R218 ;  /* 0x000000ffffda7224 */ /* 0x000fe200078e0ada */
[----:B------:R1:W-:Y:S01]  /*5700*/  STL [R1+0xbd4], R5 ;  /* 0x000bd40501007387 */ /* 0x0003e20000100800 */
[----:B------:R-:W-:-:S03]  /*5710*/  IMAD.HI.U32 R219, R11, R214, RZ ;  /* 0x000000d60bdb7227 */ /* 0x000fc600078e00ff */
[----:B------:R2:W-:Y:S01]  /*5720*/  STL [R1+0xbd0], R4 ;  /* 0x000bd00401007387 */ /* 0x0005e20000100800 */
[----:B------:R-:W-:Y:S02]  /*5730*/  IMAD.MOV R126, RZ, RZ, -R126 ;  /* 0x000000ffff7e7224 */ /* 0x000fe400078e0a7e */
[----:B------:R-:W-:Y:S01]  /*5740*/  IMAD.HI.U32 R220, R11, R213, RZ ;  /* 0x000000d50bdc7227 */ /* 0x000fe200078e00ff */
[----:B------:R-:W-:Y:S03]  /*5750*/  STL [R1+0xbc4], R3 ;  /* 0x000bc40301007387 */ /* 0x000fe60000100800 */
[C---:B------:R-:W-:Y:S01]  /*5760*/  IMAD R215, R251.reuse, R218, R215 ;  /* 0x000000dafbd77224 */ /* 0x040fe200078e02d7 */
[----:B------:R-:W-:Y:S01]  /*5770*/  IABS R218, R5 ;  /* 0x0000000500da7213 */ /* 0x000fe20000000000 */
[----:B------:R-:W-:Y:S01]  /*5780*/  IMAD.MOV R219, RZ, RZ, -R219 ;  /* 0x000000ffffdb7224 */ /* 0x000fe200078e0adb */
[----:B-1----:R-:W-:Y:S01]  /*5790*/  LOP3.LUT R5, R6, 0x1c6, RZ, 0xfc, !PT ;  /* 0x000001c606057812 */ /* 0x002fe200078efcff */
[----:B------:R-:W-:Y:S01]  /*57a0*/  IMAD R197, R251, R126, R197 ;  /* 0x0000007efbc57224 */ /* 0x000fe200078e02c5 */
[----:B------:R1:W-:Y:S01]  /*57b0*/  STL [R1+0xbb8], R2 ;  /* 0x000bb80201007387 */ /* 0x0003e20000100800 */
[----:B------:R-:W-:-:S02]  /*57c0*/  IMAD.MOV R220, RZ, RZ, -R220 ;  /* 0x000000ffffdc7224 */ /* 0x000fc400078e0adc */
[----:B------:R-:W-:Y:S01]  /*57d0*/  IMAD.HI.U32 R126, R11, R202, RZ ;  /* 0x000000ca0b7e7227 */ /* 0x000fe200078e00ff */
[----:B------:R3:W-:Y:S03]  /*57e0*/  STL [R1+0xbb0], R0 ;  /* 0x000bb00001007387 */ /* 0x0007e60000100800 */
[----:B------:R-:W-:Y:S01]  /*57f0*/  IMAD R214, R251, R219, R214 ;  /* 0x000000dbfbd67224 */ /* 0x000fe200078e02d6 */
[----:B------:R-:W-:Y:S01]  /*5800*/  IABS R219, R4 ;  /* 0x0000000400db7213 */ /* 0x000fe20000000000 */
[----:B------:R-:W-:Y:S01]  /*5810*/  IMAD.HI.U32 R225, R11, R218, RZ ;  /* 0x000000da0be17227 */ /* 0x000fe200078e00ff */
[C---:B--2---:R-:W-:Y:S01]  /*5820*/  LOP3.LUT R4, R6.reuse, 0x1c8, RZ, 0xfc, !PT ;  /* 0x000001c806047812 */ /* 0x044fe200078efcff */
[----:B------:R-:W-:Y:S01]  /*5830*/  STL [R1+0xbac], R5 ;  /* 0x000bac0501007387 */ /* 0x000fe20000100800 */
[C---:B-1----:R-:W-:Y:S01]  /*5840*/  LOP3.LUT R2, R6.reuse, 0x1cc, RZ, 0xfc, !PT ;  /* 0x000001cc06027812 */ /* 0x042fe200078efcff */
[----:B------:R-:W-:Y:S01]  /*5850*/  IMAD R213, R251, R220, R213 ;  /* 0x000000dcfbd57224 */ /* 0x000fe200078e02d5 */
[----:B------:R-:W-:Y:S01]  /*5860*/  IABS R220, R3 ;  /* 0x0000000300dc7213 */ /* 0x000fe20000000000 */
[----:B------:R-:W-:Y:S01]  /*5870*/  IMAD.MOV R126, RZ, RZ, -R126 ;  /* 0x000000ffff7e7224 */ /* 0x000fe200078e0a7e */
[----:B------:R-:W-:Y:S01]  /*5880*/  IADD3 R225, -R225, RZ, RZ ;  /* 0x000000ffe1e17210 */ /* 0x000fe20007ffe1ff */
[----:B------:R-:W-:Y:S01]  /*5890*/  IMAD.HI.U32 R224, R11, R219, RZ ;  /* 0x000000db0be07227 */ /* 0x000fe200078e00ff */
[C---:B------:R-:W-:Y:S01]  /*58a0*/  LOP3.LUT R3, R6.reuse, 0x1ca, RZ, 0xfc, !PT ;  /* 0x000001ca06037812 */ /* 0x040fe200078efcff */
[----:B------:R-:W-:Y:S01]  /*58b0*/  STL [R1+0xba8], R4 ;  /* 0x000ba80401007387 */ /* 0x000fe20000100800 */
[----:B---3--:R-:W-:Y:S01]  /*58c0*/  LOP3.LUT R0, R6, 0x1ce, RZ, 0xfc, !PT ;  /* 0x000001ce06007812 */ /* 0x008fe200078efcff */
[----:B------:R-:W-:Y:S01]  /*58d0*/  IMAD R202, R251, R126, R202 ;  /* 0x0000007efbca7224 */ /* 0x000fe200078e02ca */
[----:B------:R-:W-:Y:S01]  /*58e0*/  IABS R226, R2 ;  /* 0x0000000200e27213 */ /* 0x000fe20000000000 */
[----:B------:R-:W-:Y:S01]  /*58f0*/  IMAD.HI.U32 R126, R11, R207, RZ ;  /* 0x000000cf0b7e7227 */ /* 0x000fe200078e00ff */
[----:B------:R1:W-:Y:S01]  /*5900*/  STL [R1+0xba4], R3 ;  /* 0x000ba40301007387 */ /* 0x0003e20000100800 */
[----:B------:R-:W-:-:S02]  /*5910*/  IABS R227, R0 ;  /* 0x0000000000e37213 */ /* 0x000fc40000000000 */
[----:B------:R-:W-:Y:S01]  /*5920*/  IMAD.HI.U32 R223, R11, R220, RZ ;  /* 0x000000dc0bdf7227 */ /* 0x000fe200078e00ff */
[----:B------:R2:W-:Y:S03]  /*5930*/  STL [R1+0xba0], R2 ;  /* 0x000ba00201007387 */ /* 0x0005e60000100800 */
[----:B------:R-:W-:Y:S01]  /*5940*/  IMAD.MOV R224, RZ, RZ, -R224 ;  /* 0x000000ffffe07224 */ /* 0x000fe200078e0ae0 */
[----:B------:R3:W-:Y:S01]  /*5950*/  STL [R1+0xb9c], R0 ;  /* 0x000b9c0001007387 */ /* 0x0007e20000100800 */
[C---:B------:R-:W-:Y:S01]  /*5960*/  IMAD R218, R251.reuse, R225, R218 ;  /* 0x000000e1fbda7224 */ /* 0x040fe200078e02da */
[----:B------:R-:W-:Y:S01]  /*5970*/  IABS R225, R3 ;  /* 0x0000000300e17213 */ /* 0x000fe20000000000 */
[----:B------:R-:W-:Y:S01]  /*5980*/  IMAD.MOV R126, RZ, RZ, -R126 ;  /* 0x000000ffff7e7224 */ /* 0x000fe200078e0a7e */
[C---:B-1----:R-:W-:Y:S01]  /*5990*/  LOP3.LUT R3, R6.reuse, 0x1d4, RZ, 0xfc, !PT ;  /* 0x000001d406037812 */ /* 0x042fe200078efcff */
[----:B------:R-:W-:Y:S01]  /*59a0*/  IMAD.MOV R223, RZ, RZ, -R223 ;  /* 0x000000ffffdf7224 */ /* 0x000fe200078e0adf */
[C---:B--2---:R-:W-:Y:S01]  /*59b0*/  LOP3.LUT R2, R6.reuse, 0x1d6, RZ, 0xfc, !PT ;  /* 0x000001d606027812 */ /* 0x044fe200078efcff */
[C---:B------:R-:W-:Y:S01]  /*59c0*/  IMAD R219, R251.reuse, R224, R219 ;  /* 0x000000e0fbdb7224 */ /* 0x040fe200078e02db */
[----:B------:R-:W-:Y:S01]  /*59d0*/  IABS R224, R4 ;  /* 0x0000000400e07213 */ /* 0x000fe20000000000 */
[C---:B------:R-:W-:Y:S01]  /*59e0*/  IMAD R207, R251.reuse, R126, R207 ;  /* 0x0000007efbcf7224 */ /* 0x040fe200078e02cf */
[C---:B------:R-:W-:Y:S01]  /*59f0*/  LOP3.LUT R4, R6.reuse, 0x1d2, RZ, 0xfc, !PT ;  /* 0x000001d206047812 */ /* 0x040fe200078efcff */
[----:B------:R-:W-:Y:S01]  /*5a00*/  IMAD R220, R251, R223, R220 ;  /* 0x000000dffbdc7224 */ /* 0x000fe200078e02dc */
[----:B------:R-:W-:Y:S01]  /*5a10*/  IABS R223, R5 ;  /* 0x0000000500df7213 */ /* 0x000fe20000000000 */
[----:B------:R-:W-:Y:S01]  /*5a20*/  IMAD.HI.U32 R228, R11, R225, RZ ;  /* 0x000000e10be47227 */ /* 0x000fe200078e00ff */
[----:B------:R-:W-:-:S02]  /*5a30*/  LOP3.LUT R5, R6, 0x1d0, RZ, 0xfc, !PT ;  /* 0x000001d006057812 */ /* 0x000fc400078efcff */
[----:B---3--:R-:W-:Y:S01]  /*5a40*/  LOP3.LUT R0, R6, 0x1d8, RZ, 0xfc, !PT ;  /* 0x000001d806007812 */ /* 0x008fe200078efcff */
[C---:B------:R-:W-:Y:S01]  /*5a50*/  IMAD.HI.U32 R126, R11.reuse, R212, RZ ;  /* 0x000000d40b7e7227 */ /* 0x040fe200078e00ff */
[----:B------:R-:W-:Y:S01]  /*5a60*/  IABS R231, R2 ;  /* 0x0000000200e77213 */ /* 0x000fe20000000000 */
[----:B------:R1:W-:Y:S01]  /*5a70*/  STL [R1+0xb98], R5 ;  /* 0x000b980501007387 */ /* 0x0003e20000100800 */
[----:B------:R-:W-:Y:S01]  /*5a80*/  IABS R232, R0 ;  /* 0x0000000000e87213 */ /* 0x000fe20000000000 */
[----:B------:R-:W-:Y:S02]  /*5a90*/  IMAD.HI.U32 R229, R11, R224, RZ ;  /* 0x000000e00be57227 */ /* 0x000fe400078e00ff */
[----:B------:R2:W-:Y:S02]  /*5aa0*/  STL [R1+0xb94], R4 ;  /* 0x000b940401007387 */ /* 0x0005e40000100800 */
[----:B------:R-:W-:Y:S02]  /*5ab0*/  IMAD.MOV R228, RZ, RZ, -R228 ;  /* 0x000000ffffe47224 */ /* 0x000fe400078e0ae4 */
[----:B------:R-:W-:Y:S01]  /*5ac0*/  IMAD.MOV R126, RZ, RZ, -R126 ;  /* 0x000000ffff7e7224 */ /* 0x000fe200078e0a7e */
[----:B------:R-:W-:Y:S01]  /*5ad0*/  STL [R1+0xb90], R3 ;  /* 0x000b900301007387 */ /* 0x000fe20000100800 */
[----:B------:R-:W-:-:S02]  /*5ae0*/  IMAD.MOV R229, RZ, RZ, -R229 ;  /* 0x000000ffffe57224 */ /* 0x000fc400078e0ae5 */
[C---:B------:R-:W-:Y:S01]  /*5af0*/  IMAD R225, R251.reuse, R228, R225 ;  /* 0x000000e4fbe17224 */ /* 0x040fe200078e02e1 */
[----:B------:R-:W-:Y:S01]  /*5b00*/  IABS R228, R5 ;  /* 0x0000000500e47213 */ /* 0x000fe20000000000 */
[----:B------:R-:W-:Y:S01]  /*5b10*/  IMAD R212, R251, R126, R212 ;  /* 0x0000007efbd47224 */ /* 0x000fe200078e02d4 */
[----:B------:R-:W-:Y:S01]  /*5b20*/  STL [R1+0xb8c], R2 ;  /* 0x000b8c0201007387 */ /* 0x000fe20000100800 */
[C---:B------:R-:W-:Y:S01]  /*5b30*/  IMAD.HI.U32 R230, R11.reuse, R223, RZ ;  /* 0x000000df0be67227 */ /* 0x040fe200078e00ff */
[C---:B-1----:R-:W-:Y:S02]  /*5b40*/  LOP3.LUT R5, R6.reuse, 0x1da, RZ, 0xfc, !PT ;  /* 0x000001da06057812 */ /* 0x042fe400078efcff */
[----:B------:R1:W-:Y:S01]  /*5b50*/  STL [R1+0xb88], R0 ;  /* 0x000b880001007387 */ /* 0x0003e20000100800 */
[----:B------:R-:W-:Y:S01]  /*5b60*/  IMAD.HI.U32 R126, R11, R217, RZ ;  /* 0x000000d90b7e7227 */ /* 0x000fe200078e00ff */
[----:B------:R-:W-:Y:S02]  /*5b70*/  IABS R239, R5 ;  /* 0x0000000500ef7213 */ /* 0x000fe40000000000 */
[----:B------:R3:W-:Y:S01]  /*5b80*/  STL [R1+0xb84], R5 ;  /* 0x000b840501007387 */ /* 0x0007e20000100800 */
[----:B------:R-:W-:Y:S01]  /*5b90*/  IMAD R224, R251, R229, R224 ;  /* 0x000000e5fbe07224 */ /* 0x000fe200078e02e0 */
[----:B------:R-:W-:Y:S01]  /*5ba0*/  IABS R229, R4 ;  /* 0x0000000400e57213 */ /* 0x000fe20000000000 */
[----:B------:R-:W-:Y:S01]  /*5bb0*/  IMAD.MOV R230, RZ, RZ, -R230 ;  /* 0x000000ffffe67224 */ /* 0x000fe200078e0ae6 */
[C---:B--2---:R-:W-:Y:S01]  /*5bc0*/  LOP3.LUT R4, R6.reuse, 0x1dc, RZ, 0xfc, !PT ;  /* 0x000001dc06047812 */ /* 0x044fe200078efcff */
[----:B------:R-:W-:Y:S01]  /*5bd0*/  IMAD.MOV R126, RZ, RZ, -R126 ;  /* 0x000000ffff7e7224 */ /* 0x000fe200078e0a7e */
[C---:B-1----:R-:W-:Y:S01]  /*5be0*/  LOP3.LUT R0, R6.reuse, 0x1e2, RZ, 0xfc, !PT ;  /* 0x000001e206007812 */ /* 0x042fe200078efcff */
[----:B------:R-:W-:Y:S01]  /*5bf0*/  IMAD.HI.U32 R235, R11, R228, RZ ;  /* 0x000000e40beb7227 */ /* 0x000fe200078e00ff */
[----:B------:R-:W-:Y:S01]  /*5c00*/  LOP3.LUT R2, R6, 0x1e0, RZ, 0xfc, !PT ;  /* 0x000001e006027812 */ /* 0x000fe200078efcff */
[----:B------:R-:W-:Y:S01]  /*5c10*/  STL [R1+0xb80], R4 ;  /* 0x000b800401007387 */ /* 0x000fe20000100800 */
[----:B------:R-:W-:Y:S01]  /*5c20*/  IABS R237, R0 ;  /* 0x0000000000ed7213 */ /* 0x000fe20000000000 */
[----:B------:R-:W-:Y:S01]  /*5c30*/  IMAD R223, R251, R230, R223 ;  /* 0x000000e6fbdf7224 */ /* 0x000fe200078e02df */
[----:B------:R-:W-:Y:S01]  /*5c40*/  IABS R230, R3 ;  /* 0x0000000300e67213 */ /* 0x000fe20000000000 */
[----:B------:R-:W-:Y:S01]  /*5c50*/  IMAD.HI.U32 R234, R11, R229, RZ ;  /* 0x000000e50bea7227 */ /* 0x000fe200078e00ff */
[----:B------:R-:W-:-:S02]  /*5c60*/  IADD3 R235, -R235, RZ, RZ ;  /* 0x000000ffebeb7210 */ /* 0x000fc40007ffe1ff */
[C---:B------:R-:W-:Y:S01]  /*5c70*/  LOP3.LUT R3, R6.reuse, 0x1de, RZ, 0xfc, !PT ;  /* 0x000001de06037812 */ /* 0x040fe200078efcff */
[----:B------:R-:W-:Y:S01]  /*5c80*/  IMAD R217, R251, R126, R217 ;  /* 0x0000007efbd97224 */ /* 0x000fe200078e02d9 */
[----:B---3--:R-:W-:Y:S01]  /*5c90*/  LOP3.LUT R5, R6, 0x1e4, RZ, 0xfc, !PT ;  /* 0x000001e406057812 */ /* 0x008fe200078efcff */
[C---:B------:R-:W-:Y:S01]  /*5ca0*/  IMAD.HI.U32 R126, R11.reuse, R222, RZ ;  /* 0x000000de0b7e7227 */ /* 0x040fe200078e00ff */
[----:B------:R-:W-:Y:S01]  /*5cb0*/  IABS R236, R2 ;  /* 0x0000000200ec7213 */ /* 0x000fe20000000000 */
[----:B------:R1:W-:Y:S02]  /*5cc0*/  STL [R1+0xb7c], R3 ;  /* 0x000b7c0301007387 */ /* 0x0003e40000100800 */
[----:B------:R-:W-:Y:S02]  /*5cd0*/  IMAD.MOV R234, RZ, RZ, -R234 ;  /* 0x000000ffffea7224 */ /* 0x000fe400078e0aea */
[C---:B------:R-:W-:Y:S01]  /*5ce0*/  IMAD.HI.U32 R240, R11.reuse, R237, RZ ;  /* 0x000000ed0bf07227 */ /* 0x040fe200078e00ff */
[----:B------:R2:W-:Y:S03]  /*5cf0*/  STL [R1+0xb78], R2 ;  /* 0x000b780201007387 */ /* 0x0005e60000100800 */
[----:B------:R-:W-:Y:S01]  /*5d00*/  IMAD.MOV R126, RZ, RZ, -R126 ;  /* 0x000000ffff7e7224 */ /* 0x000fe200078e0a7e */
[----:B------:R3:W-:Y:S01]  /*5d10*/  STL [R1+0xb74], R0 ;  /* 0x000b740001007387 */ /* 0x0007e20000100800 */
[----:B------:R-:W-:-:S03]  /*5d20*/  IMAD.HI.U32 R233, R11, R230, RZ ;  /* 0x000000e60be97227 */ /* 0x000fc600078e00ff */
[----:B------:R-:W-:Y:S01]  /*5d30*/  STL [R1+0xb70], R5 ;  /* 0x000b700501007387 */ /* 0x000fe20000100800 */
[C---:B------:R-:W-:Y:S01]  /*5d40*/  IMAD R228, R251.reuse, R235, R228 ;  /* 0x000000ebfbe47224 */ /* 0x040fe200078e02e4 */
[----:B------:R-:W-:Y:S01]  /*5d50*/  IABS R235, R3 ;  /* 0x0000000300eb7213 */ /* 0x000fe20000000000 */
[C---:B------:R-:W-:Y:S01]  /*5d60*/  IMAD R229, R251.reuse, R234, R229 ;  /* 0x000000eafbe57224 */ /* 0x040fe200078e02e5 */
[----:B------:R-:W-:Y:S01]  /*5d70*/  IABS R234, R4 ;  /* 0x0000000400ea7213 */ /* 0x000fe20000000000 */
[----:B------:R-:W-:Y:S01]  /*5d80*/  IMAD.MOV R240, RZ, RZ, -R240 ;  /* 0x000000fffff07224 */ /* 0x000fe200078e0af0 */
[C---:B-1----:R-:W-:Y:S01]  /*5d90*/  LOP3.LUT R3, R6.reuse, 0x1e8, RZ, 0xfc, !PT ;  /* 0x000001e806037812 */ /* 0x042fe200078efcff */
[----:B------:R-:W-:Y:S01]  /*5da0*/  IMAD R222, R251, R126, R222 ;  /* 0x0000007efbde7224 */ /* 0x000fe200078e02de */
[C---:B------:R-:W-:Y:S01]  /*5db0*/  LOP3.LUT R4, R6.reuse, 0x1e6, RZ, 0xfc, !PT ;  /* 0x000001e606047812 */ /* 0x040fe200078efcff */
[----:B------:R-:W-:Y:S01]  /*5dc0*/  IMAD.MOV R233, RZ, RZ, -R233 ;  /* 0x000000ffffe97224 */ /* 0x000fe200078e0ae9 */
[C---:B--2---:R-:W-:Y:S01]  /*5dd0*/  LOP3.LUT R2, R6.reuse, 0x1ea, RZ, 0xfc, !PT ;  /* 0x000001ea06027812 */ /* 0x044fe200078efcff */
[----:B------:R-:W-:Y:S01]  /*5de0*/  IMAD.HI.U32 R126, R11, R227, RZ ;  /* 0x000000e30b7e7227 */ /* 0x000fe200078e00ff */
[----:B---3--:R-:W-:Y:S01]  /*5df0*/  LOP3.LUT R0, R6, 0x1ec, RZ, 0xfc, !PT ;  /* 0x000001ec06007812 */ /* 0x008fe200078efcff */
[----:B------:R-:W-:Y:S01]  /*5e00*/  STL [R1+0xb6c], R4 ;  /* 0x000b6c0401007387 */ /* 0x000fe20000100800 */
[----:B------:R-:W-:Y:S01]  /*5e10*/  IABS R241, R2 ;  /* 0x0000000200f17213 */ /* 0x000fe20000000000 */
[C---:B------:R-:W-:Y:S01]  /*5e20*/  IMAD R237, R251.reuse, R240, R237 ;  /* 0x000000f0fbed7224 */ /* 0x040fe200078e02ed */
[----:B------:R-:W-:Y:S01]  /*5e30*/  IABS R240, R3 ;  /* 0x0000000300f07213 */ /* 0x000fe20000000000 */
[----:B------:R-:W-:Y:S01]  /*5e40*/  IMAD R230, R251, R233, R230 ;  /* 0x000000e9fbe67224 */ /* 0x000fe200078e02e6 */
[----:B------:R1:W-:Y:S01]  /*5e50*/  STL [R1+0xb68], R3 ;  /* 0x000b680301007387 */ /* 0x0003e20000100800 */
[----:B------:R-:W-:Y:S01]  /*5e60*/  IMAD.HI.U32 R238, R11, R234, RZ ;  /* 0x000000ea0bee7227 */ /* 0x000fe200078e00ff */
[----:B------:R-:W-:-:S02]  /*5e70*/  IABS R242, R0 ;  /* 0x0000000000f27213 */ /* 0x000fc40000000000 */
[----:B------:R-:W-:Y:S01]  /*5e80*/  STL [R1+0xb64], R2 ;  /* 0x000b640201007387 */ /* 0x000fe20000100800 */
[----:B------:R-:W-:Y:S02]  /*5e90*/  IMAD.MOV R126, RZ, RZ, -R126 ;  /* 0x000000ffff7e7224 */ /* 0x000fe400078e0a7e */
[C---:B------:R-:W-:Y:S01]  /*5ea0*/  IMAD.HI.U32 R233, R11.reuse, R239, RZ ;  /* 0x000000ef0be97227 */ /* 0x040fe200078e00ff */
[----:B------:R2:W-:Y:S03]  /*5eb0*/  STL [R1+0xb60], R0 ;  /* 0x000b600001007387 */ /* 0x0005e60000100800 */
[----:B------:R-:W-:Y:S01]  /*5ec0*/  IMAD.MOV R238, RZ, RZ, -R238 ;  /* 0x000000ffffee7224 */ /* 0x000fe200078e0aee */
[----:B------:R-:W3:Y:S01]  /*5ed0*/  LDL.LU R250, [R1+0x28] ;  /* 0x0000280001fa7983 */ /* 0x000ee20000300800 */
[----:B------:R-:W-:Y:S01]  /*5ee0*/  IMAD.HI.U32 R243, R11, R240, RZ ;  /* 0x000000f00bf37227 */ /* 0x000fe200078e00ff */
[----:B-1----:R-:W-:-:S03]  /*5ef0*/  LOP3.LUT R3, R6, 0x1ee, RZ, 0xfc, !PT ;  /* 0x000001ee06037812 */ /* 0x002fc600078efcff */
[----:B------:R-:W-:Y:S01]  /*5f00*/  IMAD R227, R251, R126, R227 ;  /* 0x0000007efbe37224 */ /* 0x000fe200078e02e3 */
[----:B--2---:R-:W2:Y:S01]  /*5f10*/  LDL.LU R0, [R1+0x24] ;  /* 0x0000240001007983 */ /* 0x004ea20000300800 */
[----:B------:R-:W-:Y:S02]  /*5f20*/  IMAD.MOV R233, RZ, RZ, -R233 ;  /* 0x000000ffffe97224 */ /* 0x000fe400078e0ae9 */
[----:B------:R-:W-:-:S04]  /*5f30*/  IMAD.HI.U32 R126, R11, R232, RZ ;  /* 0x000000e80b7e7227 */ /* 0x000fc800078e00ff */
[C---:B------:R-:W-:Y:S01]  /*5f40*/  IMAD R234, R251.reuse, R238, R234 ;  /* 0x000000eefbea7224 */ /* 0x040fe200078e02ea */
[----:B------:R-:W-:Y:S01]  /*5f50*/  IABS R238, R5 ;  /* 0x0000000500ee7213 */ /* 0x000fe20000000000 */
[----:B------:R-:W-:Y:S01]  /*5f60*/  IMAD.MOV R243, RZ, RZ, -R243 ;  /* 0x000000fffff37224 */ /* 0x000fe200078e0af3 */
[C---:B------:R-:W-:Y:S01]  /*5f70*/  LOP3.LUT R5, R6.reuse, 0x1f0, RZ, 0xfc, !PT ;  /* 0x000001f006057812 */ /* 0x040fe200078efcff */
[----:B------:R-:W-:Y:S01]  /*5f80*/  IMAD R233, R251, R233, R239 ;  /* 0x000000e9fbe97224 */ /* 0x000fe200078e02ef */
[----:B------:R-:W-:Y:S01]  /*5f90*/  IABS R239, R4 ;  /* 0x0000000400ef7213 */ /* 0x000fe20000000000 */
[----:B------:R-:W-:Y:S01]  /*5fa0*/  IMAD.MOV R126, RZ, RZ, -R126 ;  /* 0x000000ffff7e7224 */ /* 0x000fe200078e0a7e */
[C---:B------:R-:W-:Y:S01]  /*5fb0*/  LOP3.LUT R4, R6.reuse, 0x1f2, RZ, 0xfc, !PT ;  /* 0x000001f206047812 */ /* 0x040fe200078efcff */
[----:B------:R-:W-:Y:S01]  /*5fc0*/  IMAD.HI.U32 R244, R11, R241, RZ ;  /* 0x000000f10bf47227 */ /* 0x000fe200078e00ff */
[----:B------:R-:W-:Y:S01]  /*5fd0*/  LOP3.LUT R2, R6, 0x1f4, RZ, 0xfc, !PT ;  /* 0x000001f406027812 */ /* 0x000fe200078efcff */
[----:B------:R1:W-:Y:S02]  /*5fe0*/  STL [R1+0xb5c], R3 ;  /* 0x000b5c0301007387 */ /* 0x0003e40000100800 */
[C---:B------:R-:W-:Y:S01]  /*5ff0*/  IMAD R240, R251.reuse, R243, R240 ;  /* 0x000000f3fbf07224 */ /* 0x040fe200078e02f0 */
[----:B------:R-:W-:Y:S01]  /*6000*/  IABS R243, R3 ;  /* 0x0000000300f37213 */ /* 0x000fe20000000000 */
[----:B------:R-:W-:Y:S01]  /*6010*/  IMAD R232, R251, R126, R232 ;  /* 0x0000007efbe87224 */ /* 0x000fe200078e02e8 */
[----:B------:R4:W-:Y:S01]  /*6020*/  STL [R1+0xb58], R5 ;  /* 0x000b580501007387 */ /* 0x0009e20000100800 */
[----:B------:R-:W-:-:S02]  /*6030*/  IMAD.MOV R244, RZ, RZ, -R244 ;  /* 0x000000fffff47224 */ /* 0x000fc400078e0af4 */
[----:B------:R-:W-:Y:S01]  /*6040*/  IMAD.HI.U32 R126, R11, R236, RZ ;  /* 0x000000ec0b7e7227 */ /* 0x000fe200078e00ff */
[----:B------:R-:W-:Y:S03]  /*6050*/  STL [R1+0xb54], R4 ;  /* 0x000b540401007387 */ /* 0x000fe60000100800 */
[----:B-1----:R-:W-:Y:S01]  /*6060*/  IMAD R3, R246, 0x40, R247 ;  /* 0x00000040f6037824 */ /* 0x002fe200078e02f7 */
[----:B------:R-:W2:Y:S01]  /*6070*/  LDL.LU R7, [R1+0x20] ;  /* 0x0000200001077983 */ /* 0x000ea20000300800 */
[----:B------:R-:W-:Y:S01]  /*6080*/  IMAD R241, R251, R244, R241 ;  /* 0x000000f4fbf17224 */ /* 0x000fe200078e02f1 */
[----:B------:R-:W-:Y:S01]  /*6090*/  IABS R244, R5 ;  /* 0x0000000500f47213 */ /* 0x000fe20000000000 */
[----:B------:R-:W-:Y:S01]  /*60a0*/  IMAD.MOV R126, RZ, RZ, -R126 ;  /* 0x000000ffff7e7224 */ /* 0x000fe200078e0a7e */
[----:B------:R1:W-:Y:S01]  /*60b0*/  STL [R1+0xb50], R2 ;  /* 0x000b500201007387 */ /* 0x0003e20000100800 */
[----:B------:R-:W-:-:S03]  /*60c0*/  IMAD.HI.U32 R245, R11, R242, RZ ;  /* 0x000000f20bf57227 */ /* 0x000fc600078e00ff */
[----:B------:R1:W-:Y:S01]  /*60d0*/  STL [R1+0xab4], R3 ;  /* 0x000ab40301007387 */ /* 0x0003e20000100800 */
[----:B------:R-:W-:Y:S02]  /*60e0*/  IMAD R236, R251, R126, R236 ;  /* 0x0000007efbec7224 */ /* 0x000fe400078e02ec */
[C---:B------:R-:W-:Y:S01]  /*60f0*/  IMAD.HI.U32 R127, R11.reuse, R124, RZ ;  /* 0x0000007c0b7f7227 */ /* 0x040fe200078e00ff */
[----:B----4-:R-:W4:Y:S03]  /*6100*/  LDL.LU R5, [R1+0x1c] ;  /* 0x00001c0001057983 */ /* 0x010f260000300800 */
[----:B------:R-:W-:Y:S01]  /*6110*/  IMAD.HI.U32 R126, R11, R238, RZ ;  /* 0x000000ee0b7e7227 */ /* 0x000fe200078e00ff */
[----:B------:R-:W-:Y:S02]  /*6120*/  IABS R246, R2 ;  /* 0x0000000200f67213 */ /* 0x000fe40000000000 */
[----:B-1----:R-:W4:Y:S01]  /*6130*/  LDL.LU R2, [R1+0x18] ;  /* 0x0000180001027983 */ /* 0x002f220000300800 */
[----:B------:R-:W-:Y:S01]  /*6140*/  IMAD.MOV R245, RZ, RZ, -R245 ;  /* 0x000000fffff57224 */ /* 0x000fe200078e0af5 */
[----:B------:R-:W-:Y:S01]  /*6150*/  IADD3 R126, -R126, RZ, RZ ;  /* 0x000000ff7e7e7210 */ /* 0x000fe20007ffe1ff */
[----:B------:R-:W-:-:S02]  /*6160*/  IMAD.MOV R127, RZ, RZ, -R127 ;  /* 0x000000ffff7f7224 */ /* 0x000fc400078e0a7f */
[C---:B------:R-:W-:Y:S01]  /*6170*/  IMAD R242, R251.reuse, R245, R242 ;  /* 0x000000f5fbf27224 */ /* 0x040fe200078e02f2 */
[----:B------:R-:W-:Y:S01]  /*6180*/  IABS R245, R4 ;  /* 0x0000000400f57213 */ /* 0x000fe20000000000 */
[C---:B------:R-:W-:Y:S01]  /*6190*/  IMAD R238, R251.reuse, R126, R238 ;  /* 0x0000007efbee7224 */ /* 0x040fe200078e02ee */
[----:B------:R-:W-:Y:S01]  /*61a0*/  IABS R126, R3 ;  /* 0x00000003007e7213 */ /* 0x000fe20000000000 */
[----:B------:R-:W4:Y:S01]  /*61b0*/  LDL.LU R4, [R1+0x14] ;  /* 0x0000140001047983 */ /* 0x000f220000300800 */
[----:B------:R-:W-:Y:S02]  /*61c0*/  IMAD R124, R251, R127, R124 ;  /* 0x0000007ffb7c7224 */ /* 0x000fe400078e027c */
[----:B------:R-:W-:Y:S01]  /*61d0*/  IMAD.HI.U32 R127, R11, R131, RZ ;  /* 0x000000830b7f7227 */ /* 0x000fe200078e00ff */
[----:B------:R-:W4:Y:S03]  /*61e0*/  LDL.LU R3, [R1+0x10] ;  /* 0x0000100001037983 */ /* 0x000f260000300800 */
[----:B------:R-:W-:Y:S01]  /*61f0*/  IMAD.MOV R127, RZ, RZ, -R127 ;  /* 0x000000ffff7f7224 */ /* 0x000fe200078e0a7f */
[----:B------:R-:W4:Y:S03]  /*6200*/  LDL.LU R10, [R1+0xc] ;  /* 0x00000c00010a7983 */ /* 0x000f260000300800 */
[----:B------:R-:W-:-:S02]  /*6210*/  IMAD R131, R251, R127, R131 ;  /* 0x0000007ffb837224 */ /* 0x000fc400078e0283 */
[----:B------:R-:W-:-:S04]  /*6220*/  IMAD.HI.U32 R127, R11, R136, RZ ;  /* 0x000000880b7f7227 */ /* 0x000fc800078e00ff */
[----:B------:R-:W-:-:S04]  /*6230*/  IMAD.MOV R127, RZ, RZ, -R127 ;  /* 0x000000ffff7f7224 */ /* 0x000fc800078e0a7f */
[----:B------:R-:W-:Y:S02]  /*6240*/  IMAD R136, R251, R127, R136 ;  /* 0x0000007ffb887224 */ /* 0x000fe400078e0288 */
        /* <DEDUP_REMOVED lines=55> */
[----:B------:R-:W-:Y:S02]  /*65c0*/  IMAD.MOV R127, RZ, RZ, -R127 ;  /* 0x000000ffff7f7224 */ /* 0x000fe400078e0a7f */
[----:B------:R-:W-:-:S04]  /*65d0*/  IMAD.HI.U32 R249, R249, R126, RZ ;  /* 0x0000007ef9f97227 */ /* 0x000fc800078e00ff */
[----:B------:R-:W-:Y:S02]  /*65e0*/  IMAD R231, R251, R127, R231 ;  /* 0x0000007ffbe77224 */ /* 0x000fe400078e02e7 */
[----:B------:R-:W-:-:S04]  /*65f0*/  IMAD.HI.U32 R127, R11, R235, RZ ;  /* 0x000000eb0b7f7227 */ /* 0x000fc800078e00ff */
[----:B------:R-:W-:Y:S02]  /*6600*/  IMAD.MOV R127, RZ, RZ, -R127 ;  /* 0x000000ffff7f7224 */ /* 0x000fe400078e0a7f */
[----:B------:R-:W-:Y:S02]  /*6610*/  IMAD.MOV R249, RZ, RZ, -R249 ;  /* 0x000000fffff97224 */ /* 0x000fe400078e0af9 */
[C---:B------:R-:W-:Y:S02]  /*6620*/  IMAD R235, R251.reuse, R127, R235 ;  /* 0x0000007ffbeb7224 */ /* 0x040fe400078e02eb */
[C---:B------:R-:W-:Y:S01]  /*6630*/  IMAD R8, R252.reuse, R249, R126 ;  /* 0x000000f9fc087224 */ /* 0x040fe200078e027e */
[C---:B---3--:R-:W-:Y:S02]  /*6640*/  ISETP.GT.U32.AND P0, PT, R251.reuse, R250, PT ;  /* 0x000000fafb00720c */ /* 0x048fe40003f04070 */
[----:B--2---:R-:W-:Y:S01]  /*6650*/  ISETP.GT.U32.AND P1, PT, R251, R0, PT ;  /* 0x00000000fb00720c */ /* 0x004fe20003f24070 */
[----:B------:R-:W-:Y:S01]  /*6660*/  IMAD.HI.U32 R127, R11, R239, RZ ;  /* 0x000000ef0b7f7227 */ /* 0x000fe200078e00ff */
[----:B------:R-:W-:Y:S01]  /*6670*/  ISETP.GT.U32.AND P3, PT, R251, R25, PT ;  /* 0x00000019fb00720c */ /* 0x000fe20003f64070 */
[----:B------:R-:W2:Y:S01]  /*6680*/  LDL.LU R249, [R1+0x4] ;  /* 0x0000040001f97983 */ /* 0x000ea20000300800 */
[----:B------:R-:W-:-:S07]  /*6690*/  ISETP.GT.U32.AND P4, PT, R252, R8, PT ;  /* 0x00000008fc00720c */ /* 0x000fce0003f84070 */
[----:B------:R-:W-:Y:S02]  /*66a0*/  @!P0 IMAD.IADD R250, R250, 0x1, -R251 ;  /* 0x00000001fafa8824 */ /* 0x000fe400078e0afb */
[----:B------:R-:W-:Y:S02]  /*66b0*/  IMAD.MOV R127, RZ, RZ, -R127 ;  /* 0x000000ffff7f7224 */ /* 0x000fe400078e0a7f */
[----:B------:R-:W-:Y:S01]  /*66c0*/  @!P1 IMAD.IADD R0, R0, 0x1, -R251 ;  /* 0x0000000100009824 */ /* 0x000fe200078e0afb */
[C---:B------:R-:W-:Y:S01]  /*66d0*/  ISETP.GT.U32.AND P1, PT, R251.reuse, R250, PT ;  /* 0x000000fafb00720c */ /* 0x040fe20003f24070 */
[----:B------:R-:W-:Y:S02]  /*66e0*/  IMAD R239, R251, R127, R239 ;  /* 0x0000007ffbef7224 */ /* 0x000fe400078e02ef */
[----:B------:R-:W-:Y:S01]  /*66f0*/  IMAD.HI.U32 R127, R11, R243, RZ ;  /* 0x000000f30b7f7227 */ /* 0x000fe200078e00ff */
[C---:B------:R-:W-:Y:S02]  /*6700*/  ISETP.GT.U32.AND P5, PT, R251.reuse, R7, PT ;  /* 0x00000007fb00720c */ /* 0x040fe40003fa4070 */
[----:B----4-:R-:W-:-:S11]  /*6710*/  ISETP.GT.U32.AND P2, PT, R251, R5, PT ;  /* 0x00000005fb00720c */ /* 0x010fd60003f44070 */
[----:B------:R-:W-:Y:S02]  /*6720*/  @!P5 IMAD.IADD R7, R7, 0x1, -R251 ;  /* 0x000000010707d824 */ /* 0x000fe400078e0afb */
[----:B------:R-:W-:Y:S01]  /*6730*/  IMAD.MOV R127, RZ, RZ, -R127 ;  /* 0x000000ffff7f7224 */ /* 0x000fe200078e0a7f */
[----:B------:R-:W-:Y:S01]  /*6740*/  ISETP.GT.U32.AND P5, PT, R251, R2, PT ;  /* 0x00000002fb00720c */ /* 0x000fe20003fa4070 */
[----:B------:R-:W-:Y:S01]  /*6750*/  @!P3 IMAD.IADD R25, R25, 0x1, -R251 ;  /* 0x000000011919b824 */ /* 0x000fe200078e0afb */
[----:B------:R-:W-:Y:S01]  /*6760*/  ISETP.GT.U32.AND P6, PT, R251, R7, PT ;  /* 0x00000007fb00720c */ /* 0x000fe20003fc4070 */
[----:B------:R-:W-:-:S04]  /*6770*/  IMAD.HI.U32 R247, R11, R245, RZ ;  /* 0x000000f50bf77227 */ /* 0x000fc800078e00ff */
[----:B------:R-:W-:Y:S01]  /*6780*/  @!P2 IMAD.IADD R5, R5, 0x1, -R251 ;  /* 0x000000010505a824 */ /* 0x000fe200078e0afb */
[----:B------:R-:W-:Y:S01]  /*6790*/  ISETP.GT.U32.AND P3, PT, R251, R4, PT ;  /* 0x00000004fb00720c */ /* 0x000fe20003f64070 */
[----:B------:R-:W-:Y:S01]  /*67a0*/  IMAD.HI.U32 R248, R11, R244, RZ ;  /* 0x000000f40bf87227 */ /* 0x000fe200078e00ff */
[----:B------:R-:W-:-:S03]  /*67b0*/  ISETP.GT.U32.AND P2, PT, R251, R3, PT ;  /* 0x00000003fb00720c */ /* 0x000fc60003f44070 */
[C---:B------:R-:W-:Y:S02]  /*67c0*/  IMAD R243, R251.reuse, R127, R243 ;  /* 0x0000007ffbf37224 */ /* 0x040fe400078e02f3 */
[----:B------:R-:W-:Y:S01]  /*67d0*/  @!P4 IMAD.IADD R8, R8, 0x1, -R252 ;  /* 0x000000010808c824 */ /* 0x000fe200078e0afc */
[----:B------:R-:W-:Y:S01]  /*67e0*/  ISETP.GT.U32.AND P4, PT, R251, R5, PT ;  /* 0x00000005fb00720c */ /* 0x000fe20003f84070 */
[----:B------:R-:W-:Y:S01]  /*67f0*/  IMAD.HI.U32 R127, R11, R246, RZ ;  /* 0x000000f60b7f7227 */ /* 0x000fe200078e00ff */
[----:B------:R-:W-:-:S03]  /*6800*/  ISETP.GT.U32.AND P0, PT, R251, R0, PT ;  /* 0x00000000fb00720c */ /* 0x000fc60003f04070 */
[----:B------:R-:W-:Y:S01]  /*6810*/  @!P1 IMAD.IADD R250, R250, 0x1, -R251 ;  /* 0x00000001fafa9824 */ /* 0x000fe200078e0afb */
[----:B------:R-:W-:Y:S01]  /*6820*/  ISETP.GT.U32.AND P1, PT, R251, R10, PT ;  /* 0x0000000afb00720c */ /* 0x000fe20003f24070 */
[----:B------:R-:W-:Y:S02]  /*6830*/  IMAD.MOV R247, RZ, RZ, -R247 ;  /* 0x000000fffff77224 */ /* 0x000fe400078e0af7 */
[----:B------:R-:W-:Y:S01]  /*6840*/  IMAD.MOV R248, RZ, RZ, -R248 ;  /* 0x000000fffff87224 */ /* 0x000fe200078e0af8 */
[----:B------:R-:W-:Y:S01]  /*6850*/  IADD3 R126, -R127, RZ, RZ ;  /* 0x000000ff7f7e7210 */ /* 0x000fe20007ffe1ff */
[C---:B------:R-:W-:Y:S01]  /*6860*/  IMAD R245, R251.reuse, R247, R245 ;  /* 0x000000f7fbf57224 */ /* 0x040fe200078e02f5 */
[----:B------:R-:W3:Y:S01]  /*6870*/  LDL.LU R127, [R1+0x8] ;  /* 0x00000800017f7983 */ /* 0x000ee20000300800 */
[----:B------:R-:W-:Y:S01]  /*6880*/  IMAD R244, R251, R248, R244 ;  /* 0x000000f8fbf47224 */ /* 0x000fe200078e02f4 */
[----:B------:R-:W-:Y:S01]  /*6890*/  LOP3.LUT R247, R6, 0x1f6, RZ, 0xfc, !PT ;  /* 0x000001f606f77812 */ /* 0x000fe200078efcff */
[--C-:B------:R-:W-:Y:S01]  /*68a0*/  @!P5 IMAD.IADD R2, R2, 0x1, -R251.reuse ;  /* 0x000000010202d824 */ /* 0x100fe200078e0afb */
[----:B------:R-:W-:Y:S01]  /*68b0*/  LOP3.LUT R248, R6, 0x1f8, RZ, 0xfc, !PT ;  /* 0x000001f806f87812 */ /* 0x000fe200078efcff */
[--C-:B------:R-:W-:Y:S01]  /*68c0*/  @!P6 IMAD.IADD R7, R7, 0x1, -R251.reuse ;  /* 0x000000010707e824 */ /* 0x100fe200078e0afb */
[----:B------:R-:W-:Y:S01]  /*68d0*/  @!P3 IADD3 R4, R4, -R251, RZ ;  /* 0x800000fb0404b210 */ /* 0x000fe20007ffe0ff */
[--C-:B------:R-:W-:Y:S01]  /*68e0*/  @!P2 IMAD.IADD R3, R3, 0x1, -R251.reuse ;  /* 0x000000010303a824 */ /* 0x100fe200078e0afb */
[----:B------:R-:W-:Y:S01]  /*68f0*/  STL [R1+0xb4c], R247 ;  /* 0x000b4cf701007387 */ /* 0x000fe20000100800 */
[----:B------:R-:W-:Y:S01]  /*6900*/  ISETP.GT.U32.AND P6, PT, R251, R2, PT ;  /* 0x00000002fb00720c */ /* 0x000fe20003fc4070 */
[--C-:B------:R-:W-:Y:S01]  /*6910*/  @!P4 IMAD.IADD R5, R5, 0x1, -R251.reuse ;  /* 0x000000010505c824 */ /* 0x100fe200078e0afb */
[----:B------:R-:W-:Y:S01]  /*6920*/  ISETP.GT.U32.AND P4, PT, R251, R4, PT ;  /* 0x00000004fb00720c */ /* 0x000fe20003f84070 */
[----:B------:R-:W-:Y:S01]  /*6930*/  STL [R1+0xb48], R248 ;  /* 0x000b48f801007387 */ /* 0x000fe20000100800 */
[----:B------:R-:W-:-:S02]  /*6940*/  @!P0 IMAD.IADD R0, R0, 0x1, -R251 ;  /* 0x0000000100008824 */ /* 0x000fc400078e0afb */
[----:B------:R-:W-:Y:S01]  /*6950*/  @!P1 IMAD.IADD R10, R10, 0x1, -R251 ;  /* 0x000000010a0a9824 */ /* 0x000fe200078e0afb */
[----:B------:R1:W-:Y:S01]  /*6960*/  STL [R1+0x2c], R8 ;  /* 0x00002c0801007387 */ /* 0x0003e20000100800 */
[----:B------:R-:W-:-:S03]  /*6970*/  ISETP.GT.U32.AND P1, PT, R251, R3, PT ;  /* 0x00000003fb00720c */ /* 0x000fc60003f24070 */
[----:B-1----:R-:W4:Y:S04]  /*6980*/  LDL.LU R8, [R1+0xfac] ;  /* 0x000fac0001087983 */ /* 0x002f280000300800 */
[----:B------:R1:W-:Y:S01]  /*6990*/  STL [R1+0x28], R250 ;  /* 0x000028fa01007387 */ /* 0x0003e20000100800 */
[----:B------:R-:W-:-:S03]  /*69a0*/  @!P6 IMAD.IADD R2, R2, 0x1, -R251 ;  /* 0x000000010202e824 */ /* 0x000fc600078e0afb */
[----:B-1----:R-:W4:Y:S04]  /*69b0*/  LDL.LU R250, [R1+0xfa8] ;  /* 0x000fa80001fa7983 */ /* 0x002f280000300800 */
[----:B------:R1:W-:Y:S01]  /*69c0*/  STL [R1+0x24], R0 ;  /* 0x0000240001007387 */ /* 0x0003e20000100800 */
[----:B------:R-:W-:Y:S01]  /*69d0*/  @!P4 IADD3 R4, R4, -R251, RZ ;  /* 0x800000fb0404c210 */ /* 0x000fe20007ffe0ff */
[----:B------:R-:W-:Y:S02]  /*69e0*/  @!P1 IMAD.IADD R3, R3, 0x1, -R251 ;  /* 0x0000000103039824 */ /* 0x000fe400078e0afb */
[----:B-1----:R-:W4:Y:S04]  /*69f0*/  LDL.LU R0, [R1+0xfa4] ;  /* 0x000fa40001007983 */ /* 0x002f280000300800 */
[----:B------:R1:W-:Y:S04]  /*6a00*/  STL [R1+0x20], R7 ;  /* 0x0000200701007387 */ /* 0x0003e80000100800 */
        /* <DEDUP_REMOVED lines=8> */
[----:B-1----:R-:W4:Y:S01]  /*6a90*/  LDL.LU R3, [R1+0xf90] ;  /* 0x000f900001037983 */ /* 0x002f220000300800 */
[----:B--2---:R-:W-:-:S13]  /*6aa0*/  ISETP.GT.U32.AND P5, PT, R251, R249, PT ;  /* 0x000000f9fb00720c */ /* 0x004fda0003fa4070 */
[----:B------:R-:W-:Y:S01]  /*6ab0*/  @!P5 IMAD.IADD R249, R249, 0x1, -R251 ;  /* 0x00000001f9f9d824 */ /* 0x000fe200078e0afb */
[----:B---3--:R-:W-:-:S13]  /*6ac0*/  ISETP.GT.U32.AND P0, PT, R251, R127, PT ;  /* 0x0000007ffb00720c */ /* 0x008fda0003f04070 */
[----:B------:R-:W-:Y:S01]  /*6ad0*/  @!P0 IMAD.IADD R127, R127, 0x1, -R251 ;  /* 0x000000017f7f8824 */ /* 0x000fe200078e0afb */
[----:B------:R-:W-:-:S04]  /*6ae0*/  ISETP.GT.U32.AND P0, PT, R251, R10, PT ;  /* 0x0000000afb00720c */ /* 0x000fc80003f04070 */
[C---:B------:R-:W-:Y:S02]  /*6af0*/  ISETP.GT.U32.AND P6, PT, R251.reuse, R127, PT ;  /* 0x0000007ffb00720c */ /* 0x040fe40003fc4070 */
[----:B----4-:R-:W-:-:S07]  /*6b00*/  ISETP.GT.U32.AND P3, PT, R251, R250, PT ;  /* 0x000000fafb00720c */ /* 0x010fce0003f64070 */
[----:B------:R-:W-:Y:S01]  /*6b10*/  @!P0 IMAD.IADD R10, R10, 0x1, -R251 ;  /* 0x000000010a0a8824 */ /* 0x000fe200078e0afb */
[----:B------:R-:W-:-:S05]  /*6b20*/  ISETP.GT.U32.AND P2, PT, R251, R0, PT ;  /* 0x00000000fb00720c */ /* 0x000fca0003f44070 */
[----:B------:R-:W-:Y:S01]  /*6b30*/  @!P3 IMAD.IADD R250, R250, 0x1, -R251 ;  /* 0x00000001fafab824 */ /* 0x000fe200078e0afb */
[----:B------:R-:W-:-:S04]  /*6b40*/  ISETP.GT.U32.AND P3, PT, R251, R249, PT ;  /* 0x000000f9fb00720c */ /* 0x000fc80003f64070 */
[----:B------:R-:W-:-:S03]  /*6b50*/  ISETP.GT.U32.AND P4, PT, R251, R250, PT ;  /* 0x000000fafb00720c */ /* 0x000fc60003f84070 */
[----:B------:R-:W-:-:S05]  /*6b60*/  @!P2 IMAD.IADD R0, R0, 0x1, -R251 ;  /* 0x000000010000a824 */ /* 0x000fca00078e0afb */
[----:B------:R-:W-:Y:S01]  /*6b70*/  ISETP.GT.U32.AND P2, PT, R251, R0, PT ;  /* 0x00000000fb00720c */ /* 0x000fe20003f44070 */
[--C-:B------:R-:W-:Y:S02]  /*6b80*/  @!P6 IMAD.IADD R127, R127, 0x1, -R251.reuse ;  /* 0x000000017f7fe824 */ /* 0x100fe400078e0afb */
[--C-:B------:R-:W-:Y:S01]  /*6b90*/  @!P3 IMAD.IADD R249, R249, 0x1, -R251.reuse ;  /* 0x00000001f9f9b824 */ /* 0x100fe200078e0afb */
[C---:B------:R-:W-:Y:S01]  /*6ba0*/  ISETP.GT.U32.AND P3, PT, R251.reuse, R7, PT ;  /* 0x00000007fb00720c */ /* 0x040fe20003f64070 */
[----:B------:R-:W-:Y:S01]  /*6bb0*/  @!P4 IMAD.IADD R250, R250, 0x1, -R251 ;  /* 0x00000001fafac824 */ /* 0x000fe200078e0afb */
[C---:B------:R-:W-:Y:S02]  /*6bc0*/  ISETP.GT.U32.AND P4, PT, R251.reuse, R8, PT ;  /* 0x00000008fb00720c */ /* 0x040fe40003f84070 */
[C---:B------:R-:W-:Y:S02]  /*6bd0*/  ISETP.GT.U32.AND P6, PT, R251.reuse, R5, PT ;  /* 0x00000005fb00720c */ /* 0x040fe40003fc4070 */
[----:B------:R-:W-:-:S02]  /*6be0*/  ISETP.GT.U32.AND P5, PT, R251, R2, PT ;  /* 0x00000002fb00720c */ /* 0x000fc40003fa4070 */
[C---:B------:R-:W-:Y:S02]  /*6bf0*/  ISETP.GT.U32.AND P0, PT, R251.reuse, R4, PT ;  /* 0x00000004fb00720c */ /* 0x040fe40003f04070 */
[----:B------:R-:W-:-:S11]  /*6c00*/  ISETP.GT.U32.AND P1, PT, R251, R3, PT ;  /* 0x00000003fb00720c */ /* 0x000fd60003f24070 */
[--C-:B------:R-:W-:Y:S02]  /*6c10*/  @!P0 IMAD.IADD R4, R4, 0x1, -R251.reuse ;  /* 0x0000000104048824 */ /* 0x100fe400078e0afb */
[--C-:B------:R-:W-:Y:S01]  /*6c20*/  @!P5 IMAD.IADD R2, R2, 0x1, -R251.reuse ;  /* 0x000000010202d824 */ /* 0x100fe200078e0afb */
[----:B------:R-:W-:Y:S02]  /*6c30*/  @!P2 IADD3 R0, R0, -R251, RZ ;  /* 0x800000fb0000a210 */ /* 0x000fe40007ffe0ff */
[----:B------:R-:W-:Y:S01]  /*6c40*/  ISETP.GT.U32.AND P0, PT, R251, R4, PT ;  /* 0x00000004fb00720c */ /* 0x000fe20003f04070 */
[----:B------:R-:W-:Y:S01]  /*6c50*/  @!P1 IMAD.IADD R3, R3, 0x1, -R251 ;  /* 0x0000000103039824 */ /* 0x000fe200078e0afb */
[----:B------:R-:W-:-:S04]  /*6c60*/  ISETP.GT.U32.AND P5, PT, R251, R2, PT ;  /* 0x00000002fb00720c */ /* 0x000fc80003fa4070 */
[----:B------:R-:W-:Y:S01]  /*6c70*/  ISETP.GT.U32.AND P2, PT, R251, R3, PT ;  /* 0x00000003fb00720c */ /* 0x000fe20003f44070 */
[--C-:B------:R-:W-:Y:S01]  /*6c80*/  @!P6 IMAD.IADD R5, R5, 0x1, -R251.reuse ;  /* 0x000000010505e824 */ /* 0x100fe200078e0afb */
[----:B------:R-:W-:Y:S01]  /*6c90*/  ISETP.GT.U32.AND P1, PT, R251, R9, PT ;  /* 0x00000009fb00720c */ /* 0x000fe20003f24070 */
[--C-:B------:R-:W-:Y:S01]  /*6ca0*/  @!P3 IMAD.IADD R7, R7, 0x1, -R251.reuse ;  /* 0x000000010707b824 */ /* 0x100fe200078e0afb */
[C---:B------:R-:W-:Y:S01]  /*6cb0*/  ISETP.GT.U32.AND P6, PT, R251.reuse, R12, PT ;  /* 0x0000000cfb00720c */ /* 0x040fe20003fc4070 */
[--C-:B------:R-:W-:Y:S01]  /*6cc0*/  @!P4 IMAD.IADD R8, R8, 0x1, -R251.reuse ;  /* 0x000000010808c824 */ /* 0x100fe200078e0afb */
[C---:B------:R-:W-:Y:S01]  /*6cd0*/  ISETP.GT.U32.AND P3, PT, R251.reuse, R13, PT ;  /* 0x0000000dfb00720c */ /* 0x040fe20003f64070 */
[--C-:B------:R-:W-:Y:S01]  /*6ce0*/  @!P0 IMAD.IADD R4, R4, 0x1, -R251.reuse ;  /* 0x0000000104048824 */ /* 0x100fe200078e0afb */
[C---:B------:R-:W-:Y:S02]  /*6cf0*/  ISETP.GT.U32.AND P4, PT, R251.reuse, R7, PT ;  /* 0x00000007fb00720c */ /* 0x040fe40003f84070 */
[----:B------:R-:W-:Y:S01]  /*6d00*/  ISETP.GT.U32.AND P0, PT, R251, R15, PT ;  /* 0x0000000ffb00720c */ /* 0x000fe20003f04070 */
[----:B------:R-:W-:-:S02]  /*6d10*/  @!P5 IMAD.IADD R2, R2, 0x1, -R251 ;  /* 0x000000010202d824 */ /* 0x000fc400078e0afb */
[--C-:B------:R-:W-:Y:S01]  /*6d20*/  @!P2 IMAD.IADD R3, R3, 0x1, -R251.reuse ;  /* 0x000000010303a824 */ /* 0x100fe200078e0afb */
[C---:B------:R-:W-:Y:S02]  /*6d30*/  ISETP.GT.U32.AND P2, PT, R251.reuse, R8, PT ;  /* 0x00000008fb00720c */ /* 0x040fe40003f44070 */
[----:B------:R-:W-:Y:S01]  /*6d40*/  ISETP.GT.U32.AND P5, PT, R251, R5, PT ;  /* 0x00000005fb00720c */ /* 0x000fe20003fa4070 */
[--C-:B------:R-:W-:Y:S01]  /*6d50*/  @!P1 IMAD.IADD R9, R9, 0x1, -R251.reuse ;  /* 0x0000000109099824 */ /* 0x100fe200078e0afb */
[----:B------:R-:W-:Y:S01]  /*6d60*/  ISETP.GT.U32.AND P1, PT, R251, R14, PT ;  /* 0x0000000efb00720c */ /* 0x000fe20003f24070 */
[--C-:B------:R-:W-:Y:S02]  /*6d70*/  @!P6 IMAD.IADD R12, R12, 0x1, -R251.reuse ;  /* 0x000000010c0ce824 */ /* 0x100fe400078e0afb */
[--C-:B------:R-:W-:Y:S02]  /*6d80*/  @!P3 IMAD.IADD R13, R13, 0x1, -R251.reuse ;  /* 0x000000010d0db824 */ /* 0x100fe400078e0afb */
[--C-:B------:R-:W-:Y:S01]  /*6d90*/  @!P4 IMAD.IADD R7, R7, 0x1, -R251.reuse ;  /* 0x000000010707c824 */ /* 0x100fe200078e0afb */
[----:B------:R-:W-:Y:S01]  /*6da0*/  ISETP.GT.U32.AND P3, PT, R251, R12, PT ;  /* 0x0000000cfb00720c */ /* 0x000fe20003f64070 */
[--C-:B------:R-:W-:Y:S01]  /*6db0*/  @!P0 IMAD.IADD R15, R15, 0x1, -R251.reuse ;  /* 0x000000010f0f8824 */ /* 0x100fe200078e0afb */
[C---:B------:R-:W-:Y:S01]  /*6dc0*/  ISETP.GT.U32.AND P4, PT, R251.reuse, R13, PT ;  /* 0x0000000dfb00720c */ /* 0x040fe20003f84070 */
[----:B------:R-:W-:Y:S01]  /*6dd0*/  @!P2 IMAD.IADD R8, R8, 0x1, -R251 ;  /* 0x000000010808a824 */ /* 0x000fe200078e0afb */
[----:B------:R-:W-:-:S02]  /*6de0*/  ISETP.GT.U32.AND P2, PT, R251, R17, PT ;  /* 0x00000011fb00720c */ /* 0x000fc40003f44070 */
[----:B------:R-:W-:Y:S02]  /*6df0*/  @!P5 IADD3 R5, R5, -R251, RZ ;  /* 0x800000fb0505d210 */ /* 0x000fe40007ffe0ff */
[C---:B------:R-:W-:Y:S02]  /*6e00*/  ISETP.GT.U32.AND P5, PT, R251.reuse, R16, PT ;  /* 0x00000010fb00720c */ /* 0x040fe40003fa4070 */
[C---:B------:R-:W-:Y:S01]  /*6e10*/  ISETP.GT.U32.AND P0, PT, R251.reuse, R15, PT ;  /* 0x0000000ffb00720c */ /* 0x040fe20003f04070 */
[--C-:B------:R-:W-:Y:S01]  /*6e20*/  @!P1 IMAD.IADD R14, R14, 0x1, -R251.reuse ;  /* 0x000000010e0e9824 */ /* 0x100fe200078e0afb */
[C---:B------:R-:W-:Y:S01]  /*6e30*/  ISETP.GT.U32.AND P1, PT, R251.reuse, R18, PT ;  /* 0x00000012fb00720c */ /* 0x040fe20003f24070 */
[--C-:B------:R-:W-:Y:S01]  /*6e40*/  @!P3 IMAD.IADD R12, R12, 0x1, -R251.reuse ;  /* 0x000000010c0cb824 */ /* 0x100fe200078e0afb */
[----:B------:R-:W-:Y:S01]  /*6e50*/  ISETP.GT.U32.AND P6, PT, R251, R9, PT ;  /* 0x00000009fb00720c */ /* 0x000fe20003fc4070 */
[----:B------:R-:W-:Y:S01]  /*6e60*/  @!P4 IMAD.IADD R13, R13, 0x1, -R251 ;  /* 0x000000010d0dc824 */ /* 0x000fe200078e0afb */
[----:B------:R-:W-:-:S02]  /*6e70*/  ISETP.GT.U32.AND P3, PT, R251, R19, PT ;  /* 0x00000013fb00720c */ /* 0x000fc40003f64070 */
[----:B------:R-:W-:Y:S02]  /*6e80*/  ISETP.GT.U32.AND P4, PT, R251, R20, PT ;  /* 0x00000014fb00720c */ /* 0x000fe40003f84070 */
[----:B------:R-:W-:Y:S01]  /*6e90*/  @!P2 IADD3 R17, R17, -R251, RZ ;  /* 0x800000fb1111a210 */ /* 0x000fe20007ffe0ff */
[--C-:B------:R-:W-:Y:S01]  /*6ea0*/  @!P5 IMAD.IADD R16, R16, 0x1, -R251.reuse ;  /* 0x000000011010d824 */ /* 0x100fe200078e0afb */
[----:B------:R-:W-:Y:S01]  /*6eb0*/  ISETP.GT.U32.AND P5, PT, R251, R21, PT ;  /* 0x00000015fb00720c */ /* 0x000fe20003fa4070 */
[--C-:B------:R-:W-:Y:S01]  /*6ec0*/  @!P0 IMAD.IADD R15, R15, 0x1, -R251.reuse ;  /* 0x000000010f0f8824 */ /* 0x100fe200078e0afb */
[C---:B------:R-:W-:Y:S01]  /*6ed0*/  ISETP.GT.U32.AND P0, PT, R251.reuse, R17, PT ;  /* 0x00000011fb00720c */ /* 0x040fe20003f04070 */
[--C-:B------:R-:W-:Y:S01]  /*6ee0*/  @!P1 IMAD.IADD R18, R18, 0x1, -R251.reuse ;  /* 0x0000000112129824 */ /* 0x100fe200078e0afb */
[----:B------:R-:W-:Y:S01]  /*6ef0*/  ISETP.GT.U32.AND P2, PT, R251, R22, PT ;  /* 0x00000016fb00720c */ /* 0x000fe20003f44070 */
[--C-:B------:R-:W-:Y:S01]  /*6f00*/  @!P6 IMAD.IADD R9, R9, 0x1, -R251.reuse ;  /* 0x000000010909e824 */ /* 0x100fe200078e0afb */
[----:B------:R-:W-:Y:S01]  /*6f10*/  ISETP.GT.U32.AND P6, PT, R251, R14, PT ;  /* 0x0000000efb00720c */ /* 0x000fe20003fc4070 */
[--C-:B------:R-:W-:Y:S01]  /*6f20*/  @!P3 IMAD.IADD R19, R19, 0x1, -R251.reuse ;  /* 0x000000011313b824 */ /* 0x100fe200078e0afb */
[C---:B------:R-:W-:Y:S01]  /*6f30*/  ISETP.GT.U32.AND P1, PT, R251.reuse, R18, PT ;  /* 0x00000012fb00720c */ /* 0x040fe20003f24070 */
[----:B------:R-:W-:Y:S01]  /*6f40*/  @!P4 IMAD.IADD R20, R20, 0x1, -R251 ;  /* 0x000000011414c824 */ /* 0x000fe200078e0afb */
[----:B------:R-:W-:-:S02]  /*6f50*/  ISETP.GT.U32.AND P4, PT, R251, R24, PT ;  /* 0x00000018fb00720c */ /* 0x000fc40003f84070 */
        /* <DEDUP_REMOVED lines=9> */
[----:B------:R-:W-:Y:S01]  /*6ff0*/  @!P1 IADD3 R18, R18, -R251, RZ ;  /* 0x800000fb12129210 */ /* 0x000fe20007ffe0ff */
[--C-:B------:R-:W-:Y:S01]  /*7000*/  @!P4 IMAD.IADD R24, R24, 0x1, -R251.reuse ;  /* 0x000000011818c824 */ /* 0x100fe200078e0afb */
[----:B------:R-:W-:Y:S01]  /*7010*/  ISETP.GT.U32.AND P1, PT, R251, R28, PT ;  /* 0x0000001cfb00720c */ /* 0x000fe20003f24070 */
[--C-:B------:R-:W-:Y:S01]  /*7020*/  @!P3 IMAD.IADD R23, R23, 0x1, -R251.reuse ;  /* 0x000000011717b824 */ /* 0x100fe200078e0afb */
[----:B------:R-:W-:Y:S01]  /*7030*/  ISETP.GT.U32.AND P3, PT, R251, R25, PT ;  /* 0x00000019fb00720c */ /* 0x000fe20003f64070 */
[--C-:B------:R-:W-:Y:S01]  /*7040*/  @!P5 IMAD.IADD R19, R19, 0x1, -R251.reuse ;  /* 0x000000011313d824 */ /* 0x100fe200078e0afb */
[----:B------:R-:W-:Y:S01]  /*7050*/  ISETP.GT.U32.AND P5, PT, R251, R22, PT ;  /* 0x00000016fb00720c */ /* 0x000fe20003fa4070 */
[--C-:B------:R-:W-:Y:S01]  /*7060*/  @!P0 IMAD.IADD R27, R27, 0x1, -R251.reuse ;  /* 0x000000011b1b8824 */ /* 0x100fe200078e0afb */
[C---:B------:R-:W-:Y:S01]  /*7070*/  ISETP.GT.U32.AND P0, PT, R251.reuse, R24, PT ;  /* 0x00000018fb00720c */ /* 0x040fe20003f04070 */
[--C-:B------:R-:W-:Y:S01]  /*7080*/  @!P2 IMAD.IADD R26, R26, 0x1, -R251.reuse ;  /* 0x000000011a1aa824 */ /* 0x100fe200078e0afb */
[C---:B------:R-:W-:Y:S01]  /*7090*/  ISETP.GT.U32.AND P4, PT, R251.reuse, R21, PT ;  /* 0x00000015fb00720c */ /* 0x040fe20003f84070 */
[----:B------:R-:W-:Y:S01]  /*70a0*/  @!P6 IMAD.IADD R16, R16, 0x1, -R251 ;  /* 0x000000011010e824 */ /* 0x000fe200078e0afb */
[----:B------:R-:W-:-:S02]  /*70b0*/  ISETP.GT.U32.AND P6, PT, R251, R20, PT ;  /* 0x00000014fb00720c */ /* 0x000fc40003fc4070 */
[C---:B------:R-:W-:Y:S01]  /*70c0*/  ISETP.GT.U32.AND P2, PT, R251.reuse, R23, PT ;  /* 0x00000017fb00720c */ /* 0x040fe20003f44070 */
[--C-:B------:R-:W-:Y:S01]  /*70d0*/  @!P1 IMAD.IADD R28, R28, 0x1, -R251.reuse ;  /* 0x000000011c1c9824 */ /* 0x100fe200078e0afb */
[----:B------:R-:W-:Y:S01]  /*70e0*/  ISETP.GT.U32.AND P1, PT, R251, R26, PT ;  /* 0x0000001afb00720c */ /* 0x000fe20003f24070 */
[--C-:B------:R-:W-:Y:S01]  /*70f0*/  @!P3 IMAD.IADD R25, R25, 0x1, -R251.reuse ;  /* 0x000000011919b824 */ /* 0x100fe200078e0afb */
[C---:B------:R-:W-:Y:S02]  /*7100*/  ISETP.GT.U32.AND P3, PT, R251.reuse, R27, PT ;  /* 0x0000001bfb00720c */ /* 0x040fe40003f64070 */
[----:B------:R-:W-:Y:S01]  /*7110*/  @!P5 IADD3 R22, R22, -R251, RZ ;  /* 0x800000fb1616d210 */ /* 0x000fe20007ffe0ff */
[--C-:B------:R-:W-:Y:S01]  /*7120*/  @!P0 IMAD.IADD R24, R24, 0x1, -R251.reuse ;  /* 0x0000000118188824 */ /* 0x100fe200078e0afb */
[C---:B------:R-:W-:Y:S02]  /*7130*/  ISETP.GT.U32.AND P5, PT, R251.reuse, R30, PT ;  /* 0x0000001efb00720c */ /* 0x040fe40003fa4070 */
[C---:B------:R-:W-:Y:S01]  /*7140*/  ISETP.GT.U32.AND P0, PT, R251.reuse, R32, PT ;  /* 0x00000020fb00720c */ /* 0x040fe20003f04070 */
[--C-:B------:R-:W-:Y:S01]  /*7150*/  @!P6 IMAD.IADD R20, R20, 0x1, -R251.reuse ;  /* 0x000000011414e824 */ /* 0x100fe200078e0afb */
[----:B------:R-:W-:Y:S01]  /*7160*/  ISETP.GT.U32.AND P6, PT, R251, R28, PT ;  /* 0x0000001cfb00720c */ /* 0x000fe20003fc4070 */
[--C-:B------:R-:W-:Y:S01]  /*7170*/  @!P4 IMAD.IADD R21, R21, 0x1, -R251.reuse ;  /* 0x000000011515c824 */ /* 0x100fe200078e0afb */
[----:B------:R-:W-:Y:S01]  /*7180*/  ISETP.GT.U32.AND P4, PT, R251, R29, PT ;  /* 0x0000001dfb00720c */ /* 0x000fe20003f84070 */
[--C-:B------:R-:W-:Y:S01]  /*7190*/  @!P2 IMAD.IADD R23, R23, 0x1, -R251.reuse ;  /* 0x000000011717a824 */ /* 0x100fe200078e0afb */
[C---:B------:R-:W-:Y:S01]  /*71a0*/  ISETP.GT.U32.AND P2, PT, R251.reuse, R31, PT ;  /* 0x0000001ffb00720c */ /* 0x040fe20003f44070 */
[--C-:B------:R-:W-:Y:S01]  /*71b0*/  @!P1 IMAD.IADD R26, R26, 0x1, -R251.reuse ;  /* 0x000000011a1a9824 */ /* 0x100fe200078e0afb */
[----:B------:R-:W-:Y:S01]  /*71c0*/  ISETP.GT.U32.AND P1, PT, R251, R33, PT ;  /* 0x00000021fb00720c */ /* 0x000fe20003f24070 */
[--C-:B------:R-:W-:Y:S01]  /*71d0*/  @!P3 IMAD.IADD R27, R27, 0x1, -R251.reuse ;  /* 0x000000011b1bb824 */ /* 0x100fe200078e0afb */
[C---:B------:R-:W-:Y:S01]  /*71e0*/  ISETP.GT.U32.AND P3, PT, R251.reuse, R34, PT ;  /* 0x00000022fb00720c */ /* 0x040fe20003f64070 */
[--C-:B------:R-:W-:Y:S01]  /*71f0*/  @!P5 IMAD.IADD R30, R30, 0x1, -R251.reuse ;  /* 0x000000011e1ed824 */ /* 0x100fe200078e0afb */
[C---:B------:R-:W-:Y:S01]  /*7200*/  ISETP.GT.U32.AND P5, PT, R251.reuse, R37, PT ;  /* 0x00000025fb00720c */ /* 0x040fe20003fa4070 */
[--C-:B------:R-:W-:Y:S01]  /*7210*/  @!P0 IMAD.IADD R32, R32, 0x1, -R251.reuse ;  /* 0x0000000120208824 */ /* 0x100fe200078e0afb */
[C---:B------:R-:W-:Y:S01]  /*7220*/  ISETP.GT.U32.AND P0, PT, R251.reuse, R39, PT ;  /* 0x00000027fb00720c */ /* 0x040fe20003f04070 */
[--C-:B------:R-:W-:Y:S01]  /*7230*/  @!P6 IMAD.IADD R28, R28, 0x1, -R251.reuse ;  /* 0x000000011c1ce824 */ /* 0x100fe200078e0afb */
[----:B------:R-:W-:Y:S01]  /*7240*/  ISETP.GT.U32.AND P6, PT, R251, R35, PT ;  /* 0x00000023fb00720c */ /* 0x000fe20003fc4070 */
[--C-:B------:R-:W-:Y:S01]  /*7250*/  @!P4 IMAD.IADD R29, R29, 0x1, -R251.reuse ;  /* 0x000000011d1dc824 */ /* 0x100fe200078e0afb */
[----:B------:R-:W-:Y:S01]  /*7260*/  ISETP.GT.U32.AND P4, PT, R251, R36, PT ;  /* 0x00000024fb00720c */ /* 0x000fe20003f84070 */
[----:B------:R-:W-:Y:S01]  /*7270*/  @!P2 IMAD.IADD R31, R31, 0x1, -R251 ;  /* 0x000000011f1fa824 */ /* 0x000fe200078e0afb */
[----:B------:R-:W-:-:S02]  /*7280*/  ISETP.GT.U32.AND P2, PT, R251, R38, PT ;  /* 0x00000026fb00720c */ /* 0x000fc40003f44070 */
[----:B------:R-:W-:Y:S01]  /*7290*/  @!P1 IADD3 R33, R33, -R251, RZ ;  /* 0x800000fb21219210 */ /* 0x000fe20007ffe0ff */
[--C-:B------:R-:W-:Y:S01]  /*72a0*/  @!P3 IMAD.IADD R34, R34, 0x1, -R251.reuse ;  /* 0x000000012222b824 */ /* 0x100fe200078e0afb */
[----:B------:R-:W-:Y:S01]  /*72b0*/  ISETP.GT.U32.AND P1, PT, R251, R40, PT ;  /* 0x00000028fb00720c */ /* 0x000fe20003f24070 */
[--C-:B------:R-:W-:Y:S01]  /*72c0*/  @!P5 IMAD.IADD R37, R37, 0x1, -R251.reuse ;  /* 0x000000012525d824 */ /* 0x100fe200078e0afb */
[----:B------:R-:W-:Y:S01]  /*72d0*/  ISETP.GT.U32.AND P3, PT, R251, R41, PT ;  /* 0x00000029fb00720c */ /* 0x000fe20003f64070 */
[--C-:B------:R-:W-:Y:S01]  /*72e0*/  @!P0 IMAD.IADD R39, R39, 0x1, -R251.reuse ;  /* 0x0000000127278824 */ /* 0x100fe200078e0afb */
[C---:B------:R-:W-:Y:S02]  /*72f0*/  ISETP.GT.U32.AND P5, PT, R251.reuse, R31, PT ;  /* 0x0000001ffb00720c */ /* 0x040fe40003fa4070 */
[----:B------:R-:W-:Y:S01]  /*7300*/  ISETP.GT.U32.AND P0, PT, R251, R33, PT ;  /* 0x00000021fb00720c */ /* 0x000fe20003f04070 */
[--C-:B------:R-:W-:Y:S02]  /*7310*/  @!P6 IMAD.IADD R35, R35, 0x1, -R251.reuse ;  /* 0x000000012323e824 */ /* 0x100fe400078e0afb */
        /* <DEDUP_REMOVED lines=8> */
[--C-:B------:R-:W-:Y:S01]  /*73a0*/  @!P5 IMAD.IADD R31, R31, 0x1, -R251.reuse ;  /* 0x000000011f1fd824 */ /* 0x100fe200078e0afb */
[----:B------:R-:W-:Y:S01]  /*73b0*/  ISETP.GT.U32.AND P5, PT, R251, R37, PT ;  /* 0x00000025fb00720c */ /* 0x000fe20003fa4070 */
[----:B------:R-:W-:Y:S01]  /*73c0*/  @!P0 IMAD.IADD R33, R33, 0x1, -R251 ;  /* 0x0000000121218824 */ /* 0x000fe200078e0afb */
[----:B------:R-:W-:-:S02]  /*73d0*/  ISETP.GT.U32.AND P0, PT, R251, R39, PT ;  /* 0x00000027fb00720c */ /* 0x000fc40003f04070 */
        /* <DEDUP_REMOVED lines=11> */
[-C--:B------:R-:W-:Y:S02]  /*7490*/  @!P0 IADD3 R39, R39, -R251.reuse, RZ ;  /* 0x800000fb27278210 */ /* 0x080fe40007ffe0ff */
[----:B------:R-:W-:Y:S02]  /*74a0*/  ISETP.GT.U32.AND P0, PT, R251, R46, PT ;  /* 0x0000002efb00720c */ /* 0x000fe40003f04070 */
[----:B------:R-:W-:Y:S01]  /*74b0*/  @!P6 IADD3 R29, R29, -R251, RZ ;  /* 0x800000fb1d1de210 */ /* 0x000fe20007ffe0ff */
[--C-:B------:R-:W-:Y:S01]  /*74c0*/  @!P4 IMAD.IADD R36, R36, 0x1, -R251.reuse ;  /* 0x000000012424c824 */ /* 0x100fe200078e0afb */
[C---:B------:R-:W-:Y:S01]  /*74d0*/  ISETP.GT.U32.AND P6, PT, R251.reuse, R41, PT ;  /* 0x00000029fb00720c */ /* 0x040fe20003fc4070 */
        /* <DEDUP_REMOVED lines=14> */
[----:B------:R-:W-:Y:S01]  /*75c0*/  ISETP.GT.U32.AND P4, PT, R251, R50, PT ;  /* 0x00000032fb00720c */ /* 0x000fe20003f84070 */
[--C-:B------:R-:W-:Y:S01]  /*75d0*/  @!P2 IMAD.IADD R45, R45, 0x1, -R251.reuse ;  /* 0x000000012d2da824 */ /* 0x100fe200078e0afb */
[----:B------:R-:W-:Y:S01]  /*75e0*/  ISETP.GT.U32.AND P2, PT, R251, R52, PT ;  /* 0x00000034fb00720c */ /* 0x000fe20003f44070 */
[--C-:B------:R-:W-:Y:S01]  /*75f0*/  @!P1 IMAD.IADD R47, R47, 0x1, -R251.reuse ;  /* 0x000000012f2f9824 */ /* 0x100fe200078e0afb */
[----:B------:R-:W-:Y:S02]  /*7600*/  ISETP.GT.U32.AND P1, PT, R251, R54, PT ;  /* 0x00000036fb00720c */ /* 0x000fe40003f24070 */
[----:B------:R-:W-:Y:S01]  /*7610*/  @!P3 IADD3 R49, R49, -R251, RZ ;  /* 0x800000fb3131b210 */ /* 0x000fe20007ffe0ff */
[--C-:B------:R-:W-:Y:S01]  /*7620*/  @!P5 IMAD.IADD R51, R51, 0x1, -R251.reuse ;  /* 0x000000013333d824 */ /* 0x100fe200078e0afb */
[----:B------:R-:W-:Y:S01]  /*7630*/  ISETP.GT.U32.AND P3, PT, R251, R43, PT ;  /* 0x0000002bfb00720c */ /* 0x000fe20003f64070 */
[----:B------:R-:W-:Y:S01]  /*7640*/  @!P0 IMAD.IADD R53, R53, 0x1, -R251 ;  /* 0x0000000135358824 */ /* 0x000fe200078e0afb */
[----:B------:R-:W-:-:S02]  /*7650*/  ISETP.GT.U32.AND P5, PT, R251, R45, PT ;  /* 0x0000002dfb00720c */ /* 0x000fc40003fa4070 */
[C---:B------:R-:W-:Y:S01]  /*7660*/  ISETP.GT.U32.AND P0, PT, R251.reuse, R47, PT ;  /* 0x0000002ffb00720c */ /* 0x040fe20003f04070 */
        /* <DEDUP_REMOVED lines=15> */
[C---:B------:R-:W-:Y:S02]  /*7760*/  ISETP.GT.U32.AND P4, PT, R251.reuse, R50, PT ;  /* 0x00000032fb00720c */ /* 0x040fe40003f84070 */
[----:B------:R-:W-:Y:S01]  /*7770*/  @!P2 IADD3 R46, R46, -R251, RZ ;  /* 0x800000fb2e2ea210 */ /* 0x000fe20007ffe0ff */
        /* <DEDUP_REMOVED lines=14> */
[----:B------:R-:W-:Y:S01]  /*7860*/  ISETP.GT.U32.AND P2, PT, R251, R59, PT ;  /* 0x0000003bfb00720c */ /* 0x000fe20003f44070 */
[--C-:B------:R-:W-:Y:S01]  /*7870*/  @!P1 IMAD.IADD R55, R55, 0x1, -R251.reuse ;  /* 0x0000000137379824 */ /* 0x100fe200078e0afb */
[C---:B------:R-:W-:Y:S01]  /*7880*/  ISETP.GT.U32.AND P1, PT, R251.reuse, R62, PT ;  /* 0x0000003efb00720c */ /* 0x040fe20003f24070 */
[--C-:B------:R-:W-:Y:S01]  /*7890*/  @!P6 IMAD.IADD R54, R54, 0x1, -R251.reuse ;  /* 0x000000013636e824 */ /* 0x100fe200078e0afb */
[C---:B------:R-:W-:Y:S02]  /*78a0*/  ISETP.GT.U32.AND P6, PT, R251.reuse, R61, PT ;  /* 0x0000003dfb00720c */ /* 0x040fe40003fc4070 */
[----:B------:R-:W-:Y:S01]  /*78b0*/  @!P3 IADD3 R56, R56, -R251, RZ ;  /* 0x800000fb3838b210 */ /* 0x000fe20007ffe0ff */
        /* <DEDUP_REMOVED lines=10> */
[----:B------:R-:W-:Y:S01]  /*7960*/  ISETP.GT.U32.AND P1, PT, R251, R56, PT ;  /* 0x00000038fb00720c */ /* 0x000fe20003f24070 */
[--C-:B------:R-:W-:Y:S02]  /*7970*/  @!P6 IMAD.IADD R61, R61, 0x1, -R251.reuse ;  /* 0x000000013d3de824 */ /* 0x100fe400078e0afb */
        /* <DEDUP_REMOVED lines=8> */
[----:B------:R-:W-:Y:S01]  /*7a00*/  @!P2 IADD3 R66, R66, -R251, RZ ;  /* 0x800000fb4242a210 */ /* 0x000fe20007ffe0ff */
[--C-:B------:R-:W-:Y:S01]  /*7a10*/  @!P1 IMAD.IADD R56, R56, 0x1, -R251.reuse ;  /* 0x0000000138389824 */ /* 0x100fe200078e0afb */
[C---:B------:R-:W-:Y:S02]  /*7a20*/  ISETP.GT.U32.AND P2, PT, R251.reuse, R60, PT ;  /* 0x0000003cfb00720c */ /* 0x040fe40003f44070 */
[----:B------:R-:W-:Y:S01]  /*7a30*/  ISETP.GT.U32.AND P1, PT, R251, R62, PT ;  /* 0x0000003efb00720c */ /* 0x000fe20003f24070 */
        /* <DEDUP_REMOVED lines=8> */
[C---:B------:R-:W-:Y:S01]  /*7ac0*/  ISETP.GT.U32.AND P4, PT, R251.reuse, R64, PT ;  /* 0x00000040fb00720c */ /* 0x040fe20003f84070 */
[--C-:B------:R-:W-:Y:S01]  /*7ad0*/  @!P2 IMAD.IADD R60, R60, 0x1, -R251.reuse ;  /* 0x000000013c3ca824 */ /* 0x100fe200078e0afb */
[C---:B------:R-:W-:Y:S01]  /*7ae0*/  ISETP.GT.U32.AND P2, PT, R251.reuse, R66, PT ;  /* 0x00000042fb00720c */ /* 0x040fe20003f44070 */
[--C-:B------:R-:W-:Y:S01]  /*7af0*/  @!P1 IMAD.IADD R62, R62, 0x1, -R251.reuse ;  /* 0x000000013e3e9824 */ /* 0x100fe200078e0afb */
[----:B------:R-:W-:Y:S02]  /*7b00*/  ISETP.GT.U32.AND P1, PT, R251, R69, PT ;  /* 0x00000045fb00720c */ /* 0x000fe40003f24070 */
[----:B------:R-:W-:Y:S01]  /*7b10*/  @!P3 IADD3 R63, R63, -R251, RZ ;  /* 0x800000fb3f3fb210 */ /* 0x000fe20007ffe0ff */
[--C-:B------:R-:W-:Y:S01]  /*7b20*/  @!P5 IMAD.IADD R65, R65, 0x1, -R251.reuse ;  /* 0x000000014141d824 */ /* 0x100fe200078e0afb */
[C---:B------:R-:W-:Y:S01]  /*7b30*/  ISETP.GT.U32.AND P3, PT, R251.reuse, R70, PT ;  /* 0x00000046fb00720c */ /* 0x040fe20003f64070 */
[----:B------:R-:W-:Y:S01]  /*7b40*/  @!P0 IMAD.IADD R68, R68, 0x1, -R251 ;  /* 0x0000000144448824 */ /* 0x000fe200078e0afb */
[----:B------:R-:W-:-:S02]  /*7b50*/  ISETP.GT.U32.AND P5, PT, R251, R72, PT ;  /* 0x00000048fb00720c */ /* 0x000fc40003fa4070 */
[----:B------:R-:W-:Y:S01]  /*7b60*/  ISETP.GT.U32.AND P0, PT, R251, R75, PT ;  /* 0x0000004bfb00720c */ /* 0x000fe20003f04070 */
[--C-:B------:R-:W-:Y:S01]  /*7b70*/  @!P6 IMAD.IADD R55, R55, 0x1, -R251.reuse ;  /* 0x000000013737e824 */ /* 0x100fe200078e0afb */
        /* <DEDUP_REMOVED lines=22> */
[----:B------:R-:W-:Y:S01]  /*7ce0*/  @!P5 IMAD.IADD R79, R79, 0x1, -R251 ;  /* 0x000000014f4fd824 */ /* 0x000fe200078e0afb */
[C---:B------:R-:W-:Y:S02]  /*7cf0*/  ISETP.GT.U32.AND P3, PT, R251.reuse, R71, PT ;  /* 0x00000047fb00720c */ /* 0x040fe40003f64070 */
[----:B------:R-:W-:Y:S02]  /*7d00*/  ISETP.GT.U32.AND P5, PT, R251, R73, PT ;  /* 0x00000049fb00720c */ /* 0x000fe40003fa4070 */
[----:B------:R-:W-:-:S02]  /*7d10*/  @!P0 IADD3 R69, R69, -R251, RZ ;  /* 0x800000fb45458210 */ /* 0x000fc40007ffe0ff */
        /* <DEDUP_REMOVED lines=23> */
[----:B------:R-:W-:Y:S01]  /*7e90*/  @!P3 IMAD.IADD R77, R77, 0x1, -R251 ;  /* 0x000000014d4db824 */ /* 0x000fe200078e0afb */
[----:B------:R-:W-:-:S02]  /*7ea0*/  ISETP.GT.U32.AND P3, PT, R251, R84, PT ;  /* 0x00000054fb00720c */ /* 0x000fc40003f64070 */
[----:B------:R-:W-:Y:S01]  /*7eb0*/  @!P5 IADD3 R79, R79, -R251, RZ ;  /* 0x800000fb4f4fd210 */ /* 0x000fe20007ffe0ff */
[--C-:B------:R-:W-:Y:S01]  /*7ec0*/  @!P0 IMAD.IADD R82, R82, 0x1, -R251.reuse ;  /* 0x0000000152528824 */ /* 0x100fe200078e0afb */
[C---:B------:R-:W-:Y:S02]  /*7ed0*/  ISETP.GT.U32.AND P5, PT, R251.reuse, R86, PT ;  /* 0x00000056fb00720c */ /* 0x040fe40003fa4070 */
        /* <DEDUP_REMOVED lines=13> */
[----:B------:R-:W-:Y:S02]  /*7fb0*/  @!P0 IADD3 R89, R89, -R251, RZ ;  /* 0x800000fb59598210 */ /* 0x000fe40007ffe0ff */
[----:B------:R-:W-:Y:S01]  /*7fc0*/  ISETP.GT.U32.AND P0, PT, R251, R83, PT ;  /* 0x00000053fb00720c */ /* 0x000fe20003f04070 */
[--C-:B------:R-:W-:Y:S01]  /*7fd0*/  @!P4 IMAD.IADD R85, R85, 0x1, -R251.reuse ;  /* 0x000000015555c824 */ /* 0x100fe200078e0afb */
[----:B------:R-:W-:Y:S01]  /*7fe0*/  ISETP.GT.U32.AND P4, PT, R251, R92, PT ;  /* 0x0000005cfb00720c */ /* 0x000fe20003f84070 */
[--C-:B------:R-:W-:Y:S02]  /*7ff0*/  @!P6 IMAD.IADD R87, R87, 0x1, -R251.reuse ;  /* 0x000000015757e824 */ /* 0x100fe400078e0afb */
        /* <DEDUP_REMOVED lines=11> */
[----:B------:R-:W-:-:S03]  /*80b0*/  ISETP.GT.U32.AND P4, PT, R251, R86, PT ;  /* 0x00000056fb00720c */ /* 0x000fc60003f84070 */
        /* <DEDUP_REMOVED lines=9> */
[C---:B------:R-:W-:Y:S02]  /*8150*/  ISETP.GT.U32.AND P0, PT, R251.reuse, R96, PT ;  /* 0x00000060fb00720c */ /* 0x040fe40003f04070 */
[----:B------:R-:W-:-:S02]  /*8160*/  ISETP.GT.U32.AND P6, PT, R251, R81, PT ;  /* 0x00000051fb00720c */ /* 0x000fc40003fc4070 */
[----:B------:R-:W-:Y:S01]  /*8170*/  @!P4 IADD3 R86, R86, -R251, RZ ;  /* 0x800000fb5656c210 */ /* 0x000fe20007ffe0ff */
        /* <DEDUP_REMOVED lines=14> */
[----:B------:R-:W-:Y:S02]  /*8260*/  ISETP.GT.U32.AND P4, PT, R251, R99, PT ;  /* 0x00000063fb00720c */ /* 0x000fe40003f84070 */
[----:B------:R-:W-:Y:S01]  /*8270*/  @!P2 IADD3 R95, R95, -R251, RZ ;  /* 0x800000fb5f5fa210 */ /* 0x000fe20007ffe0ff */
        /* <DEDUP_REMOVED lines=23> */
[--C-:B------:R-:W-:Y:S01]  /*83f0*/  @!P6 IMAD.IADD R100, R100, 0x1, -R251.reuse ;  /* 0x000000016464e824 */ /* 0x100fe200078e0afb */
[C---:B------:R-:W-:Y:S01]  /*8400*/  ISETP.GT.U32.AND P6, PT, R251.reuse, R94, PT ;  /* 0x0000005efb00720c */ /* 0x040fe20003fc4070 */
        /* <DEDUP_REMOVED lines=29> */
[----:B------:R-:W-:Y:S01]  /*85e0*/  ISETP.GT.U32.AND P4, PT, R251, R114, PT ;  /* 0x00000072fb00720c */ /* 0x000fe20003f84070 */
[--C-:B------:R-:W-:Y:S02]  /*85f0*/  @!P2 IMAD.IADD R109, R109, 0x1, -R251.reuse ;  /* 0x000000016d6da824 */ /* 0x100fe400078e0afb */
[----:B------:R-:W-:Y:S01]  /*8600*/  @!P1 IMAD.IADD R111, R111, 0x1, -R251 ;  /* 0x000000016f6f9824 */ /* 0x000fe200078e0afb */
[C---:B------:R-:W-:Y:S02]  /*8610*/  ISETP.GT.U32.AND P1, PT, R251.reuse, R118, PT ;  /* 0x00000076fb00720c */ /* 0x040fe40003f24070 */
[----:B------:R-:W-:-:S02]  /*8620*/  ISETP.GT.U32.AND P2, PT, R251, R116, PT ;  /* 0x00000074fb00720c */ /* 0x000fc40003f44070 */
[----:B------:R-:W-:Y:S01]  /*8630*/  @!P3 IADD3 R112, R112, -R251, RZ ;  /* 0x800000fb7070b210 */ /* 0x000fe20007ffe0ff */
        /* <DEDUP_REMOVED lines=14> */
[----:B------:R-:W-:Y:S01]  /*8720*/  ISETP.GT.U32.AND P3, PT, R251, R113, PT ;  /* 0x00000071fb00720c */ /* 0x000fe20003f64070 */
[--C-:B------:R-:W-:Y:S01]  /*8730*/  @!P0 IMAD.IADD R111, R111, 0x1, -R251.reuse ;  /* 0x000000016f6f8824 */ /* 0x100fe200078e0afb */
[----:B------:R-:W-:Y:S02]  /*8740*/  @!P5 IADD3 R109, R109, -R251, RZ ;  /* 0x800000fb6d6dd210 */ /* 0x000fe40007ffe0ff */
[C---:B------:R-:W-:Y:S02]  /*8750*/  ISETP.GT.U32.AND P5, PT, R251.reuse, R115, PT ;  /* 0x00000073fb00720c */ /* 0x040fe40003fa4070 */
        /* <DEDUP_REMOVED lines=58> */
[----:B------:R-:W-:Y:S01]  /*8b00*/  IABS R247, R247 ;  /* 0x000000f700f77213 */ /* 0x000fe20000000000 */
[--C-:B------:R-:W-:Y:S01]  /*8b10*/  @!P1 IMAD.IADD R128, R128, 0x1, -R251.reuse ;  /* 0x0000000180809824 */ /* 0x100fe200078e0afb */
[C---:B------:R-:W-:Y:S01]  /*8b20*/  ISETP.GT.U32.AND P4, PT, R251.reuse, R131, PT ;  /* 0x00000083fb00720c */ /* 0x040fe20003f84070 */
[----:B------:R-:W-:Y:S01]  /*8b30*/  IMAD R246, R251, R126, R246 ;  /* 0x0000007efbf67224 */ /* 0x000fe200078e02f6 */
[----:B------:R-:W-:Y:S01]  /*8b40*/  @!P6 IADD3 R124, R124, -R251, RZ ;  /* 0x800000fb7c7ce210 */ /* 0x000fe20007ffe0ff */
[--C-:B------:R-:W-:Y:S01]  /*8b50*/  @!P2 IMAD.IADD R129, R129, 0x1, -R251.reuse ;  /* 0x000000018181a824 */ /* 0x100fe200078e0afb */
[C---:B------:R-:W-:Y:S01]  /*8b60*/  ISETP.GT.U32.AND P1, PT, R251.reuse, R135, PT ;  /* 0x00000087fb00720c */ /* 0x040fe20003f24070 */
[----:B------:R-:W-:Y:S01]  /*8b70*/  @!P3 IMAD.IADD R130, R130, 0x1, -R251 ;  /* 0x000000018282b824 */ /* 0x000fe200078e0afb */
[----:B------:R-:W-:Y:S01]  /*8b80*/  ISETP.GT.U32.AND P6, PT, R251, R134, PT ;  /* 0x00000086fb00720c */ /* 0x000fe20003fc4070 */
[----:B------:R-:W-:Y:S01]  /*8b90*/  IMAD.HI.U32 R126, R11, R247, RZ ;  /* 0x000000f70b7e7227 */ /* 0x000fe200078e00ff */
[----:B------:R-:W-:-:S02]  /*8ba0*/  ISETP.GT.U32.AND P2, PT, R251, R136, PT ;  /* 0x00000088fb00720c */ /* 0x000fc40003f44070 */
[C---:B------:R-:W-:Y:S01]  /*8bb0*/  ISETP.GT.U32.AND P3, PT, R251.reuse, R137, PT ;  /* 0x00000089fb00720c */ /* 0x040fe20003f64070 */
[--C-:B------:R-:W-:Y:S01]  /*8bc0*/  @!P5 IMAD.IADD R132, R132, 0x1, -R251.reuse ;  /* 0x000000018484d824 */ /* 0x100fe200078e0afb */
[----:B------:R-:W-:Y:S01]  /*8bd0*/  ISETP.GT.U32.AND P5, PT, R251, R139, PT ;  /* 0x0000008bfb00720c */ /* 0x000fe20003fa4070 */
[--C-:B------:R-:W-:Y:S01]  /*8be0*/  @!P0 IMAD.IADD R133, R133, 0x1, -R251.reuse ;  /* 0x0000000185858824 */ /* 0x100fe200078e0afb */
[----:B------:R-:W-:Y:S01]  /*8bf0*/  ISETP.GT.U32.AND P0, PT, R251, R140, PT ;  /* 0x0000008cfb00720c */ /* 0x000fe20003f04070 */
[----:B------:R-:W-:Y:S01]  /*8c00*/  IMAD.MOV R126, RZ, RZ, -R126 ;  /* 0x000000ffff7e7224 */ /* 0x000fe200078e0a7e */
[----:B------:R-:W-:Y:S01]  /*8c10*/  IABS R248, R248 ;  /* 0x000000f800f87213 */ /* 0x000fe20000000000 */
[----:B------:R1:W-:Y:S01]  /*8c20*/  STL [R1+0xc], R10 ;  /* 0x00000c0a01007387 */ /* 0x0003e20000100800 */
[----:B------:R-:W-:Y:S02]  /*8c30*/  @!P4 IMAD.IADD R131, R131, 0x1, -R251 ;  /* 0x000000018383c824 */ /* 0x000fe400078e0afb */
[----:B------:R-:W-:Y:S01]  /*8c40*/  IMAD R247, R251, R126, R247 ;  /* 0x0000007efbf77224 */ /* 0x000fe200078e02f7 */
[----:B------:R2:W-:Y:S01]  /*8c50*/  STL [R1+0x8], R127 ;  /* 0x0000087f01007387 */ /* 0x0005e20000100800 */
[----:B------:R-:W-:Y:S01]  /*8c60*/  IMAD.HI.U32 R126, R11, R248, RZ ;  /* 0x000000f80b7e7227 */ /* 0x000fe200078e00ff */
[----:B------:R-:W-:-:S02]  /*8c70*/  ISETP.GT.U32.AND P4, PT, R251, R138, PT ;  /* 0x0000008afb00720c */ /* 0x000fc40003f84070 */
[----:B------:R3:W-:Y:S01]  /*8c80*/  STL [R1+0x4], R249 ;  /* 0x000004f901007387 */ /* 0x0007e20000100800 */
[----:B------:R-:W-:Y:S01]  /*8c90*/  @!P1 IADD3 R135, R135, -R251, RZ ;  /* 0x800000fb87879210 */ /* 0x000fe20007ffe0ff */
[--C-:B------:R-:W-:Y:S01]  /*8ca0*/  @!P6 IMAD.IADD R134, R134, 0x1, -R251.reuse ;  /* 0x000000018686e824 */ /* 0x100fe200078e0afb */
[----:B------:R-:W-:Y:S01]  /*8cb0*/  ISETP.GT.U32.AND P1, PT, R251, R142, PT ;  /* 0x0000008efb00720c */ /* 0x000fe20003f24070 */
[----:B-1----:R-:W1:Y:S01]  /*8cc0*/  S2R R10, SR_TID.X ;  /* 0x00000000000a7919 */ /* 0x002e620000002100 */
[----:B--2---:R-:W-:Y:S01]  /*8cd0*/  LOP3.LUT R127, R6, 0x1fa, RZ, 0xfc, !PT ;  /* 0x000001fa067f7812 */ /* 0x004fe200078efcff */
[--C-:B------:R-:W-:Y:S01]  /*8ce0*/  @!P2 IMAD.IADD R136, R136, 0x1, -R251.reuse ;  /* 0x000000018888a824 */ /* 0x100fe200078e0afb */
[----:B------:R-:W-:Y:S01]  /*8cf0*/  STL [R1], R250 ;  /* 0x000000fa01007387 */ /* 0x000fe20000100800 */
[----:B------:R-:W-:Y:S01]  /*8d00*/  IMAD.MOV R126, RZ, RZ, -R126 ;  /* 0x000000ffff7e7224 */ /* 0x000fe200078e0a7e */
[----:B---3--:R-:W-:Y:S01]  /*8d10*/  IABS R249, R127 ;  /* 0x0000007f00f97213 */ /* 0x008fe20000000000 */
[----:B------:R-:W-:Y:S01]  /*8d20*/  @!P3 IMAD.IADD R137, R137, 0x1, -R251 ;  /* 0x000000018989b824 */ /* 0x000fe200078e0afb */
[----:B------:R2:W-:Y:S01]  /*8d30*/  STL [R1+0xf80], R0 ;  /* 0x000f800001007387 */ /* 0x0005e20000100800 */
[----:B------:R-:W-:-:S02]  /*8d40*/  ISETP.GT.U32.AND P6, PT, R251, R141, PT ;  /* 0x0000008dfb00720c */ /* 0x000fc40003fc4070 */
[C---:B------:R-:W-:Y:S01]  /*8d50*/  ISETP.GT.U32.AND P2, PT, R251.reuse, R143, PT ;  /* 0x0000008ffb00720c */ /* 0x040fe20003f44070 */
[----:B------:R-:W-:Y:S01]  /*8d60*/  STL [R1+0xf84], R2 ;  /* 0x000f840201007387 */ /* 0x000fe20000100800 */
[----:B------:R-:W-:Y:S01]  /*8d70*/  ISETP.GT.U32.AND P3, PT, R251, R144, PT ;  /* 0x00000090fb00720c */ /* 0x000fe20003f64070 */
[--C-:B------:R-:W-:Y:S01]  /*8d80*/  @!P5 IMAD.IADD R139, R139, 0x1, -R251.reuse ;  /* 0x000000018b8bd824 */ /* 0x100fe200078e0afb */
[C---:B------:R-:W-:Y:S01]  /*8d90*/  ISETP.GT.U32.AND P5, PT, R251.reuse, R146, PT ;  /* 0x00000092fb00720c */ /* 0x040fe20003fa4070 */
[----:B------:R-:W-:Y:S01]  /*8da0*/  STL [R1+0xf88], R3 ;  /* 0x000f880301007387 */ /* 0x000fe20000100800 */
[----:B--2---:R-:W-:Y:S01]  /*8db0*/  LOP3.LUT R0, R6, 0x1fc, RZ, 0xfc, !PT ;  /* 0x000001fc06007812 */ /* 0x004fe200078efcff */
[----:B------:R-:W-:Y:S02]  /*8dc0*/  @!P0 IMAD.IADD R140, R140, 0x1, -R251 ;  /* 0x000000018c8c8824 */ /* 0x000fe400078e0afb */
[----:B------:R-:W-:Y:S01]  /*8dd0*/  STL [R1+0xf8c], R4 ;  /* 0x000f8c0401007387 */ /* 0x000fe20000100800 */
[C---:B------:R-:W-:Y:S01]  /*8de0*/  IMAD R248, R251.reuse, R126, R248 ;  /* 0x0000007efbf87224 */ /* 0x040fe200078e02f8 */
[----:B------:R-:W-:Y:S01]  /*8df0*/  ISETP.GT.U32.AND P0, PT, R251, R147, PT ;  /* 0x00000093fb00720c */ /* 0x000fe20003f04070 */
[----:B------:R-:W-:Y:S01]  /*8e00*/  IMAD.HI.U32 R126, R11, R249, RZ ;  /* 0x000000f90b7e7227 */ /* 0x000fe200078e00ff */
[----:B------:R-:W-:Y:S01]  /*8e10*/  STL [R1+0xb44], R127 ;  /* 0x000b447f01007387 */ /* 0x000fe20000100800 */
[----:B------:R-:W-:-:S03]  /*8e20*/  IABS R250, R0 ;  /* 0x0000000000fa7213 */ /* 0x000fc60000000000 */
[----:B------:R2:W-:Y:S01]  /*8e30*/  STL [R1+0xb40], R0 ;  /* 0x000b400001007387 */ /* 0x0005e20000100800 */
[----:B------:R-:W-:Y:S02]  /*8e40*/  IMAD.MOV R126, RZ, RZ, -R126 ;  /* 0x000000ffff7e7224 */ /* 0x000fe400078e0a7e */
[--C-:B------:R-:W-:Y:S01]  /*8e50*/  @!P4 IMAD.IADD R138, R138, 0x1, -R251.reuse ;  /* 0x000000018a8ac824 */ /* 0x100fe200078e0afb */
[C---:B------:R-:W-:Y:S01]  /*8e60*/  ISETP.GT.U32.AND P4, PT, R251.reuse, R145, PT ;  /* 0x00000091fb00720c */ /* 0x040fe20003f84070 */
[----:B--2---:R-:W2:Y:S01]  /*8e70*/  S2R R0, SR_TID.X ;  /* 0x0000000000007919 */ /* 0x004ea20000002100 */
[--C-:B------:R-:W-:Y:S01]  /*8e80*/  @!P1 IMAD.IADD R142, R142, 0x1, -R251.reuse ;  /* 0x000000018e8e9824 */ /* 0x100fe200078e0afb */
[----:B------:R-:W-:Y:S01]  /*8e90*/  ISETP.GT.U32.AND P1, PT, R251, R136, PT ;  /* 0x00000088fb00720c */ /* 0x000fe20003f24070 */
[--C-:B------:R-:W-:Y:S02]  /*8ea0*/  @!P6 IMAD.IADD R141, R141, 0x1, -R251.reuse ;  /* 0x000000018d8de824 */ /* 0x100fe400078e0afb */
[----:B------:R-:W-:Y:S01]  /*8eb0*/  @!P2 IMAD.IADD R143, R143, 0x1, -R251 ;  /* 0x000000018f8fa824 */ /* 0x000fe200078e0afb */
[C---:B------:R-:W-:Y:S01]  /*8ec0*/  ISETP.GT.U32.AND P2, PT, R251.reuse, R137, PT ;  /* 0x00000089fb00720c */ /* 0x040fe20003f44070 */
[----:B------:R-:W-:-:S02]  /*8ed0*/  IMAD R249, R251, R126, R249 ;  /* 0x0000007efbf97224 */ /* 0x000fc400078e02f9 */
[--C-:B------:R-:W-:Y:S01]  /*8ee0*/  @!P3 IMAD.IADD R144, R144, 0x1, -R251.reuse ;  /* 0x000000019090b824 */ /* 0x100fe200078e0afb */
[----:B------:R-:W3:Y:S01]  /*8ef0*/  LDC.64 R126, c[0x0][0x238] ;  /* 0x00008e00ff7e7b82 */ /* 0x000ee20000000a00 */
[C---:B------:R-:W-:Y:S01]  /*8f00*/  ISETP.GT.U32.AND P3, PT, R251.reuse, R138, PT ;  /* 0x0000008afb00720c */ /* 0x040fe20003f64070 */
        /* <DEDUP_REMOVED lines=11> */
[----:B------:R-:W-:Y:S01]  /*8fc0*/  ISETP.GT.U32.AND P2, PT, R251, R143, PT ;  /* 0x0000008ffb00720c */ /* 0x000fe20003f44070 */
[----:B------:R-:W-:Y:S01]  /*8fd0*/  IMAD.HI.U32 R11, R11, R250, RZ ;  /* 0x000000fa0b0b7227 */ /* 0x000fe200078e00ff */
[C---:B------:R-:W-:Y:S02]  /*8fe0*/  ISETP.GT.U32.AND P3, PT, R251.reuse, R144, PT ;  /* 0x00000090fb00720c */ /* 0x040fe40003f64070 */
[----:B-1----:R-:W-:Y:S01]  /*8ff0*/  SHF.R.U32.HI R10, RZ, 0x6, R10 ;  /* 0x00000006ff0a7819 */ /* 0x002fe2000001160a */
[--C-:B------:R-:W-:Y:S01]  /*9000*/  @!P5 IMAD.IADD R140, R140, 0x1, -R251.reuse ;  /* 0x000000018c8cd824 */ /* 0x100fe200078e0afb */
[----:B------:R-:W-:Y:S01]  /*9010*/  ISETP.GT.U32.AND P5, PT, R251, R146, PT ;  /* 0x00000092fb00720c */ /* 0x000fe20003fa4070 */
[----:B------:R-:W-:Y:S01]  /*9020*/  @!P0 IMAD.IADD R141, R141, 0x1, -R251 ;  /* 0x000000018d8d8824 */ /* 0x000fe200078e0afb */
[----:B------:R-:W-:Y:S01]  /*9030*/  ISETP.GT.U32.AND P0, PT, R251, R148, PT ;  /* 0x00000094fb00720c */ /* 0x000fe20003f04070 */
[----:B------:R-:W-:Y:S01]  /*9040*/  IMAD.MOV R11, RZ, RZ, -R11 ;  /* 0x000000ffff0b7224 */ /* 0x000fe200078e0a0b */
[----:B------:R-:W-:Y:S01]  /*9050*/  SGXT.U32 R10, R10, 0x1 ;  /* 0x000000010a0a781a */ /* 0x000fe20000000000 */
[----:B------:R-:W-:-:S02]  /*9060*/  @!P4 IMAD.IADD R139, R139, 0x1, -R251 ;  /* 0x000000018b8bc824 */ /* 0x000fc400078e0afb */
[C---:B------:R-:W-:Y:S01]  /*9070*/  IMAD R250, R251.reuse, R11, R250 ;  /* 0x0000000bfbfa7224 */ /* 0x040fe200078e02fa */
[----:B------:R-:W-:Y:S01]  /*9080*/  ISETP.GT.U32.AND P4, PT, R251, R145, PT ;  /* 0x00000091fb00720c */ /* 0x000fe20003f84070 */
[----:B--2---:R-:W-:Y:S02]  /*9090*/  IMAD.SHL.U32 R11, R0, 0x10, RZ ;  /* 0x00000010000b7824 */ /* 0x004fe400078e00ff */
[----:B---3--:R-:W-:Y:S02]  /*90a0*/  IMAD R0, R10, R126, RZ ;  /* 0x0000007e0a007224 */ /* 0x008fe400078e02ff */
[--C-:B------:R-:W-:Y:S01]  /*90b0*/  @!P6 IMAD.IADD R135, R135, 0x1, -R251.reuse ;  /* 0x000000018787e824 */ /* 0x100fe200078e0afb */
[C---:B------:R-:W-:Y:S01]  /*90c0*/  ISETP.GT.U32.AND P6, PT, R251.reuse, R147, PT ;  /* 0x00000093fb00720c */ /* 0x040fe20003fc4070 */
[--C-:B------:R-:W-:Y:S01]  /*90d0*/  @!P1 IMAD.IADD R142, R142, 0x1, -R251.reuse ;  /* 0x000000018e8e9824 */ /* 0x100fe200078e0afb */
[----:B------:R-:W-:Y:S01]  /*90e0*/  ISETP.GT.U32.AND P1, PT, R251, R149, PT ;  /* 0x00000095fb00720c */ /* 0x000fe20003f24070 */
[--C-:B------:R-:W-:Y:S01]  /*90f0*/  @!P2 IMAD.IADD R143, R143, 0x1, -R251.reuse ;  /* 0x000000018f8fa824 */ /* 0x100fe200078e0afb */
[C---:B------:R-:W-:Y:S01]  /*9100*/  ISETP.GT.U32.AND P2, PT, R251.reuse, R150, PT ;  /* 0x00000096fb00720c */ /* 0x040fe20003f44070 */
[--C-:B------:R-:W-:Y:S01]  /*9110*/  @!P3 IMAD.IADD R144, R144, 0x1, -R251.reuse ;  /* 0x000000019090b824 */ /* 0x100fe200078e0afb */
[----:B------:R-:W-:Y:S01]  /*9120*/  STL [R1+0xf40], R127 ;  /* 0x000f407f01007387 */ /* 0x000fe20000100800 */
[C---:B------:R-:W-:Y:S01]  /*9130*/  ISETP.GT.U32.AND P3, PT, R251.reuse, R151, PT ;  /* 0x00000097fb00720c */ /* 0x040fe20003f64070 */
[--C-:B------:R-:W-:Y:S01]  /*9140*/  @!P5 IMAD.IADD R146, R146, 0x1, -R251.reuse ;  /* 0x000000019292d824 */ /* 0x100fe200078e0afb */
[C---:B------:R-:W-:Y:S01]  /*9150*/  ISETP.GT.U32.AND P5, PT, R251.reuse, R153, PT ;  /* 0x00000099fb00720c */ /* 0x040fe20003fa4070 */
[----:B------:R1:W-:Y:S01]  /*9160*/  STL [R1+0x12c], R0 ;  /* 0x00012c0001007387 */ /* 0x0003e20000100800 */
[--C-:B------:R-:W-:Y:S01]  /*9170*/  @!P0 IMAD.IADD R148, R148, 0x1, -R251.reuse ;  /* 0x0000000194948824 */ /* 0x100fe200078e0afb */
[----:B------:R-:W-:Y:S01]  /*9180*/  ISETP.GT.U32.AND P0, PT, R251, R155, PT ;  /* 0x0000009bfb00720c */ /* 0x000fe20003f04070 */
[----:B------:R-:W-:-:S02]  /*9190*/  @!P4 IMAD.IADD R145, R145, 0x1, -R251 ;  /* 0x000000019191c824 */ /* 0x000fc400078e0afb */
[----:B-1----:R-:W-:Y:S01]  /*91a0*/  IMAD R0, R126, 0x2, R0 ;  /* 0x000000027e007824 */ /* 0x002fe200078e0200 */
[----:B------:R-:W-:-:S04]  /*91b0*/  ISETP.GT.U32.AND P4, PT, R251, R152, PT ;  /* 0x00000098fb00720c */ /* 0x000fc80003f84070 */
[----:B------:R1:W-:Y:S01]  /*91c0*/  STL [R1+0x128], R0 ;  /* 0x0001280001007387 */ /* 0x0003e20000100800 */
[--C-:B------:R-:W-:Y:S01]  /*91d0*/  @!P6 IMAD.IADD R147, R147, 0x1, -R251.reuse ;  /* 0x000000019393e824 */ /* 0x100fe200078e0afb */
[----:B------:R-:W-:Y:S01]  /*91e0*/  ISETP.GT.U32.AND P6, PT, R251, R154, PT ;  /* 0x0000009afb00720c */ /* 0x000fe20003fc4070 */
[--C-:B------:R-:W-:Y:S01]  /*91f0*/  @!P1 IMAD.IADD R149, R149, 0x1, -R251.reuse ;  /* 0x0000000195959824 */ /* 0x100fe200078e0afb */
[----:B------:R-:W-:Y:S01]  /*9200*/  ISETP.GT.U32.AND P1, PT, R251, R156, PT ;  /* 0x0000009cfb00720c */ /* 0x000fe20003f24070 */
[--C-:B------:R-:W-:Y:S01]  /*9210*/  @!P3 IMAD.IADD R151, R151, 0x1, -R251.reuse ;  /* 0x000000019797b824 */ /* 0x100fe200078e0afb */
[----:B------:R-:W-:Y:S01]  /*9220*/  @!P2 IADD3 R150, R150, -R251, RZ ;  /* 0x800000fb9696a210 */ /* 0x000fe20007ffe0ff */
[----:B-1----:R-:W-:Y:S01]  /*9230*/  IMAD R0, R126, 0x2, R0 ;  /* 0x000000027e007824 */ /* 0x002fe200078e0200 */
[----:B------:R-:W-:Y:S01]  /*9240*/  ISETP.GT.U32.AND P2, PT, R251, R157, PT ;  /* 0x0000009dfb00720c */ /* 0x000fe20003f44070 */
[----:B------:R-:W-:Y:S01]  /*9250*/  @!P5 IMAD.IADD R153, R153, 0x1, -R251 ;  /* 0x000000019999d824 */ /* 0x000fe200078e0afb */
[----:B------:R-:W-:-:S02]  /*9260*/  ISETP.GT.U32.AND P3, PT, R251, R158, PT ;  /* 0x0000009efb00720c */ /* 0x000fc40003f64070 */
[----:B------:R1:W-:Y:S01]  /*9270*/  STL [R1+0x124], R0 ;  /* 0x0001240001007387 */ /* 0x0003e20000100800 */
[----:B------:R-:W-:Y:S01]  /*9280*/  ISETP.GT.U32.AND P5, PT, R251, R160, PT ;  /* 0x000000a0fb00720c */ /* 0x000fe20003fa4070 */
[----:B------:R-:W-:Y:S01]  /*9290*/  @!P0 IMAD.IADD R155, R155, 0x1, -R251 ;  /* 0x000000019b9b8824 */ /* 0x000fe200078e0afb */
[----:B------:R-:W-:Y:S01]  /*92a0*/  ISETP.GT.U32.AND P0, PT, R251, R149, PT ;  /* 0x00000095fb00720c */ /* 0x000fe20003f04070 */
[----:B-1----:R-:W-:-:S05]  /*92b0*/  IMAD R0, R126, 0x2, R0 ;  /* 0x000000027e007824 */ /* 0x002fca00078e0200 */
[----:B------:R1:W-:Y:S01]  /*92c0*/  STL [R1+0xb0], R0 ;  /* 0x0000b00001007387 */ /* 0x0003e20000100800 */
[--C-:B------:R-:W-:Y:S01]  /*92d0*/  @!P4 IMAD.IADD R152, R152, 0x1, -R251.reuse ;  /* 0x000000019898c824 */ /* 0x100fe200078e0afb */
[C---:B------:R-:W-:Y:S01]  /*92e0*/  ISETP.GT.U32.AND P4, PT, R251.reuse, R159, PT ;  /* 0x0000009ffb00720c */ /* 0x040fe20003f84070 */
[--C-:B------:R-:W-:Y:S02]  /*92f0*/  @!P6 IMAD.IADD R154, R154, 0x1, -R251.reuse ;  /* 0x000000019a9ae824 */ /* 0x100fe400078e0afb */
[--C-:B------:R-:W-:Y:S02]  /*9300*/  @!P1 IMAD.IADD R156, R156, 0x1, -R251.reuse ;  /* 0x000000019c9c9824 */ /* 0x100fe400078e0afb */
[----:B-1----:R-:W-:Y:S01]  /*9310*/  IMAD R0, R126, 0x2, R0 ;  /* 0x000000027e007824 */ /* 0x002fe200078e0200 */
[----:B------:R-:W-:Y:S01]  /*9320*/  ISETP.GT.U32.AND P1, PT, R251, R150, PT ;  /* 0x00000096fb00720c */ /* 0x000fe20003f24070 */
[----:B------:R-:W-:Y:S01]  /*9330*/  @!P2 IMAD.IADD R157, R157, 0x1, -R251 ;  /* 0x000000019d9da824 */ /* 0x000fe200078e0afb */
[----:B------:R-:W-:-:S02]  /*9340*/  ISETP.GT.U32.AND P2, PT, R251, R151, PT ;  /* 0x00000097fb00720c */ /* 0x000fc40003f44070 */
[----:B------:R1:W-:Y:S01]  /*9350*/  STL [R1+0x134], R0 ;  /* 0x0001340001007387 */ /* 0x0003e20000100800 */
[--C-:B------:R-:W-:Y:S01]  /*9360*/  @!P3 IMAD.IADD R158, R158, 0x1, -R251.reuse ;  /* 0x000000019e9eb824 */ /* 0x100fe200078e0afb */
[C---:B------:R-:W-:Y:S01]  /*9370*/  ISETP.GT.U32.AND P3, PT, R251.reuse, R152, PT ;  /* 0x00000098fb00720c */ /* 0x040fe20003f64070 */
[--C-:B------:R-:W-:Y:S01]  /*9380*/  @!P5 IMAD.IADD R160, R160, 0x1, -R251.reuse ;  /* 0x00000001a0a0d824 */ /* 0x100fe200078e0afb */
[----:B------:R-:W-:Y:S01]  /*9390*/  ISETP.GT.U32.AND P5, PT, R251, R154, PT ;  /* 0x0000009afb00720c */ /* 0x000fe20003fa4070 */
[----:B------:R-:W-:Y:S01]  /*93a0*/  @!P0 IMAD.IADD R149, R149, 0x1, -R251 ;  /* 0x0000000195958824 */ /* 0x000fe200078e0afb */
[----:B-1----:R-:W-:Y:S02]  /*93b0*/  LEA R0, R126, R0, 0x1 ;  /* 0x000000007e007211 */ /* 0x002fe400078e08ff */
[----:B------:R-:W-:-:S03]  /*93c0*/  ISETP.GT.U32.AND P0, PT, R251, R155, PT ;  /* 0x0000009bfb00720c */ /* 0x000fc60003f04070 */
[----:B------:R1:W-:Y:S01]  /*93d0*/  STL [R1+0x34], R0 ;  /* 0x0000340001007387 */ /* 0x0003e20000100800 */
[--C-:B------:R-:W-:Y:S01]  /*93e0*/  @!P4 IMAD.IADD R159, R159, 0x1, -R251.reuse ;  /* 0x000000019f9fc824 */ /* 0x100fe200078e0afb */
[----:B------:R-:W-:Y:S01]  /*93f0*/  ISETP.GT.U32.AND P4, PT, R251, R153, PT ;  /* 0x00000099fb00720c */ /* 0x000fe20003f84070 */
[--C-:B------:R-:W-:Y:S01]  /*9400*/  @!P1 IMAD.IADD R150, R150, 0x1, -R251.reuse ;  /* 0x0000000196969824 */ /* 0x100fe200078e0afb */
[----:B-1----:R-:W-:Y:S01]  /*9410*/  LEA R0, R126, R0, 0x1 ;  /* 0x000000007e007211 */ /* 0x002fe200078e08ff */
[----:B------:R-:W-:Y:S01]  /*9420*/  @!P2 IMAD.IADD R151, R151, 0x1, -R251 ;  /* 0x000000019797a824 */ /* 0x000fe200078e0afb */
[----:B------:R-:W-:-:S03]  /*9430*/  ISETP.GT.U32.AND P1, PT, R251, R156, PT ;  /* 0x0000009cfb00720c */ /* 0x000fc60003f24070 */
[----:B------:R1:W-:Y:S01]  /*9440*/  STL [R1+0x38], R0 ;  /* 0x0000380001007387 */ /* 0x0003e20000100800 */
[C---:B------:R-:W-:Y:S01]  /*9450*/  ISETP.GT.U32.AND P2, PT, R251.reuse, R157, PT ;  /* 0x0000009dfb00720c */ /* 0x040fe20003f44070 */
[--C-:B------:R-:W-:Y:S01]  /*9460*/  @!P3 IMAD.IADD R152, R152, 0x1, -R251.reuse ;  /* 0x000000019898b824 */ /* 0x100fe200078e0afb */
[C---:B------:R-:W-:Y:S01]  /*9470*/  ISETP.GT.U32.AND P3, PT, R251.reuse, R158, PT ;  /* 0x0000009efb00720c */ /* 0x040fe20003f64070 */
[----:B------:R-:W-:Y:S02]  /*9480*/  @!P5 IMAD.IADD R154, R154, 0x1, -R251 ;  /* 0x000000019a9ad824 */ /* 0x000fe400078e0afb */
[----:B-1----:R-:W-:Y:S01]  /*9490*/  IMAD R0, R126, 0x2, R0 ;  /* 0x000000027e007824 */ /* 0x002fe200078e0200 */
[----:B------:R-:W-:Y:S02]  /*94a0*/  ISETP.GT.U32.AND P5, PT, R251, R161, PT ;  /* 0x000000a1fb00720c */ /* 0x000fe40003fa4070 */
[----:B------:R-:W-:Y:S02]  /*94b0*/  @!P0 IADD3 R155, R155, -R251, RZ ;  /* 0x800000fb9b9b8210 */ /* 0x000fe40007ffe0ff */
[----:B------:R1:W-:Y:S01]  /*94c0*/  STL [R1+0x3c], R0 ;  /* 0x00003c0001007387 */ /* 0x0003e20000100800 */
[----:B------:R-:W-:-:S02]  /*94d0*/  ISETP.GT.U32.AND P0, PT, R251, R162, PT ;  /* 0x000000a2fb00720c */ /* 0x000fc40003f04070 */
[----:B------:R-:W-:Y:S01]  /*94e0*/  ISETP.GT.U32.AND P6, PT, R251, R148, PT ;  /* 0x00000094fb00720c */ /* 0x000fe20003fc4070 */
[----:B-1----:R-:W-:Y:S02]  /*94f0*/  IMAD R0, R126, 0x2, R0 ;  /* 0x000000027e007824 */ /* 0x002fe400078e0200 */
[----:B------:R-:W-:-:S03]  /*9500*/  @!P4 IMAD.IADD R153, R153, 0x1, -R251 ;  /* 0x000000019999c824 */ /* 0x000fc600078e0afb */
[----:B------:R1:W-:Y:S01]  /*9510*/  STL [R1+0x40], R0 ;  /* 0x0000400001007387 */ /* 0x0003e20000100800 */
[C---:B------:R-:W-:Y:S01]  /*9520*/  ISETP.GT.U32.AND P4, PT, R251.reuse, R159, PT ;  /* 0x0000009ffb00720c */ /* 0x040fe20003f84070 */
[--C-:B------:R-:W-:Y:S01]  /*9530*/  @!P1 IMAD.IADD R156, R156, 0x1, -R251.reuse ;  /* 0x000000019c9c9824 */ /* 0x100fe200078e0afb */
[----:B------:R-:W-:Y:S01]  /*9540*/  ISETP.GT.U32.AND P1, PT, R251, R163, PT ;  /* 0x000000a3fb00720c */ /* 0x000fe20003f24070 */
[--C-:B------:R-:W-:Y:S01]  /*9550*/  @!P2 IMAD.IADD R157, R157, 0x1, -R251.reuse ;  /* 0x000000019d9da824 */ /* 0x100fe200078e0afb */
[C---:B------:R-:W-:Y:S01]  /*9560*/  ISETP.GT.U32.AND P2, PT, R251.reuse, R164, PT ;  /* 0x000000a4fb00720c */ /* 0x040fe20003f44070 */
[----:B-1----:R-:W-:Y:S02]  /*9570*/  IMAD R0, R126, 0x2, R0 ;  /* 0x000000027e007824 */ /* 0x002fe400078e0200 */
[--C-:B------:R-:W-:Y:S01]  /*9580*/  @!P3 IMAD.IADD R158, R158, 0x1, -R251.reuse ;  /* 0x000000019e9eb824 */ /* 0x100fe200078e0afb */
[----:B------:R-:W-:Y:S02]  /*9590*/  ISETP.GT.U32.AND P3, PT, R251, R165, PT ;  /* 0x000000a5fb00720c */ /* 0x000fe40003f64070 */
[----:B------:R1:W-:Y:S01]  /*95a0*/  STL [R1+0x44], R0 ;  /* 0x0000440001007387 */ /* 0x0003e20000100800 */
[--C-:B------:R-:W-:Y:S01]  /*95b0*/  @!P5 IMAD.IADD R161, R161, 0x1, -R251.reuse ;  /* 0x00000001a1a1d824 */ /* 0x100fe200078e0afb */
[C---:B------:R-:W-:Y:S01]  /*95c0*/  ISETP.GT.U32.AND P5, PT, R251.reuse, R168, PT ;  /* 0x000000a8fb00720c */ /* 0x040fe20003fa4070 */
        /* <DEDUP_REMOVED lines=10> */
[----:B-1----:R-:W-:Y:S01]  /*9670*/  IMAD R0, R126, 0x2, R0 ;  /* 0x000000027e007824 */ /* 0x002fe200078e0200 */
[----:B------:R-:W-:Y:S01]  /*9680*/  @!P3 IADD3 R165, R165, -R251, RZ ;  /* 0x800000fba5a5b210 */ /* 0x000fe20007ffe0ff */
[--C-:B------:R-:W-:Y:S01]  /*9690*/  @!P2 IMAD.IADD R164, R164, 0x1, -R251.reuse ;  /* 0x00000001a4a4a824 */ /* 0x100fe200078e0afb */
[C---:B------:R-:W-:Y:S02]  /*96a0*/  ISETP.GT.U32.AND P2, PT, R251.reuse, R171, PT ;  /* 0x000000abfb00720c */ /* 0x040fe40003f44070 */
[----:B------:R1:W-:Y:S01]  /*96b0*/  STL [R1+0x4c], R0 ;  /* 0x00004c0001007387 */ /* 0x0003e20000100800 */
[C---:B------:R-:W-:Y:S01]  /*96c0*/  ISETP.GT.U32.AND P3, PT, R251.reuse, R172, PT ;  /* 0x000000acfb00720c */ /* 0x040fe20003f64070 */
[--C-:B------:R-:W-:Y:S01]  /*96d0*/  @!P5 IMAD.IADD R168, R168, 0x1, -R251.reuse ;  /* 0x00000001a8a8d824 */ /* 0x100fe200078e0afb */
[----:B------:R-:W-:Y:S01]  /*96e0*/  ISETP.GT.U32.AND P5, PT, R251, R162, PT ;  /* 0x000000a2fb00720c */ /* 0x000fe20003fa4070 */
[----:B------:R-:W-:Y:S01]  /*96f0*/  @!P0 IMAD.IADD R169, R169, 0x1, -R251 ;  /* 0x00000001a9a98824 */ /* 0x000fe200078e0afb */
[----:B------:R-:W-:Y:S01]  /*9700*/  ISETP.GT.U32.AND P0, PT, R251, R163, PT ;  /* 0x000000a3fb00720c */ /* 0x000fe20003f04070 */
[----:B-1----:R-:W-:-:S02]  /*9710*/  IMAD R0, R126, 0x2, R0 ;  /* 0x000000027e007824 */ /* 0x002fc400078e0200 */
[----:B------:R-:W-:-:S03]  /*9720*/  @!P6 IMAD.IADD R160, R160, 0x1, -R251 ;  /* 0x00000001a0a0e824 */ /* 0x000fc600078e0afb */
[----:B------:R1:W-:Y:S01]  /*9730*/  STL [R1+0x50], R0 ;  /* 0x0000500001007387 */ /* 0x0003e20000100800 */
[C---:B------:R-:W-:Y:S01]  /*9740*/  ISETP.GT.U32.AND P6, PT, R251.reuse, R167, PT ;  /* 0x000000a7fb00720c */ /* 0x040fe20003fc4070 */
[--C-:B------:R-:W-:Y:S01]  /*9750*/  @!P4 IMAD.IADD R166, R166, 0x1, -R251.reuse ;  /* 0x00000001a6a6c824 */ /* 0x100fe200078e0afb */
[----:B------:R-:W-:Y:S01]  /*9760*/  ISETP.GT.U32.AND P4, PT, R251, R173, PT ;  /* 0x000000adfb00720c */ /* 0x000fe20003f84070 */
[----:B-1----:R-:W-:Y:S02]  /*9770*/  IMAD R0, R126, 0x2, R0 ;  /* 0x000000027e007824 */ /* 0x002fe400078e0200 */
[----:B------:R-:W-:-:S03]  /*9780*/  @!P1 IMAD.IADD R170, R170, 0x1, -R251 ;  /* 0x00000001aaaa9824 */ /* 0x000fc600078e0afb */
[----:B------:R1:W-:Y:S01]  /*9790*/  STL [R1+0x54], R0 ;  /* 0x0000540001007387 */ /* 0x0003e20000100800 */
[----:B------:R-:W-:Y:S01]  /*97a0*/  ISETP.GT.U32.AND P1, PT, R251, R164, PT ;  /* 0x000000a4fb00720c */ /* 0x000fe20003f24070 */
[--C-:B------:R-:W-:Y:S01]  /*97b0*/  @!P2 IMAD.IADD R171, R171, 0x1, -R251.reuse ;  /* 0x00000001ababa824 */ /* 0x100fe200078e0afb */
[C---:B------:R-:W-:Y:S01]  /*97c0*/  ISETP.GT.U32.AND P2, PT, R251.reuse, R165, PT ;  /* 0x000000a5fb00720c */ /* 0x040fe20003f44070 */
[--C-:B------:R-:W-:Y:S01]  /*97d0*/  @!P3 IMAD.IADD R172, R172, 0x1, -R251.reuse ;  /* 0x00000001acacb824 */ /* 0x100fe200078e0afb */
[C---:B------:R-:W-:Y:S01]  /*97e0*/  ISETP.GT.U32.AND P3, PT, R251.reuse, R166, PT ;  /* 0x000000a6fb00720c */ /* 0x040fe20003f64070 */
[----:B-1----:R-:W-:Y:S02]  /*97f0*/  IMAD R0, R126, 0x2, R0 ;  /* 0x000000027e007824 */ /* 0x002fe400078e0200 */
[--C-:B------:R-:W-:Y:S01]  /*9800*/  @!P5 IMAD.IADD R162, R162, 0x1, -R251.reuse ;  /* 0x00000001a2a2d824 */ /* 0x100fe200078e0afb */
[----:B------:R-:W-:Y:S01]  /*9810*/  ISETP.GT.U32.AND P5, PT, R251, R168, PT ;  /* 0x000000a8fb00720c */ /* 0x000fe20003fa4070 */
[--C-:B------:R-:W-:Y:S01]  /*9820*/  @!P0 IMAD.IADD R163, R163, 0x1, -R251.reuse ;  /* 0x00000001a3a38824 */ /* 0x100fe200078e0afb */
[----:B------:R1:W-:Y:S01]  /*9830*/  STL [R1+0x58], R0 ;  /* 0x0000580001007387 */ /* 0x0003e20000100800 */
[----:B------:R-:W-:Y:S01]  /*9840*/  ISETP.GT.U32.AND P0, PT, R251, R169, PT ;  /* 0x000000a9fb00720c */ /* 0x000fe20003f04070 */
[--C-:B------:R-:W-:Y:S01]  /*9850*/  @!P6 IMAD.IADD R167, R167, 0x1, -R251.reuse ;  /* 0x00000001a7a7e824 */ /* 0x100fe200078e0afb */
[----:B-1----:R-:W-:Y:S01]  /*9860*/  LEA R0, R126, R0, 0x1 ;  /* 0x000000007e007211 */ /* 0x002fe200078e08ff */
[----:B------:R-:W-:-:S03]  /*9870*/  @!P4 IMAD.IADD R173, R173, 0x1, -R251 ;  /* 0x00000001adadc824 */ /* 0x000fc600078e0afb */
[C---:B------:R-:W-:Y:S01]  /*9880*/  ISETP.GT.U32.AND P4, PT, R251.reuse, R167, PT ;  /* 0x000000a7fb00720c */ /* 0x040fe20003f84070 */
[----:B------:R1:W-:Y:S01]  /*9890*/  STL [R1+0x5c], R0 ;  /* 0x00005c0001007387 */ /* 0x0003e20000100800 */
[C---:B------:R-:W-:Y:S01]  /*98a0*/  ISETP.GT.U32.AND P6, PT, R251.reuse, R161, PT ;  /* 0x000000a1fb00720c */ /* 0x040fe20003fc4070 */
[--C-:B------:R-:W-:Y:S01]  /*98b0*/  @!P1 IMAD.IADD R164, R164, 0x1, -R251.reuse ;  /* 0x00000001a4a49824 */ /* 0x100fe200078e0afb */
[----:B------:R-:W-:Y:S01]  /*98c0*/  ISETP.GT.U32.AND P1, PT, R251, R170, PT ;  /* 0x000000aafb00720c */ /* 0x000fe20003f24070 */
[--C-:B------:R-:W-:Y:S01]  /*98d0*/  @!P2 IMAD.IADD R165, R165, 0x1, -R251.reuse ;  /* 0x00000001a5a5a824 */ /* 0x100fe200078e0afb */
[C---:B------:R-:W-:Y:S02]  /*98e0*/  ISETP.GT.U32.AND P2, PT, R251.reuse, R171, PT ;  /* 0x000000abfb00720c */ /* 0x040fe40003f44070 */
[----:B-1----:R-:W-:Y:S01]  /*98f0*/  LEA R0, R126, R0, 0x1 ;  /* 0x000000007e007211 */ /* 0x002fe200078e08ff */
[--C-:B------:R-:W-:Y:S01]  /*9900*/  @!P3 IMAD.IADD R166, R166, 0x1, -R251.reuse ;  /* 0x00000001a6a6b824 */ /* 0x100fe200078e0afb */
[----:B------:R-:W-:Y:S01]  /*9910*/  ISETP.GT.U32.AND P3, PT, R251, R172, PT ;  /* 0x000000acfb00720c */ /* 0x000fe20003f64070 */
[----:B------:R-:W-:-:S02]  /*9920*/  @!P5 IMAD.IADD R168, R168, 0x1, -R251 ;  /* 0x00000001a8a8d824 */ /* 0x000fc400078e0afb */
[----:B------:R1:W-:Y:S01]  /*9930*/  STL [R1+0x60], R0 ;  /* 0x0000600001007387 */ /* 0x0003e20000100800 */
[----:B------:R-:W-:Y:S01]  /*9940*/  ISETP.GT.U32.AND P5, PT, R251, R175, PT ;  /* 0x000000affb00720c */ /* 0x000fe20003fa4070 */
[----:B------:R-:W-:Y:S01]  /*9950*/  @!P0 IMAD.IADD R169, R169, 0x1, -R251 ;  /* 0x00000001a9a98824 */ /* 0x000fe200078e0afb */
[----:B------:R-:W-:Y:S01]  /*9960*/  ISETP.GT.U32.AND P0, PT, R251, R176, PT ;  /* 0x000000b0fb00720c */ /* 0x000fe20003f04070 */
[----:B-1----:R-:W-:-:S05]  /*9970*/  IMAD R0, R126, 0x2, R0 ;  /* 0x000000027e007824 */ /* 0x002fca00078e0200 */
[----:B------:R1:W-:Y:S01]  /*9980*/  STL [R1+0x64], R0 ;  /* 0x0000640001007387 */ /* 0x0003e20000100800 */
[--C-:B------:R-:W-:Y:S01]  /*9990*/  @!P4 IMAD.IADD R167, R167, 0x1, -R251.reuse ;  /* 0x00000001a7a7c824 */ /* 0x100fe200078e0afb */
[----:B------:R-:W-:Y:S02]  /*99a0*/  @!P6 IADD3 R161, R161, -R251, RZ ;  /* 0x800000fba1a1e210 */ /* 0x000fe40007ffe0ff */
[C---:B------:R-:W-:Y:S01]  /*99b0*/  ISETP.GT.U32.AND P4, PT, R251.reuse, R174, PT ;  /* 0x000000aefb00720c */ /* 0x040fe20003f84070 */
[----:B-1----:R-:W-:Y:S01]  /*99c0*/  IMAD R0, R126, 0x2, R0 ;  /* 0x000000027e007824 */ /* 0x002fe200078e0200 */
[----:B------:R-:W-:Y:S01]  /*99d0*/  ISETP.GT.U32.AND P6, PT, R251, R173, PT ;  /* 0x000000adfb00720c */ /* 0x000fe20003fc4070 */
[--C-:B------:R-:W-:Y:S01]  /*99e0*/  @!P2 IMAD.IADD R171, R171, 0x1, -R251.reuse ;  /* 0x00000001ababa824 */ /* 0x100fe200078e0afb */
[----:B------:R-:W-:Y:S02]  /*99f0*/  @!P1 IADD3 R170, R170, -R251, RZ ;  /* 0x800000fbaaaa9210 */ /* 0x000fe40007ffe0ff */
[----:B------:R1:W-:Y:S01]  /*9a00*/  STL [R1+0x6c], R0 ;  /* 0x00006c0001007387 */ /* 0x0003e20000100800 */
[C---:B------:R-:W-:Y:S01]  /*9a10*/  ISETP.GT.U32.AND P1, PT, R251.reuse, R177, PT ;  /* 0x000000b1fb00720c */ /* 0x040fe20003f24070 */
[--C-:B------:R-:W-:Y:S01]  /*9a20*/  @!P3 IMAD.IADD R172, R172, 0x1, -R251.reuse ;  /* 0x00000001acacb824 */ /* 0x100fe200078e0afb */
[C---:B------:R-:W-:Y:S01]  /*9a30*/  ISETP.GT.U32.AND P2, PT, R251.reuse, R178, PT ;  /* 0x000000b2fb00720c */ /* 0x040fe20003f44070 */
[----:B------:R-:W2:Y:S01]  /*9a40*/  LDL.LU R4, [R1+0x30] ;  /* 0x0000300001047983 */ /* 0x000ea20000300800 */
[----:B------:R-:W-:Y:S01]  /*9a50*/  ISETP.GT.U32.AND P3, PT, R251, R179, PT ;  /* 0x000000b3fb00720c */ /* 0x000fe20003f64070 */
[--C-:B------:R-:W-:Y:S01]  /*9a60*/  @!P5 IMAD.IADD R175, R175, 0x1, -R251.reuse ;  /* 0x00000001afafd824 */ /* 0x100fe200078e0afb */
[C---:B------:R-:W-:Y:S01]  /*9a70*/  ISETP.GT.U32.AND P5, PT, R251.reuse, R182, PT ;  /* 0x000000b6fb00720c */ /* 0x040fe20003fa4070 */
[--C-:B------:R-:W-:Y:S01]  /*9a80*/  @!P0 IMAD.IADD R176, R176, 0x1, -R251.reuse ;  /* 0x00000001b0b08824 */ /* 0x100fe200078e0afb */
[C---:B------:R-:W-:Y:S01]  /*9a90*/  ISETP.GT.U32.AND P0, PT, R251.reuse, R183, PT ;  /* 0x000000b7fb00720c */ /* 0x040fe20003f04070 */
[----:B------:R-:W3:Y:S01]  /*9aa0*/  LDL.LU R127, [R1+0x68] ;  /* 0x00006800017f7983 */ /* 0x000ee20000300800 */
        /* <DEDUP_REMOVED lines=16> */
[----:B------:R-:W4:Y:S01]  /*9bb0*/  S2R R10, SR_TID.X ;  /* 0x00000000000a7919 */ /* 0x000f220000002100 */
[----:B------:R-:W-:Y:S01]  /*9bc0*/  @!P6 IADD3 R180, R180, -R251, RZ ;  /* 0x800000fbb4b4e210 */ /* 0x000fe20007ffe0ff */
[--C-:B------:R-:W-:Y:S01]  /*9bd0*/  @!P1 IMAD.IADD R184, R184, 0x1, -R251.reuse ;  /* 0x00000001b8b89824 */ /* 0x100fe200078e0afb */
[----:B------:R-:W-:Y:S01]  /*9be0*/  ISETP.GT.U32.AND P1, PT, R251, R178, PT ;  /* 0x000000b2fb00720c */ /* 0x000fe20003f24070 */
[--C-:B------:R-:W-:Y:S01]  /*9bf0*/  @!P2 IMAD.IADD R185, R185, 0x1, -R251.reuse ;  /* 0x00000001b9b9a824 */ /* 0x100fe200078e0afb */
[C---:B------:R-:W-:Y:S01]  /*9c00*/  ISETP.GT.U32.AND P2, PT, R251.reuse, R179, PT ;  /* 0x000000b3fb00720c */ /* 0x040fe20003f44070 */
[--C-:B------:R-:W-:Y:S01]  /*9c10*/  @!P3 IMAD.IADD R186, R186, 0x1, -R251.reuse ;  /* 0x00000001babab824 */ /* 0x100fe200078e0afb */
[----:B------:R-:W-:Y:S01]  /*9c20*/  ISETP.GT.U32.AND P3, PT, R251, R180, PT ;  /* 0x000000b4fb00720c */ /* 0x000fe20003f64070 */
[----:B-1----:R-:W-:Y:S01]  /*9c30*/  IMAD R0, R126, 0x2, R0 ;  /* 0x000000027e007824 */ /* 0x002fe200078e0200 */
[----:B------:R-:W-:Y:S01]  /*9c40*/  @!P5 IADD3 R176, R176, -R251, RZ ;  /* 0x800000fbb0b0d210 */ /* 0x000fe20007ffe0ff */
[--C-:B------:R-:W-:Y:S01]  /*9c50*/  @!P0 IMAD.IADD R177, R177, 0x1, -R251.reuse ;  /* 0x00000001b1b18824 */ /* 0x100fe200078e0afb */
[C---:B------:R-:W-:Y:S01]  /*9c60*/  ISETP.GT.U32.AND P5, PT, R251.reuse, R182, PT ;  /* 0x000000b6fb00720c */ /* 0x040fe20003fa4070 */
[----:B------:R-:W3:Y:S01]  /*9c70*/  LDL R2, [R1+0x2c] ;  /* 0x00002c0001027983 */ /* 0x000ee20000100800 */
[----:B------:R-:W-:Y:S01]  /*9c80*/  ISETP.GT.U32.AND P0, PT, R251, R183, PT ;  /* 0x000000b7fb00720c */ /* 0x000fe20003f04070 */
[--C-:B------:R-:W-:Y:S01]  /*9c90*/  @!P4 IMAD.IADD R175, R175, 0x1, -R251.reuse ;  /* 0x00000001afafc824 */ /* 0x100fe200078e0afb */
[C---:B------:R-:W-:Y:S01]  /*9ca0*/  ISETP.GT.U32.AND P6, PT, R251.reuse, R174, PT ;  /* 0x000000aefb00720c */ /* 0x040fe20003fc4070 */
        /* <DEDUP_REMOVED lines=19> */
[----:B------:R-:W-:Y:S01]  /*9de0*/  ISETP.GT.U32.AND P2, PT, R251, R192, PT ;  /* 0x000000c0fb00720c */ /* 0x000fe20003f44070 */
[--C-:B------:R-:W-:Y:S01]  /*9df0*/  @!P5 IMAD.IADD R189, R189, 0x1, -R251.reuse ;  /* 0x00000001bdbdd824 */ /* 0x100fe200078e0afb */
[C---:B------:R-:W-:Y:S01]  /*9e00*/  ISETP.GT.U32.AND P3, PT, R251.reuse, R194, PT ;  /* 0x000000c2fb00720c */ /* 0x040fe20003f64070 */
        /* <DEDUP_REMOVED lines=17> */
[----:B------:R-:W-:-:S02]  /*9f20*/  @!P6 IMAD.IADD R193, R193, 0x1, -R251 ;  /* 0x00000001c1c1e824 */ /* 0x000fc400078e0afb */
[----:B------:R-:W-:Y:S02]  /*9f30*/  @!P4 IADD3 R195, R195, -R251, RZ ;  /* 0x800000fbc3c3c210 */ /* 0x000fe40007ffe0ff */
        /* <DEDUP_REMOVED lines=29> */
[----:B------:R-:W-:Y:S02]  /*a110*/  ISETP.GT.U32.AND P1, PT, R251, R205, PT ;  /* 0x000000cdfb00720c */ /* 0x000fe40003f24070 */
[----:B------:R-:W-:Y:S01]  /*a120*/  @!P2 IADD3 R200, R200, -R251, RZ ;  /* 0x800000fbc8c8a210 */ /* 0x000fe20007ffe0ff */
        /* <DEDUP_REMOVED lines=21> */
[--C-:B------:R-:W-:Y:S02]  /*a280*/  @!P6 IMAD.IADD R206, R206, 0x1, -R251.reuse ;  /* 0x00000001cecee824 */ /* 0x100fe400078e0afb */
        /* <DEDUP_REMOVED lines=45> */
[----:B------:R-:W-:-:S02]  /*a560*/  @!P6 IMAD.IADD R219, R219, 0x1, -R251 ;  /* 0x00000001dbdbe824 */ /* 0x000fc400078e0afb */
        /* <DEDUP_REMOVED lines=82> */
[----:B------:R-:W-:Y:S02]  /*aa90*/  @!P2 IADD3 R235, R235, -R251, RZ ;  /* 0x800000fbebeba210 */ /* 0x000fe40007ffe0ff */
[----:B------:R-:W-:Y:S01]  /*aaa0*/  ISETP.GT.U32.AND P2, PT, R251, R242, PT ;  /* 0x000000f2fb00720c */ /* 0x000fe20003f44070 */
[--C-:B------:R-:W-:Y:S01]  /*aab0*/  @!P5 IMAD.IADD R239, R239, 0x1, -R251.reuse ;  /* 0x00000001efefd824 */ /* 0x100fe200078e0afb */
[C---:B------:R-:W-:Y:S01]  /*aac0*/  ISETP.GT.U32.AND P3, PT, R251.reuse, R243, PT ;  /* 0x000000f3fb00720c */ /* 0x040fe20003f64070 */
[--C-:B------:R-:W-:Y:S01]  /*aad0*/  @!P0 IMAD.IADD R240, R240, 0x1, -R251.reuse ;  /* 0x00000001f0f08824 */ /* 0x100fe200078e0afb */
[----:B------:R-:W-:Y:S01]  /*aae0*/  ISETP.GT.U32.AND P5, PT, R251, R246, PT ;  /* 0x000000f6fb00720c */ /* 0x000fe20003fa4070 */
        /* <DEDUP_REMOVED lines=16> */
[----:B------:R-:W-:Y:S02]  /*abf0*/  ISETP.GT.U32.AND P6, PT, R251, R239, PT ;  /* 0x000000effb00720c */ /* 0x000fe40003fc4070 */
[----:B------:R-:W-:Y:S01]  /*ac00*/  @!P4 IADD3 R245, R245, -R251, RZ ;  /* 0x800000fbf5f5c210 */ /* 0x000fe20007ffe0ff */
[--C-:B------:R-:W-:Y:S01]  /*ac10*/  @!P1 IMAD.IADD R248, R248, 0x1, -R251.reuse ;  /* 0x00000001f8f89824 */ /* 0x100fe200078e0afb */
[----:B------:R-:W-:Y:S01]  /*ac20*/  LOP3.LUT R11, R11, 0x70, RZ, 0xc0, !PT ;  /* 0x000000700b0b7812 */ /* 0x000fe200078ec0ff */
[--C-:B------:R-:W-:Y:S01]  /*ac30*/  @!P3 IMAD.IADD R250, R250, 0x1, -R251.reuse ;  /* 0x00000001fafab824 */ /* 0x100fe200078e0afb */
[----:B------:R1:W-:Y:S01]  /*ac40*/  STL [R1+0x70], R0 ;  /* 0x0000700001007387 */ /* 0x0003e20000100800 */
[--C-:B------:R-:W-:Y:S01]  /*ac50*/  @!P2 IMAD.IADD R249, R249, 0x1, -R251.reuse ;  /* 0x00000001f9f9a824 */ /* 0x100fe200078e0afb */
[----:B------:R-:W-:Y:S01]  /*ac60*/  ISETP.GT.U32.AND P3, PT, R251, R245, PT ;  /* 0x000000f5fb00720c */ /* 0x000fe20003f64070 */
[----:B------:R-:W-:Y:S01]  /*ac70*/  @!P5 IMAD.IADD R241, R241, 0x1, -R251 ;  /* 0x00000001f1f1d824 */ /* 0x000fe200078e0afb */
[----:B------:R-:W-:-:S02]  /*ac80*/  ISETP.GT.U32.AND P5, PT, R251, R247, PT ;  /* 0x000000f7fb00720c */ /* 0x000fc40003fa4070 */
[----:B------:R-:W-:Y:S01]  /*ac90*/  @!P0 IADD3 R242, R242, -R251, RZ ;  /* 0x800000fbf2f28210 */ /* 0x000fe20007ffe0ff */
[--C-:B------:R-:W-:Y:S01]  /*aca0*/  @!P6 IMAD.IADD R239, R239, 0x1, -R251.reuse ;  /* 0x00000001efefe824 */ /* 0x100fe200078e0afb */
[C---:B------:R-:W-:Y:S01]  /*acb0*/  ISETP.GT.U32.AND P0, PT, R251.reuse, R248, PT ;  /* 0x000000f8fb00720c */ /* 0x040fe20003f04070 */
[----:B-1----:R-:W-:Y:S01]  /*acc0*/  IMAD R0, R126, 0x2, R0 ;  /* 0x000000027e007824 */ /* 0x002fe200078e0200 */
[----:B------:R-:W-:Y:S01]  /*acd0*/  ISETP.GT.U32.AND P6, PT, R251, R249, PT ;  /* 0x000000f9fb00720c */ /* 0x000fe20003fc4070 */
[----:B--2---:R-:W-:Y:S02]  /*ace0*/  IMAD.IADD R11, R11, 0x1, R4 ;  /* 0x000000010b0b7824 */ /* 0x004fe400078e0204 */
[----:B----4-:R-:W-:Y:S01]  /*acf0*/  IMAD.SHL.U32 R10, R10, 0x400, RZ ;  /* 0x000004000a0a7824 */ /* 0x010fe200078e00ff */
[----:B------:R1:W-:Y:S01]  /*ad00*/  STL [R1+0x74], R0 ;  /* 0x0000740001007387 */ /* 0x0003e20000100800 */
[----:B------:R-:W-:Y:S02]  /*ad10*/  IMAD R3, R126, 0x2, R0 ;  /* 0x000000027e037824 */ /* 0x000fe400078e0200 */
[--C-:B------:R-:W-:Y:S01]  /*ad20*/  @!P3 IMAD.IADD R245, R245, 0x1, -R251.reuse ;  /* 0x00000001f5f5b824 */ /* 0x100fe200078e0afb */
[----:B-1----:R-:W2:Y:S04]  /*ad30*/  LDL R0, [R1+0xab8] ;  /* 0x000ab80001007983 */ /* 0x002ea80000100800 */
[----:B------:R-:W4:Y:S04]  /*ad40*/  LDL.LU R4, [R1+0xf8c] ;  /* 0x000f8c0001047983 */ /* 0x000f280000300800 */
[----:B------:R3:W-:Y:S01]  /*ad50*/  STL [R1+0xf38], R11 ;  /* 0x000f380b01007387 */ /* 0x0007e20000100800 */
[----:B------:R-:W-:-:S03]  /*ad60*/  @!P5 IMAD.IADD R247, R247, 0x1, -R251 ;  /* 0x00000001f7f7d824 */ /* 0x000fc600078e0afb */
[----:B------:R1:W-:Y:S01]  /*ad70*/  STL [R1+0x78], R3 ;  /* 0x0000780301007387 */ /* 0x0003e20000100800 */
[----:B---3--:R-:W-:Y:S01]  /*ad80*/  LOP3.LUT R11, R127, 0x8000, R10, 0xf8, !PT ;  /* 0x000080007f0b7812 */ /* 0x008fe200078ef80a */
[----:B------:R-:W-:Y:S02]  /*ad90*/  IMAD R10, R126, 0x2, R3 ;  /* 0x000000027e0a7824 */ /* 0x000fe400078e0203 */
[----:B------:R-:W3:Y:S01]  /*ada0*/  LDL R127, [R1+0xac0] ;  /* 0x000ac000017f7983 */ /* 0x000ee20000100800 */
[----:B------:R-:W-:-:S03]  /*adb0*/  @!P0 IADD3 R248, R248, -R251, RZ ;  /* 0x800000fbf8f88210 */ /* 0x000fc60007ffe0ff */
[----:B------:R-:W-:Y:S01]  /*adc0*/  STL [R1+0x93c], R11 ;  /* 0x00093c0b01007387 */ /* 0x000fe20000100800 */
[----:B------:R-:W-:-:S03]  /*add0*/  @!P6 IMAD.IADD R249, R249, 0x1, -R251 ;  /* 0x00000001f9f9e824 */ /* 0x000fc600078e0afb */
[----:B-1----:R-:W4:Y:S04]  /*ade0*/  LDL R3, [R1+0xac4] ;  /* 0x000ac40001037983 */ /* 0x002f280000100800 */
[----:B------:R-:W-:Y:S04]  /*adf0*/  STL [R1+0x68], R10 ;  /* 0x0000680a01007387 */ /* 0x000fe80000100800 */
[----:B------:R1:W-:Y:S04]  /*ae00*/  STL [R1+0xf78], R245 ;  /* 0x000f78f501007387 */ /* 0x0003e80000100800 */
[----:B-1----:R-:W3:Y:S04]  /*ae10*/  LDL R245, [R1+0xacc] ;  /* 0x000acc0001f57983 */ /* 0x002ee80000100800 */
[----:B------:R-:W-:Y:S04]  /*ae20*/  STL [R1+0xf6c], R247 ;  /* 0x000f6cf701007387 */ /* 0x000fe80000100800 */
[----:B------:R1:W-:Y:S04]  /*ae30*/  STL [R1+0xf70], R248 ;  /* 0x000f70f801007387 */ /* 0x0003e80000100800 */
[----:B-1----:R-:W3:Y:S04]  /*ae40*/  LDL R248, [R1+0xac8] ;  /* 0x000ac80001f87983 */ /* 0x002ee80000100800 */
[----:B------:R1:W-:Y:S04]  /*ae50*/  STL [R1+0xf74], R249 ;  /* 0x000f74f901007387 */ /* 0x0003e80000100800 */
[----:B-1----:R-:W4:Y:S01]  /*ae60*/  LDL R249, [R1+0xabc] ;  /* 0x000abc0001f97983 */ /* 0x002f220000100800 */
[----:B------:R-:W-:-:S02]  /*ae70*/  ISETP.GT.U32.AND P1, PT, R251, R243, PT ;  /* 0x000000f3fb00720c */ /* 0x000fc40003f24070 */
[C---:B------:R-:W-:Y:S02]  /*ae80*/  ISETP.GT.U32.AND P2, PT, R251.reuse, R244, PT ;  /* 0x000000f4fb00720c */ /* 0x040fe40003f44070 */
[----:B------:R-:W-:-:S09]  /*ae90*/  ISETP.GT.U32.AND P4, PT, R251, R240, PT ;  /* 0x000000f0fb00720c */ /* 0x000fd20003f84070 */
[--C-:B------:R-:W-:Y:S01]  /*aea0*/  @!P1 IMAD.IADD R243, R243, 0x1, -R251.reuse ;  /* 0x00000001f3f39824 */ /* 0x100fe200078e0afb */
[C---:B------:R-:W-:Y:S01]  /*aeb0*/  ISETP.GT.U32.AND P1, PT, R251.reuse, R250, PT ;  /* 0x000000fafb00720c */ /* 0x040fe20003f24070 */
[--C-:B------:R-:W-:Y:S01]  /*aec0*/  @!P2 IMAD.IADD R244, R244, 0x1, -R251.reuse ;  /* 0x00000001f4f4a824 */ /* 0x100fe200078e0afb */
[----:B------:R-:W-:Y:S01]  /*aed0*/  ISETP.GT.U32.AND P2, PT, R252, R2, PT ;  /* 0x00000002fc00720c */ /* 0x000fe20003f44070 */
[----:B------:R-:W-:Y:S01]  /*aee0*/  @!P4 IMAD.IADD R240, R240, 0x1, -R251 ;  /* 0x00000001f0f0c824 */ /* 0x000fe200078e0afb */
[----:B------:R-:W-:Y:S01]  /*aef0*/  ISETP.GT.U32.AND P4, PT, R251, R246, PT ;  /* 0x000000f6fb00720c */ /* 0x000fe20003f84070 */
[----:B------:R-:W-:-:S08]  /*af00*/  IMAD R10, R126, 0x2, R10 ;  /* 0x000000027e0a7824 */ /* 0x000fd000078e020a */
[----:B------:R-:W-:Y:S02]  /*af10*/  @!P1 IMAD.IADD R250, R250, 0x1, -R251 ;  /* 0x00000001fafa9824 */ /* 0x000fe400078e0afb */
[----:B------:R-:W-:-:S03]  /*af20*/  @!P2 IMAD.IADD R2, R2, 0x1, -R252 ;  /* 0x000000010202a824 */ /* 0x000fc600078e0afc */
[----:B------:R-:W-:Y:S04]  /*af30*/  STL [R1+0xf7c], R250 ;  /* 0x000f7cfa01007387 */ /* 0x000fe80000100800 */
[----:B------:R-:W3:Y:S01]  /*af40*/  LDL R247, [R1+0xad0] ;  /* 0x000ad00001f77983 */ /* 0x000ee20000100800 */
[----:B------:R-:W-:-:S03]  /*af50*/  @!P4 IMAD.IADD R246, R246, 0x1, -R251 ;  /* 0x00000001f6f6c824 */ /* 0x000fc600078e0afb */
[----:B------:R1:W-:Y:S01]  /*af60*/  @!P2 STL [R1+0x2c], R2 ;  /* 0x00002c020100a387 */ /* 0x0003e20000100800 */
[----:B------:R-:W-:-:S03]  /*af70*/  IMAD R11, R126, 0x2, R10 ;  /* 0x000000027e0b7824 */ /* 0x000fc600078e020a */
[----:B-1----:R-:W3:Y:S04]  /*af80*/  LDL R2, [R1+0xad4] ;  /* 0x000ad40001027983 */ /* 0x002ee80000100800 */
[----:B------:R1:W-:Y:S04]  /*af90*/  STL [R1+0x7c], R10 ;  /* 0x00007c0a01007387 */ /* 0x0003e80000100800 */
[----:B------:R4:W-:Y:S04]  /*afa0*/  STL [R1+0xf3c], R6 ;  /* 0x000f3c0601007387 */ /* 0x0009e80000100800 */
[----:B------:R-:W3:Y:S04]  /*afb0*/  LDL R252, [R1+0xae0] ;  /* 0x000ae00001fc7983 */ /* 0x000ee80000100800 */
[----:B-1----:R-:W3:Y:S01]  /*afc0*/  LDL R10, [R1+0xad8] ;  /* 0x000ad800010a7983 */ /* 0x002ee20000100800 */
[----:B--2---:R-:W-:-:S03]  /*afd0*/  ISETP.GE.AND P5, PT, R0, RZ, PT ;  /* 0x000000ff0000720c */ /* 0x004fc60003fa6270 */
[----:B------:R-:W2:Y:S01]  /*afe0*/  LDL R0, [R1+0xadc] ;  /* 0x000adc0001007983 */ /* 0x000ea20000100800 */
[----:B----4-:R-:W-:-:S03]  /*aff0*/  ISETP.GE.AND P4, PT, R249, RZ, PT ;  /* 0x000000fff900720c */ /* 0x010fc60003f86270 */
[----:B------:R-:W4:Y:S01]  /*b000*/  LDL.LU R249, [R1+0x28] ;  /* 0x0000280001f97983 */ /* 0x000f220000300800 */
[----:B------:R-:W-:Y:S01]  /*b010*/  ISETP.GE.AND P2, PT, R6, RZ, PT ;  /* 0x000000ff0600720c */ /* 0x000fe20003f46270 */
[----:B------:R-:W-:Y:S01]  /*b020*/  IMAD R6, R126, 0x2, R11 ;  /* 0x000000027e067824 */ /* 0x000fe200078e020b */
[----:B------:R-:W-:-:S03]  /*b030*/  ISETP.GE.AND P1, PT, R3, RZ, PT ;  /* 0x000000ff0300720c */ /* 0x000fc60003f26270 */
[----:B------:R-:W-:Y:S02]  /*b040*/  IMAD R250, R126, 0x2, R6 ;  /* 0x000000027efa7824 */ /* 0x000fe400078e0206 */
[----:B------:R-:W2:Y:S04]  /*b050*/  LDL R6, [R1+0xae4] ;  /* 0x000ae40001067983 */ /* 0x000ea80000100800 */
[----:B------:R-:W2:Y:S01]  /*b060*/  LDL.LU R3, [R1+0x24] ;  /* 0x0000240001037983 */ /* 0x000ea20000300800 */
[----:B---3--:R-:W-:-:S03]  /*b070*/  ISETP.GE.AND P3, PT, R127, RZ, PT ;  /* 0x000000ff7f00720c */ /* 0x008fc60003f66270 */
[----:B------:R-:W3:Y:S01]  /*b080*/  LDL R127, [R1+0xae8] ;  /* 0x000ae800017f7983 */ /* 0x000ee20000100800 */
[----:B----4-:R-:W-:Y:S01]  /*b090*/  @!P2 IMAD.MOV R249, RZ, RZ, -R249 ;  /* 0x000000fffff9a224 */ /* 0x010fe200078e0af9 */
[----:B------:R-:W-:-:S04]  /*b0a0*/  ISETP.GE.AND P2, PT, R248, RZ, PT ;  /* 0x000000fff800720c */ /* 0x000fc80003f46270 */
[----:B------:R1:W-:Y:S04]  /*b0b0*/  STL [R1+0x30], R249 ;  /* 0x000030f901007387 */ /* 0x0003e80000100800 */
[----:B-1----:R-:W4:Y:S04]  /*b0c0*/  LDL R249, [R1+0xaec] ;  /* 0x000aec0001f97983 */ /* 0x002f280000100800 */
[----:B------:R-:W3:Y:S01]  /*b0d0*/  LDL.LU R248, [R1+0x20] ;  /* 0x0000200001f87983 */ /* 0x000ee20000300800 */
[----:B--2---:R-:W-:Y:S01]  /*b0e0*/  @!P5 IMAD.MOV R3, RZ, RZ, -R3 ;  /* 0x000000ffff03d224 */ /* 0x004fe200078e0a03 */
[----:B------:R-:W-:-:S04]  /*b0f0*/  ISETP.GE.AND P5, PT, R245, RZ, PT ;  /* 0x000000fff500720c */ /* 0x000fc80003fa6270 */
[----:B------:R1:W-:Y:S04]  /*b100*/  STL [R1+0x28], R3 ;  /* 0x0000280301007387 */ /* 0x0003e80000100800 */
[----:B-1----:R-:W2:Y:S04]  /*b110*/  LDL.LU R3, [R1+0xf88] ;  /* 0x000f880001037983 */ /* 0x002ea80000300800 */
[----:B------:R-:W4:Y:S01]  /*b120*/  LDL.LU R245, [R1+0x1c] ;  /* 0x00001c0001f57983 */ /* 0x000f220000300800 */
[----:B---3--:R-:W-:Y:S02]  /*b130*/  @!P4 IADD3 R248, -R248, RZ, RZ ;  /* 0x000000fff8f8c210 */ /* 0x008fe40007ffe1ff */
[----:B------:R-:W-:-:S03]  /*b140*/  ISETP.GE.AND P4, PT, R247, RZ, PT ;  /* 0x000000fff700720c */ /* 0x000fc60003f86270 */
[----:B------:R1:W-:Y:S04]  /*b150*/  STL [R1+0x24], R248 ;  /* 0x000024f801007387 */ /* 0x0003e80000100800 */
[----:B-1----:R-:W3:Y:S04]  /*b160*/  LDL R248, [R1+0xaf0] ;  /* 0x000af00001f87983 */ /* 0x002ee80000100800 */
[----:B------:R-:W2:Y:S01]  /*b170*/  LDL.LU R247, [R1+0x18] ;  /* 0x0000180001f77983 */ /* 0x000ea20000300800 */
[----:B----4-:R-:W-:Y:S01]  /*b180*/  @!P3 IMAD.MOV R245, RZ, RZ, -R245 ;  /* 0x000000fffff5b224 */ /* 0x010fe200078e0af5 */
[----:B------:R-:W-:-:S04]  /*b190*/  ISETP.GE.AND P3, PT, R2, RZ, PT ;  /* 0x000000ff0200720c */ /* 0x000fc80003f66270 */
[----:B------:R1:W-:Y:S04]  /*b1a0*/  STL [R1+0x20], R245 ;  /* 0x000020f501007387 */ /* 0x0003e80000100800 */
[----:B-1----:R-:W4:Y:S04]  /*b1b0*/  LDL R245, [R1+0xaf8] ;  /* 0x000af80001f57983 */ /* 0x002f280000100800 */
[----:B------:R-:W3:Y:S01]  /*b1c0*/  LDL.LU R2, [R1+0x14] ;  /* 0x0000140001027983 */ /* 0x000ee20000300800 */
[----:B--2---:R-:W-:Y:S01]  /*b1d0*/  @!P1 IMAD.MOV R247, RZ, RZ, -R247 ;  /* 0x000000fffff79224 */ /* 0x004fe200078e0af7 */
[----:B------:R-:W-:-:S02]  /*b1e0*/  ISETP.GE.AND P1, PT, R10, RZ, PT ;  /* 0x000000ff0a00720c */ /* 0x000fc40003f26270 */
[----:B------:R-:W2:Y:S04]  /*b1f0*/  LDL.LU R10, [R1+0x10] ;  /* 0x00001000010a7983 */ /* 0x000ea80000300800 */
[----:B------:R1:W-:Y:S04]  /*b200*/  STL [R1+0x1c], R247 ;  /* 0x00001cf701007387 */ /* 0x0003e80000100800 */
[----:B-1----:R-:W4:Y:S01]  /*b210*/  LDL R247, [R1+0xaf4] ;  /* 0x000af40001f77983 */ /* 0x002f220000100800 */
[----:B---3--:R-:W-:Y:S01]  /*b220*/  @!P2 IMAD.MOV R2, RZ, RZ, -R2 ;  /* 0x000000ffff02a224 */ /* 0x008fe200078e0a02 */
[----:B------:R-:W-:-:S04]  /*b230*/  ISETP.GE.AND P2, PT, R0, RZ, PT ;  /* 0x000000ff0000720c */ /* 0x000fc80003f46270 */
[----:B------:R1:W-:Y:S04]  /*b240*/  STL [R1+0x18], R2 ;  /* 0x0000180201007387 */ /* 0x0003e80000100800 */
[----:B-1----:R-:W3:Y:S04]  /*b250*/  LDL.LU R2, [R1+0xf84] ;  /* 0x000f840001027983 */ /* 0x002ee80000300800 */
[----:B------:R-:W4:Y:S01]  /*b260*/  LDL.LU R0, [R1+0xc] ;  /* 0x00000c0001007983 */ /* 0x000f220000300800 */
[----:B--2---:R-:W-:Y:S01]  /*b270*/  @!P5 IMAD.MOV R10, RZ, RZ, -R10 ;  /* 0x000000ffff0ad224 */ /* 0x004fe200078e0a0a */
[----:B------:R-:W-:-:S04]  /*b280*/  ISETP.GE.AND P5, PT, R252, RZ, PT ;  /* 0x000000fffc00720c */ /* 0x000fc80003fa6270 */
[----:B------:R1:W-:Y:S04]  /*b290*/  STL [R1+0x14], R10 ;  /* 0x0000140a01007387 */ /* 0x0003e80000100800 */
[----:B-1----:R-:W2:Y:S04]  /*b2a0*/  LDL R10, [R1+0xb04] ;  /* 0x000b0400010a7983 */ /* 0x002ea80000100800 */
[----:B------:R-:W3:Y:S01]  /*b2b0*/  LDL.LU R252, [R1+0x8] ;  /* 0x0000080001fc7983 */ /* 0x000ee20000300800 */
[----:B----4-:R-:W-:Y:S01]  /*b2c0*/  @!P4 IMAD.MOV R0, RZ, RZ, -R0 ;  /* 0x000000ffff00c224 */ /* 0x010fe200078e0a00 */
[----:B------:R-:W-:-:S04]  /*b2d0*/  ISETP.GE.AND P4, PT, R6, RZ, PT ;  /* 0x000000ff0600720c */ /* 0x000fc80003f86270 */
[----:B------:R1:W-:Y:S04]  /*b2e0*/  STL [R1+0x10], R0 ;  /* 0x0000100001007387 */ /* 0x0003e80000100800 */
[----:B-1----:R-:W4:Y:S04]  /*b2f0*/  LDL.LU R0, [R1+0xf80] ;  /* 0x000f800001007983 */ /* 0x002f280000300800 */
[----:B------:R-:W2:Y:S01]  /*b300*/  LDL.LU R6, [R1+0x4] ;  /* 0x0000040001067983 */ /* 0x000ea20000300800 */
[----:B---3--:R-:W-:Y:S01]  /*b310*/  @!P3 IMAD.MOV R252, RZ, RZ, -R252 ;  /* 0x000000fffffcb224 */ /* 0x008fe200078e0afc */
[----:B------:R-:W-:-:S02]  /*b320*/  ISETP.GE.AND P3, PT, R127, RZ, PT ;  /* 0x000000ff7f00720c */ /* 0x000fc40003f66270 */
[----:B------:R-:W3:Y:S04]  /*b330*/  LDL.LU R127, [R1] ;  /* 0x00000000017f7983 */ /* 0x000ee80000300800 */
[----:B------:R-:W-:Y:S01]  /*b340*/  STL [R1+0xc], R252 ;  /* 0x00000cfc01007387 */ /* 0x000fe20000100800 */
[----:B--2---:R-:W-:Y:S01]  /*b350*/  @!P1 IMAD.MOV R6, RZ, RZ, -R6 ;  /* 0x000000ffff069224 */ /* 0x004fe200078e0a06 */
[----:B------:R-:W-:Y:S02]  /*b360*/  ISETP.GE.AND P1, PT, R249, RZ, PT ;  /* 0x000000fff900720c */ /* 0x000fe40003f26270 */
[----:B------:R-:W2:Y:S04]  /*b370*/  LDL R249, [R1+0xb0c] ;  /* 0x000b0c0001f97983 */ /* 0x000ea80000100800 */
[----:B------:R4:W-:Y:S02]  /*b380*/  STL [R1+0x8], R6 ;  /* 0x0000080601007387 */ /* 0x0009e40000100800 */
[----:B----4-:R-:W-:-:S02]  /*b390*/  IMAD.MOV.U32 R6, RZ, RZ, R0 ;  /* 0x000000ffff067224 */ /* 0x010fc400078e0000 */
[----:B------:R-:W4:Y:S02]  /*b3a0*/  LDL R0, [R1+0xb10] ;  /* 0x000b100001007983 */ /* 0x000f240000100800 */
[----:B------:R-:W-:Y:S01]  /*b3b0*/  @!P5 IMAD.MOV R6, RZ, RZ, -R6 ;  /* 0x000000ffff06d224 */ /* 0x000fe200078e0a06 */
[----:B------:R-:W-:Y:S01]  /*b3c0*/  ISETP.GE.AND P5, PT, R245, RZ, PT ;  /* 0x000000fff500720c */ /* 0x000fe20003fa6270 */
[----:B---3--:R-:W-:-:S05]  /*b3d0*/  @!P2 IMAD.MOV R127, RZ, RZ, -R127 ;  /* 0x000000ffff7fa224 */ /* 0x008fca00078e0a7f */
[----:B------:R1:W-:Y:S04]  /*b3e0*/  STL [R1+0xf44], R127 ;  /* 0x000f447f01007387 */ /* 0x0003e80000100800 */
[----:B-1----:R-:W3:Y:S04]  /*b3f0*/  LDL R127, [R1+0xb00] ;  /* 0x000b0000017f7983 */ /* 0x002ee80000100800 */
[----:B------:R1:W-:Y:S04]  /*b400*/  STL [R1+0xf48], R6 ;  /* 0x000f480601007387 */ /* 0x0003e80000100800 */
[----:B------:R-:W3:Y:S01]  /*b410*/  LDL R245, [R1+0xb1c] ;  /* 0x000b1c0001f57983 */ /* 0x000ee20000100800 */
[----:B------:R-:W-:Y:S01]  /*b420*/  MOV R252, R2 ;  /* 0x0000000200fc7202 */ /* 0x000fe20000000f00 */
[----:B------:R-:W-:Y:S01]  /*b430*/  @!P3 IMAD.MOV R3, RZ, RZ, -R3 ;  /* 0x000000ffff03b224 */ /* 0x000fe200078e0a03 */
[----:B------:R-:W-:-:S03]  /*b440*/  ISETP.GE.AND P2, PT, R248, RZ, PT ;  /* 0x000000fff800720c */ /* 0x000fc60003f46270 */
[----:B------:R-:W-:Y:S01]  /*b450*/  @!P4 IMAD.MOV R252, RZ, RZ, -R252 ;  /* 0x000000fffffcc224 */ /* 0x000fe200078e0afc */
[----:B------:R-:W-:Y:S01]  /*b460*/  ISETP.GE.AND P4, PT, R247, RZ, PT ;  /* 0x000000fff700720c */ /* 0x000fe20003f86270 */
[----:B------:R-:W-:Y:S01]  /*b470*/  @!P1 IMAD.MOV R4, RZ, RZ, -R4 ;  /* 0x000000ffff049224 */ /* 0x000fe200078e0a04 */
[----:B------:R-:W-:Y:S02]  /*b480*/  ISETP.GE.AND P3, PT, R10, RZ, PT ;  /* 0x000000ff0a00720c */ /* 0x000fe40003f66270 */
[----:B------:R-:W-:Y:S04]  /*b490*/  STL [R1+0xf4c], R252 ;  /* 0x000f4cfc01007387 */ /* 0x000fe80000100800 */
[----:B------:R-:W3:Y:S04]  /*b4a0*/  LDL R248, [R1+0xb18] ;  /* 0x000b180001f87983 */ /* 0x000ee80000100800 */
[----:B------:R1:W-:Y:S04]  /*b4b0*/  STL [R1+0xf50], R3 ;  /* 0x000f500301007387 */ /* 0x0003e80000100800 */
[----:B------:R-:W3:Y:S04]  /*b4c0*/  LDL R247, [R1+0xb28] ;  /* 0x000b280001f77983 */ /* 0x000ee80000100800 */
[----:B------:R-:W3:Y:S04]  /*b4d0*/  LDL R10, [R1+0xb24] ;  /* 0x000b2400010a7983 */ /* 0x000ee80000100800 */
[----:B------:R-:W-:Y:S01]  /*b4e0*/  STL [R1+0xf54], R4 ;  /* 0x000f540401007387 */ /* 0x000fe20000100800 */
[----:B------:R-:W-:-:S02]  /*b4f0*/  @!P2 IMAD.MOV R5, RZ, RZ, -R5 ;  /* 0x000000ffff05a224 */ /* 0x000fc400078e0a05 */
[----:B------:R-:W-:Y:S02]  /*b500*/  @!P5 IMAD.MOV R7, RZ, RZ, -R7 ;  /* 0x000000ffff07d224 */ /* 0x000fe400078e0a07 */
[----:B------:R-:W-:Y:S01]  /*b510*/  @!P4 IMAD.MOV R8, RZ, RZ, -R8 ;  /* 0x000000ffff08c224 */ /* 0x000fe200078e0a08 */
[----:B----4-:R-:W-:Y:S02]  /*b520*/  ISETP.GE.AND P2, PT, R0, RZ, PT ;  /* 0x000000ff0000720c */ /* 0x010fe40003f46270 */
[----:B--2---:R-:W-:Y:S02]  /*b530*/  ISETP.GE.AND P5, PT, R249, RZ, PT ;  /* 0x000000fff900720c */ /* 0x004fe40003fa6270 */
[----:B---3--:R-:W-:Y:S02]  /*b540*/  ISETP.GE.AND P1, PT, R127, RZ, PT ;  /* 0x000000ff7f00720c */ /* 0x008fe40003f26270 */
[----:B------:R-:W2:Y:S04]  /*b550*/  LDL R127, [R1+0xb34] ;  /* 0x000b3400017f7983 */ /* 0x000ea80000100800 */
[----:B------:R-:W-:Y:S04]  /*b560*/  STL [R1+0xf58], R5 ;  /* 0x000f580501007387 */ /* 0x000fe80000100800 */
[----:B------:R-:W3:Y:S01]  /*b570*/  LDL R2, [R1+0xb30] ;  /* 0x000b300001027983 */ /* 0x000ee20000100800 */
[----:B------:R-:W-:-:S03]  /*b580*/  ISETP.GE.AND P4, PT, R245, RZ, PT ;  /* 0x000000fff500720c */ /* 0x000fc60003f86270 */
[----:B------:R-:W-:Y:S04]  /*b590*/  STL [R1+0xf5c], R7 ;  /* 0x000f5c0701007387 */ /* 0x000fe80000100800 */
[----:B------:R-:W4:Y:S04]  /*b5a0*/  LDL R0, [R1+0xb2c] ;  /* 0x000b2c0001007983 */ /* 0x000f280000100800 */
[----:B------:R-:W4:Y:S04]  /*b5b0*/  LDL R249, [R1+0xb20] ;  /* 0x000b200001f97983 */ /* 0x000f280000100800 */
[----:B------:R-:W-:Y:S04]  /*b5c0*/  STL [R1+0xf60], R8 ;  /* 0x000f600801007387 */ /* 0x000fe80000100800 */
[----:B------:R-:W3:Y:S01]  /*b5d0*/  LDL R245, [R1+0xb14] ;  /* 0x000b140001f57983 */ /* 0x000ee20000100800 */
[----:B------:R-:W-:-:S02]  /*b5e0*/  @!P3 IMAD.MOV R9, RZ, RZ, -R9 ;  /* 0x000000ffff09b224 */ /* 0x000fc400078e0a09 */
[----:B------:R-:W-:Y:S01]  /*b5f0*/  @!P1 IMAD.MOV R12, RZ, RZ, -R12 ;  /* 0x000000ffff0c9224 */ /* 0x000fe200078e0a0c */
[----:B------:R-:W-:Y:S01]  /*b600*/  ISETP.GE.AND P3, PT, R248, RZ, PT ;  /* 0x000000fff800720c */ /* 0x000fe20003f66270 */
[----:B------:R-:W-:Y:S01]  /*b610*/  @!P5 IMAD.MOV R14, RZ, RZ, -R14 ;  /* 0x000000ffff0ed224 */ /* 0x000fe200078e0a0e */
[----:B------:R-:W-:Y:S01]  /*b620*/  STL [R1+0xf64], R9 ;  /* 0x000f640901007387 */ /* 0x000fe20000100800 */
[----:B------:R-:W-:Y:S02]  /*b630*/  @!P2 IADD3 R13, -R13, RZ, RZ ;  /* 0x000000ff0d0da210 */ /* 0x000fe40007ffe1ff */
[----:B------:R-:W-:Y:S01]  /*b640*/  ISETP.GE.AND P2, PT, R10, RZ, PT ;  /* 0x000000ff0a00720c */ /* 0x000fe20003f46270 */
[----:B------:R-:W4:Y:S01]  /*b650*/  LDL R248, [R1+0xb08] ;  /* 0x000b080001f87983 */ /* 0x000f220000100800 */
[----:B------:R-:W-:-:S03]  /*b660*/  ISETP.GE.AND P1, PT, R247, RZ, PT ;  /* 0x000000fff700720c */ /* 0x000fc60003f26270 */
[----:B------:R4:W-:Y:S04]  /*b670*/  STL [R1+0xf68], R12 ;  /* 0x000f680c01007387 */ /* 0x0009e80000100800 */
[----:B------:R-:W4:Y:S04]  /*b680*/  LDL R10, [R1+0xafc] ;  /* 0x000afc00010a7983 */ /* 0x000f280000100800 */
[----:B------:R-:W4:Y:S01]  /*b690*/  LDL R247, [R1+0xeb0] ;  /* 0x000eb00001f77983 */ /* 0x000f220000100800 */
[----:B------:R-:W-:Y:S01]  /*b6a0*/  @!P2 IMAD.MOV R18, RZ, RZ, -R18 ;  /* 0x000000ffff12a224 */ /* 0x000fe200078e0a12 */
[----:B--2---:R-:W-:Y:S01]  /*b6b0*/  ISETP.GE.AND P5, PT, R127, RZ, PT ;  /* 0x000000ff7f00720c */ /* 0x004fe20003fa6270 */
[----:B------:R-:W-:Y:S01]  /*b6c0*/  @!P4 IMAD.MOV R15, RZ, RZ, -R15 ;  /* 0x000000ffff0fc224 */ /* 0x000fe200078e0a0f */
[----:B------:R-:W2:Y:S01]  /*b6d0*/  LDL R127, [R1+0xb3c] ;  /* 0x000b3c00017f7983 */ /* 0x000ea20000100800 */
[----:B------:R-:W-:-:S02]  /*b6e0*/  @!P3 IMAD.MOV R16, RZ, RZ, -R16 ;  /* 0x000000ffff10b224 */ /* 0x000fc400078e0a10 */
[----:B------:R-:W-:Y:S01]  /*b6f0*/  @!P1 IMAD.MOV R17, RZ, RZ, -R17 ;  /* 0x000000ffff119224 */ /* 0x000fe200078e0a11 */
[----:B-1----:R-:W2:Y:S04]  /*b700*/  LDL R6, [R1+0xd24] ;  /* 0x000d240001067983 */ /* 0x002ea80000100800 */
[----:B------:R-:W2:Y:S04]  /*b710*/  LDL R3, [R1+0xb70] ;  /* 0x000b700001037983 */ /* 0x000ea80000100800 */
[----:B------:R-:W2:Y:S01]  /*b720*/  LDL R252, [R1+0xb6c] ;  /* 0x000b6c0001fc7983 */ /* 0x000ea20000100800 */
[----:B---3--:R-:W-:-:S03]  /*b730*/  ISETP.GE.AND P2, PT, R245, RZ, PT ;  /* 0x000000fff500720c */ /* 0x008fc60003f46270 */
[----:B------:R-:W3:Y:S01]  /*b740*/  LDL R245, [R1+0xbc0] ;  /* 0x000bc00001f57983 */ /* 0x000ee20000100800 */
[----:B------:R-:W-:Y:S02]  /*b750*/  ISETP.GE.AND P4, PT, R2, RZ, PT ;  /* 0x000000ff0200720c */ /* 0x000fe40003f86270 */
[----:B----4-:R-:W-:Y:S01]  /*b760*/  ISETP.GE.AND P3, PT, R0, RZ, PT ;  /* 0x000000ff0000720c */ /* 0x010fe20003f66270 */
[----:B------:R-:W4:Y:S01]  /*b770*/  LDL R2, [R1+0xb38] ;  /* 0x000b380001027983 */ /* 0x000f220000100800 */
[----:B------:R-:W-:-:S03]  /*b780*/  ISETP.GE.AND P1, PT, R249, RZ, PT ;  /* 0x000000fff900720c */ /* 0x000fc60003f26270 */
[----:B------:R-:W4:Y:S04]  /*b790*/  LDL R0, [R1+0xbb4] ;  /* 0x000bb40001007983 */ /* 0x000f280000100800 */
[----:B------:R-:W4:Y:S01]  /*b7a0*/  LDL R249, [R1+0xbbc] ;  /* 0x000bbc0001f97983 */ /* 0x000f220000100800 */
[----:B------:R-:W-:Y:S01]  /*b7b0*/  @!P5 IMAD.MOV R19, RZ, RZ, -R19 ;  /* 0x000000ffff13d224 */ /* 0x000fe200078e0a13 */
[----:B------:R-:W-:Y:S02]  /*b7c0*/  ISETP.GE.AND P5, PT, R248, RZ, PT ;  /* 0x000000fff800720c */ /* 0x000fe40003fa6270 */
[----:B------:R-:W-:Y:S01]  /*b7d0*/  @!P3 IMAD.MOV R21, RZ, RZ, -R21 ;  /* 0x000000ffff15b224 */ /* 0x000fe200078e0a15 */
[----:B------:R-:W-:Y:S01]  /*b7e0*/  ISETP.GE.AND P3, PT, R10, RZ, PT ;  /* 0x000000ff0a00720c */ /* 0x000fe20003f66270 */
[----:B------:R-:W-:Y:S01]  /*b7f0*/  @!P1 IMAD.MOV R22, RZ, RZ, -R22 ;  /* 0x000000ffff169224 */ /* 0x000fe200078e0a16 */
[----:B------:R-:W4:Y:S01]  /*b800*/  LDL R248, [R1+0xbc8] ;  /* 0x000bc80001f87983 */ /* 0x000f220000100800 */
[----:B------:R-:W-:Y:S01]  /*b810*/  @!P4 IMAD.MOV R20, RZ, RZ, -R20 ;  /* 0x000000ffff14c224 */ /* 0x000fe200078e0a14 */
[----:B------:R-:W-:-:S02]  /*b820*/  ISETP.GE.AND P4, PT, R247, RZ, PT ;  /* 0x000000fff700720c */ /* 0x000fc40003f86270 */
[----:B------:R-:W4:Y:S04]  /*b830*/  LDL R10, [R1+0xbd8] ;  /* 0x000bd800010a7983 */ /* 0x000f280000100800 */
[----:B------:R-:W4:Y:S03]  /*b840*/  LDL R247, [R1+0xbcc] ;  /* 0x000bcc0001f77983 */ /* 0x000f260000100800 */
[----:B------:R-:W-:Y:S01]  /*b850*/  @!P3 IMAD.MOV R26, RZ, RZ, -R26 ;  /* 0x000000ffff1ab224 */ /* 0x000fe200078e0a1a */
[----:B--2---:R-:W-:Y:S02]  /*b860*/  ISETP.GE.AND P1, PT, R127, RZ, PT ;  /* 0x000000ff7f00720c */ /* 0x004fe40003f26270 */
[----:B------:R-:W2:Y:S01]  /*b870*/  LDL R127, [R1+0xbdc] ;  /* 0x000bdc00017f7983 */ /* 0x000ea20000100800 */
[----:B---3--:R-:W-:-:S03]  /*b880*/  ISETP.GE.AND P3, PT, R245, RZ, PT ;  /* 0x000000fff500720c */ /* 0x008fc60003f66270 */
[----:B------:R-:W3:Y:S01]  /*b890*/  LDL R245, [R1+0xc00] ;  /* 0x000c000001f57983 */ /* 0x000ee20000100800 */
[----:B------:R-:W-:Y:S01]  /*b8a0*/  @!P2 IADD3 R23, -R23, RZ, RZ ;  /* 0x000000ff1717a210 */ /* 0x000fe20007ffe1ff */
[----:B------:R-:W-:Y:S01]  /*b8b0*/  @!P5 IMAD.MOV R24, RZ, RZ, -R24 ;  /* 0x000000ffff18d224 */ /* 0x000fe200078e0a18 */
[----:B----4-:R-:W-:Y:S01]  /*b8c0*/  ISETP.GE.AND P2, PT, R2, RZ, PT ;  /* 0x000000ff0200720c */ /* 0x010fe20003f46270 */
[----:B------:R-:W-:Y:S01]  /*b8d0*/  @!P4 IMAD.MOV R25, RZ, RZ, -R25 ;  /* 0x000000ffff19c224 */ /* 0x000fe200078e0a19 */
[----:B------:R-:W4:Y:S01]  /*b8e0*/  LDL R2, [R1+0xbe4] ;  /* 0x000be40001027983 */ /* 0x000f220000100800 */
[----:B------:R-:W-:-:S03]  /*b8f0*/  ISETP.GE.AND P5, PT, R0, RZ, PT ;  /* 0x000000ff0000720c */ /* 0x000fc60003fa6270 */
[----:B------:R-:W4:Y:S01]  /*b900*/  LDL R0, [R1+0xbe8] ;  /* 0x000be80001007983 */ /* 0x000f220000100800 */
[----:B------:R-:W-:-:S03]  /*b910*/  ISETP.GE.AND P4, PT, R249, RZ, PT ;  /* 0x000000fff900720c */ /* 0x000fc60003f86270 */
[----:B------:R-:W4:Y:S01]  /*b920*/  LDL R249, [R1+0xbf0] ;  /* 0x000bf00001f97983 */ /* 0x000f220000100800 */
[----:B------:R-:W-:Y:S02]  /*b930*/  @!P1 IMAD.MOV R27, RZ, RZ, -R27 ;  /* 0x000000ffff1b9224 */ /* 0x000fe400078e0a1b */
[----:B------:R-:W-:Y:S01]  /*b940*/  @!P2 IMAD.MOV R28, RZ, RZ, -R28 ;  /* 0x000000ffff1ca224 */ /* 0x000fe200078e0a1c */
[----:B------:R-:W-:Y:S02]  /*b950*/  ISETP.GE.AND P1, PT, R248, RZ, PT ;  /* 0x000000fff800720c */ /* 0x000fe40003f26270 */
[----:B------:R-:W-:Y:S01]  /*b960*/  @!P5 IMAD.MOV R29, RZ, RZ, -R29 ;  /* 0x000000ffff1dd224 */ /* 0x000fe200078e0a1d */
[----:B------:R-:W4:Y:S01]  /*b970*/  LDL R248, [R1+0xc04] ;  /* 0x000c040001f87983 */ /* 0x000f220000100800 */
[----:B------:R-:W-:Y:S02]  /*b980*/  ISETP.GE.AND P5, PT, R10, RZ, PT ;  /* 0x000000ff0a00720c */ /* 0x000fe40003fa6270 */
[----:B------:R-:W-:Y:S01]  /*b990*/  @!P4 IMAD.MOV R30, RZ, RZ, -R30 ;  /* 0x000000ffff1ec224 */ /* 0x000fe200078e0a1e */
[----:B------:R-:W4:Y:S01]  /*b9a0*/  LDL R10, [R1+0xc0c] ;  /* 0x000c0c00010a7983 */ /* 0x000f220000100800 */
[----:B------:R-:W-:-:S03]  /*b9b0*/  ISETP.GE.AND P2, PT, R247, RZ, PT ;  /* 0x000000fff700720c */ /* 0x000fc60003f46270 */
[----:B------:R-:W4:Y:S06]  /*b9c0*/  LDL R247, [R1+0xc08] ;  /* 0x000c080001f77983 */ /* 0x000f2c0000100800 */
[----:B------:R-:W-:Y:S01]  /*b9d0*/  @!P5 IMAD.MOV R34, RZ, RZ, -R34 ;  /* 0x000000ffff22d224 */ /* 0x000fe200078e0a22 */
[----:B--2---:R-:W-:Y:S02]  /*b9e0*/  ISETP.GE.AND P4, PT, R127, RZ, PT ;  /* 0x000000ff7f00720c */ /* 0x004fe40003f86270 */
[----:B------:R-:W2:Y:S01]  /*b9f0*/  LDL R127, [R1+0xc10] ;  /* 0x000c1000017f7983 */ /* 0x000ea20000100800 */
[----:B---3--:R-:W-:-:S03]  /*ba00*/  ISETP.GE.AND P5, PT, R245, RZ, PT ;  /* 0x000000fff500720c */ /* 0x008fc60003fa6270 */
[----:B------:R-:W3:Y:S01]  /*ba10*/  LDL R245, [R1+0xc34] ;  /* 0x000c340001f57983 */ /* 0x000ee20000100800 */
[----:B------:R-:W-:Y:S01]  /*ba20*/  @!P3 IMAD.MOV R31, RZ, RZ, -R31 ;  /* 0x000000ffff1fb224 */ /* 0x000fe200078e0a1f */
[----:B------:R-:W-:Y:S01]  /*ba30*/  @!P2 IADD3 R33, -R33, RZ, RZ ;  /* 0x000000ff2121a210 */ /* 0x000fe20007ffe1ff */
[----:B------:R-:W-:Y:S01]  /*ba40*/  @!P1 IMAD.MOV R32, RZ, RZ, -R32 ;  /* 0x000000ffff209224 */ /* 0x000fe200078e0a20 */
[----:B----4-:R-:W-:Y:S02]  /*ba50*/  ISETP.GE.AND P3, PT, R2, RZ, PT ;  /* 0x000000ff0200720c */ /* 0x010fe40003f66270 */
        /* <DEDUP_REMOVED lines=20> */
[----:B------:R-:W-:Y:S02]  /*bba0*/  @!P5 IMAD.MOV R39, RZ, RZ, -R39 ;  /* 0x000000ffff27d224 */ /* 0x000fe400078e0a27 */
        /* <DEDUP_REMOVED lines=8> */
[----:B------:R-:W-:Y:S02]  /*bc30*/  @!P2 IADD3 R43, -R43, RZ, RZ ;  /* 0x000000ff2b2ba210 */ /* 0x000fe40007ffe1ff */
        /* <DEDUP_REMOVED lines=26> */
[----:B------:R-:W-:Y:S01]  /*bde0*/  @!P2 IADD3 R53, -R53, RZ, RZ ;  /* 0x000000ff3535a210 */ /* 0x000fe20007ffe1ff */
        /* <DEDUP_REMOVED lines=21> */
[----:B------:R-:W-:-:S03]  /*bf40*/  @!P4 IMAD.MOV R60, RZ, RZ, -R60 ;  /* 0x000000ffff3cc224 */ /* 0x000fc600078e0a3c */
[----:B------:R-:W-:Y:S01]  /*bf50*/  @!P3 IMAD.MOV R61, RZ, RZ, -R61 ;  /* 0x000000ffff3db224 */ /* 0x000fe200078e0a3d */
[----:B------:R-:W-:Y:S02]  /*bf60*/  ISETP.GE.AND P5, PT, R248, RZ, PT ;  /* 0x000000fff800720c */ /* 0x000fe40003fa6270 */
[----:B------:R-:W4:Y:S01]  /*bf70*/  LDL R248, [R1+0xce8] ;  /* 0x000ce80001f87983 */ /* 0x000f220000100800 */
[----:B------:R-:W-:Y:S01]  /*bf80*/  @!P1 IMAD.MOV R62, RZ, RZ, -R62 ;  /* 0x000000ffff3e9224 */ /* 0x000fe200078e0a3e */
[----:B------:R-:W-:Y:S02]  /*bf90*/  ISETP.GE.AND P3, PT, R10, RZ, PT ;  /* 0x000000ff0a00720c */ /* 0x000fe40003f66270 */
[----:B------:R-:W4:Y:S01]  /*bfa0*/  LDL R10, [R1+0xcf4] ;  /* 0x000cf400010a7983 */ /* 0x000f220000100800 */
[----:B------:R-:W-:-:S03]  /*bfb0*/  ISETP.GE.AND P4, PT, R247, RZ, PT ;  /* 0x000000fff700720c */ /* 0x000fc60003f86270 */
[----:B------:R-:W4:Y:S07]  /*bfc0*/  LDL R247, [R1+0xcec] ;  /* 0x000cec0001f77983 */ /* 0x000f2e0000100800 */
[----:B------:R-:W-:Y:S01]  /*bfd0*/  @!P3 IMAD.MOV R66, RZ, RZ, -R66 ;  /* 0x000000ffff42b224 */ /* 0x000fe200078e0a42 */
[----:B--2---:R-:W-:Y:S02]  /*bfe0*/  ISETP.GE.AND P1, PT, R127, RZ, PT ;  /* 0x000000ff7f00720c */ /* 0x004fe40003f26270 */
[----:B------:R-:W2:Y:S01]  /*bff0*/  LDL R127, [R1+0xcf8] ;  /* 0x000cf800017f7983 */ /* 0x000ea20000100800 */
[----:B---3--:R-:W-:-:S03]  /*c000*/  ISETP.GE.AND P3, PT, R245, RZ, PT ;  /* 0x000000fff500720c */ /* 0x008fc60003f66270 */
[----:B------:R-:W3:Y:S01]  /*c010*/  LDL R245, [R1+0xd18] ;  /* 0x000d180001f57983 */ /* 0x000ee20000100800 */
[----:B------:R-:W-:Y:S01]  /*c020*/  @!P2 IADD3 R63, -R63, RZ, RZ ;  /* 0x000000ff3f3fa210 */ /* 0x000fe20007ffe1ff */
[----:B------:R-:W-:Y:S02]  /*c030*/  @!P5 IMAD.MOV R64, RZ, RZ, -R64 ;  /* 0x000000ffff40d224 */ /* 0x000fe400078e0a40 */
        /* <DEDUP_REMOVED lines=46> */
[----:B------:R-:W-:Y:S02]  /*c320*/  @!P5 IMAD.MOV R79, RZ, RZ, -R79 ;  /* 0x000000ffff4fd224 */ /* 0x000fe400078e0a4f */
        /* <DEDUP_REMOVED lines=8> */
[----:B------:R-:W-:Y:S02]  /*c3b0*/  @!P2 IADD3 R83, -R83, RZ, RZ ;  /* 0x000000ff5353a210 */ /* 0x000fe40007ffe1ff */
        /* <DEDUP_REMOVED lines=25> */
[----:B------:R-:W-:Y:S02]  /*c550*/  @!P2 IADD3 R93, -R93, RZ, RZ ;  /* 0x000000ff5d5da210 */ /* 0x000fe40007ffe1ff */
[----:B------:R-:W-:Y:S02]  /*c560*/  ISETP.GE.AND P3, PT, R248, RZ, PT ;  /* 0x000000fff800720c */ /* 0x000fe40003f66270 */
[----:B------:R-:W-:Y:S01]  /*c570*/  @!P5 IMAD.MOV R94, RZ, RZ, -R94 ;  /* 0x000000ffff5ed224 */ /* 0x000fe200078e0a5e */
[----:B------:R-:W-:Y:S01]  /*c580*/  ISETP.GE.AND P2, PT, R10, RZ, PT ;  /* 0x000000ff0a00720c */ /* 0x000fe20003f46270 */
[----:B------:R-:W4:Y:S01]  /*c590*/  LDL R248, [R1+0xe1c] ;  /* 0x000e1c0001f87983 */ /* 0x000f220000100800 */
[----:B------:R-:W-:-:S03]  /*c5a0*/  ISETP.GE.AND P1, PT, R247, RZ, PT ;  /* 0x000000fff700720c */ /* 0x000fc60003f26270 */
[----:B------:R-:W4:Y:S04]  /*c5b0*/  LDL R10, [R1+0xe2c] ;  /* 0x000e2c00010a7983 */ /* 0x000f280000100800 */
[----:B------:R-:W4:Y:S04]  /*c5c0*/  LDL R247, [R1+0xe20] ;  /* 0x000e200001f77983 */ /* 0x000f280000100800 */
        /* <DEDUP_REMOVED lines=16> */
[----:B------:R-:W-:-:S04]  /*c6d0*/  @!P3 IMAD.MOV R101, RZ, RZ, -R101 ;  /* 0x000000ffff65b224 */ /* 0x000fc800078e0a65 */
[----:B------:R-:W-:Y:S01]  /*c6e0*/  @!P1 IMAD.MOV R102, RZ, RZ, -R102 ;  /* 0x000000ffff669224 */ /* 0x000fe200078e0a66 */
[----:B------:R-:W-:Y:S02]  /*c6f0*/  ISETP.GE.AND P5, PT, R248, RZ, PT ;  /* 0x000000fff800720c */ /* 0x000fe40003fa6270 */
[----:B------:R-:W4:Y:S01]  /*c700*/  LDL R248, [R1+0xe8c] ;  /* 0x000e8c0001f87983 */ /* 0x000f220000100800 */
[----:B------:R-:W-:-:S03]  /*c710*/  ISETP.GE.AND P3, PT, R10, RZ, PT ;  /* 0x000000ff0a00720c */ /* 0x000fc60003f66270 */
        /* <DEDUP_REMOVED lines=91> */
[----:B------:R-:W-:-:S04]  /*ccd0*/  @!P2 IADD3 R135, -R135, RZ, RZ ;  /* 0x000000ff8787a210 */ /* 0x000fc80007ffe1ff */
        /* <DEDUP_REMOVED lines=113> */
[----:B------:R-:W-:Y:S02]  /*d3f0*/  ISETP.GE.AND P2, PT, R0, RZ, PT ;  /* 0x000000ff0000720c */ /* 0x000fe40003f46270 */
[----:B------:R-:W-:-:S02]  /*d400*/  ISETP.GE.AND P5, PT, R249, RZ, PT ;  /* 0x000000fff900720c */ /* 0x000fc40003fa6270 */
[----:B------:R-:W4:Y:S01]  /*d410*/  LDL R249, [R1+0xd0c] ;  /* 0x000d0c0001f97983 */ /* 0x000f220000100800 */
[----:B------:R-:W-:-:S05]  /*d420*/  @!P3 IMAD.MOV R173, RZ, RZ, -R173 ;  /* 0x000000ffffadb224 */ /* 0x000fca00078e0aad */
[----:B------:R-:W-:-:S03]  /*d430*/  @!P1 IMAD.MOV R174, RZ, RZ, -R174 ;  /* 0x000000ffffae9224 */ /* 0x000fc600078e0aae */
[----:B------:R-:W-:Y:S02]  /*d440*/  @!P2 IADD3 R175, -R175, RZ, RZ ;  /* 0x000000ffafafa210 */ /* 0x000fe40007ffe1ff */
        /* <DEDUP_REMOVED lines=12> */
[----:B------:R-:W-:Y:S02]  /*d510*/  IMAD.MOV.U32 R0, RZ, RZ, R177 ;  /* 0x000000ffff007224 */ /* 0x000fe400078e00b1 */
        /* <DEDUP_REMOVED lines=12> */
[----:B------:R-:W-:Y:S02]  /*d5e0*/  @!P1 IADD3 R184, -R184, RZ, RZ ;  /* 0x000000ffb8b89210 */ /* 0x000fe40007ffe1ff */
        /* <DEDUP_REMOVED lines=54> */
[----:B------:R-:W-:Y:S02]  /*d950*/  @!P1 IADD3 R204, -R204, RZ, RZ ;  /* 0x000000ffcccc9210 */ /* 0x000fe40007ffe1ff */
        /* <DEDUP_REMOVED lines=61> */
[----:B------:R-:W4:Y:S03]  /*dd30*/  LDL R249, [R1+0xb88] ;  /* 0x000b880001f97983 */ /* 0x000f260000100800 */
        /* <DEDUP_REMOVED lines=18> */
[----:B------:R-:W-:Y:S01]  /*de60*/  ISETP.GE.AND P4, PT, R249, RZ, PT ;  /* 0x000000fff900720c */ /* 0x000fe20003f86270 */
[----:B------:R-:W-:Y:S01]  /*de70*/  @!P1 IMAD.MOV R229, RZ, RZ, -R229 ;  /* 0x000000ffffe59224 */ /* 0x000fe200078e0ae5 */
[----:B------:R-:W-:Y:S01]  /*de80*/  ISETP.GE.AND P5, PT, R2, RZ, PT ;  /* 0x000000ff0200720c */ /* 0x000fe20003fa6270 */
[----:B------:R-:W4:Y:S04]  /*de90*/  LDL R249, [R1+0xb64] ;  /* 0x000b640001f97983 */ /* 0x000f280000100800 */
[----:B------:R-:W4:Y:S04]  /*dea0*/  LDL R2, [R1+0xb68] ;  /* 0x000b680001027983 */ /* 0x000f280000100800 */
[----:B------:R-:W-:Y:S01]  /*deb0*/  @!P2 IMAD.MOV R230, RZ, RZ, -R230 ;  /* 0x000000ffffe6a224 */ /* 0x000fe200078e0ae6 */
[----:B------:R-:W4:Y:S01]  /*dec0*/  LDL R6, [R1+0xb54] ;  /* 0x000b540001067983 */ /* 0x000f220000100800 */
[----:B------:R-:W-:Y:S01]  /*ded0*/  @!P4 IMAD.MOV R232, RZ, RZ, -R232 ;  /* 0x000000ffffe8c224 */ /* 0x000fe200078e0ae8 */
[----:B------:R-:W-:-:S02]  /*dee0*/  ISETP.GE.AND P1, PT, R248, RZ, PT ;  /* 0x000000fff800720c */ /* 0x000fc40003f26270 */
[----:B------:R-:W4:Y:S01]  /*def0*/  LDL R248, [R1+0xb5c] ;  /* 0x000b5c0001f87983 */ /* 0x000f220000100800 */
[----:B------:R-:W-:-:S03]  /*df00*/  ISETP.GE.AND P2, PT, R247, RZ, PT ;  /* 0x000000fff700720c */ /* 0x000fc60003f46270 */
[----:B------:R-:W4:Y:S01]  /*df10*/  LDL R247, [R1+0xb58] ;  /* 0x000b580001f77983 */ /* 0x000f220000100800 */
[----:B--2---:R-:W-:-:S03]  /*df20*/  ISETP.GE.AND P4, PT, R127, RZ, PT ;  /* 0x000000ff7f00720c */ /* 0x004fc60003f86270 */
[----:B------:R-:W2:Y:S10]  /*df30*/  LDL R127, [R1+0xb50] ;  /* 0x000b5000017f7983 */ /* 0x000eb40000100800 */
[----:B------:R-:W-:Y:S01]  /*df40*/  @!P4 IMAD.MOV R237, RZ, RZ, -R237 ;  /* 0x000000ffffedc224 */ /* 0x000fe200078e0aed */
[----:B---3--:R-:W-:-:S02]  /*df50*/  ISETP.GE.AND P4, PT, R245, RZ, PT ;  /* 0x000000fff500720c */ /* 0x008fc40003f86270 */
[----:B------:R-:W3:Y:S01]  /*df60*/  LDL R245, [R1+0xb4c] ;  /* 0x000b4c0001f57983 */ /* 0x000ee20000100800 */
[----:B------:R-:W-:Y:S01]  /*df70*/  @!P5 IMAD.MOV R231, RZ, RZ, -R231 ;  /* 0x000000ffffe7d224 */ /* 0x000fe200078e0ae7 */
[----:B------:R-:W-:Y:S01]  /*df80*/  ISETP.GE.AND P5, PT, R10, RZ, PT ;  /* 0x000000ff0a00720c */ /* 0x000fe20003fa6270 */
[----:B------:R-:W-:Y:S01]  /*df90*/  @!P3 IMAD.MOV R233, RZ, RZ, -R233 ;  /* 0x000000ffffe9b224 */ /* 0x000fe200078e0ae9 */
[----:B------:R-:W-:Y:S02]  /*dfa0*/  ISETP.GE.AND P3, PT, R3, RZ, PT ;  /* 0x000000ff0300720c */ /* 0x000fe40003f66270 */
[----:B------:R-:W-:Y:S01]  /*dfb0*/  @!P1 IADD3 R234, -R234, RZ, RZ ;  /* 0x000000ffeaea9210 */ /* 0x000fe20007ffe1ff */
[----:B------:R-:W-:Y:S01]  /*dfc0*/  @!P2 IMAD.MOV R235, RZ, RZ, -R235 ;  /* 0x000000ffffeba224 */ /* 0x000fe200078e0aeb */
[----:B------:R-:W-:Y:S01]  /*dfd0*/  ISETP.GE.AND P1, PT, R252, RZ, PT ;  /* 0x000000fffc00720c */ /* 0x000fe20003f26270 */
[----:B------:R-:W3:Y:S06]  /*dfe0*/  LDL R10, [R1+0xab0] ;  /* 0x000ab000010a7983 */ /* 0x000eec0000100800 */
[----:B------:R-:W-:Y:S01]  /*dff0*/  @!P5 IMAD.MOV R236, RZ, RZ, -R236 ;  /* 0x000000ffffecd224 */ /* 0x000fe200078e0aec */
[----:B----4-:R-:W-:Y:S01]  /*e000*/  ISETP.GE.AND P5, PT, R249, RZ, PT ;  /* 0x000000fff900720c */ /* 0x010fe20003fa6270 */
[----:B------:R-:W-:Y:S01]  /*e010*/  @!P3 IMAD.MOV R238, RZ, RZ, -R238 ;  /* 0x000000ffffeeb224 */ /* 0x000fe200078e0aee */
[----:B------:R-:W4:Y:S01]  /*e020*/  LDL R249, [R1+0xb48] ;  /* 0x000b480001f97983 */ /* 0x000f220000100800 */
[----:B------:R-:W-:-:S02]  /*e030*/  ISETP.GE.AND P2, PT, R2, RZ, PT ;  /* 0x000000ff0200720c */ /* 0x000fc40003f46270 */
[----:B------:R-:W-:Y:S01]  /*e040*/  @!P1 IMAD.MOV R239, RZ, RZ, -R239 ;  /* 0x000000ffffef9224 */ /* 0x000fe200078e0aef */
[----:B------:R-:W4:Y:S01]  /*e050*/  LDL R2, [R1+0xab4] ;  /* 0x000ab40001027983 */ /* 0x000f220000100800 */
[----:B------:R-:W-:-:S03]  /*e060*/  ISETP.GE.AND P3, PT, R248, RZ, PT ;  /* 0x000000fff800720c */ /* 0x000fc60003f66270 */
[----:B------:R-:W4:Y:S01]  /*e070*/  LDL R248, [R1+0xb44] ;  /* 0x000b440001f87983 */ /* 0x000f220000100800 */
[----:B------:R-:W-:-:S03]  /*e080*/  ISETP.GE.AND P1, PT, R247, RZ, PT ;  /* 0x000000fff700720c */ /* 0x000fc60003f26270 */
[----:B------:R-:W4:Y:S04]  /*e090*/  LDL R247, [R1+0xb40] ;  /* 0x000b400001f77983 */ /* 0x000f280000100800 */
[----:B------:R-:W4:Y:S04]  /*e0a0*/  LDL.LU R12, [R1+0x30] ;  /* 0x00003000010c7983 */ /* 0x000f280000300800 */
[----:B------:R-:W4:Y:S04]  /*e0b0*/  LDL.LU R9, [R1+0x28] ;  /* 0x0000280001097983 */ /* 0x000f280000300800 */
[----:B------:R-:W4:Y:S01]  /*e0c0*/  LDL.LU R8, [R1+0x24] ;  /* 0x0000240001087983 */ /* 0x000f220000300800 */
[----:B------:R-:W-:-:S03]  /*e0d0*/  @!P2 IMAD.MOV R240, RZ, RZ, -R240 ;  /* 0x000000fffff0a224 */ /* 0x000fc600078e0af0 */
[----:B------:R-:W4:Y:S01]  /*e0e0*/  LDL.LU R7, [R1+0x20] ;  /* 0x0000200001077983 */ /* 0x000f220000300800 */
[----:B------:R-:W-:-:S03]  /*e0f0*/  ISETP.GE.AND P2, PT, R6, RZ, PT ;  /* 0x000000ff0600720c */ /* 0x000fc60003f46270 */
[----:B------:R-:W4:Y:S01]  /*e100*/  LDL.LU R5, [R1+0x1c] ;  /* 0x00001c0001057983 */ /* 0x000f220000300800 */
[----:B------:R-:W-:-:S03]  /*e110*/  @!P5 IMAD.MOV R241, RZ, RZ, -R241 ;  /* 0x000000fffff1d224 */ /* 0x000fc600078e0af1 */
[----:B------:R-:W4:Y:S01]  /*e120*/  LDL.LU R4, [R1+0x18] ;  /* 0x0000180001047983 */ /* 0x000f220000300800 */
[----:B------:R-:W-:-:S03]  /*e130*/  IMAD R177, R126, 0x2, R250 ;  /* 0x000000027eb17824 */ /* 0x000fc600078e02fa */
[----:B------:R-:W4:Y:S01]  /*e140*/  LDL.LU R3, [R1+0x14] ;  /* 0x0000140001037983 */ /* 0x000f220000300800 */
[----:B------:R-:W-:-:S03]  /*e150*/  @!P3 IADD3 R243, -R243, RZ, RZ ;  /* 0x000000fff3f3b210 */ /* 0x000fc60007ffe1ff */
[----:B------:R-:W4:Y:S04]  /*e160*/  LDL.LU R252, [R1+0x10] ;  /* 0x0000100001fc7983 */ /* 0x000f280000300800 */
[----:B------:R-:W4:Y:S01]  /*e170*/  LDL.LU R6, [R1+0xc] ;  /* 0x00000c0001067983 */ /* 0x000f220000300800 */
[----:B--2---:R-:W-:-:S03]  /*e180*/  ISETP.GE.AND P5, PT, R127, RZ, PT ;  /* 0x000000ff7f00720c */ /* 0x004fc60003fa6270 */
[----:B------:R-:W2:Y:S04]  /*e190*/  LDL.LU R127, [R1+0x8] ;  /* 0x00000800017f7983 */ /* 0x000ea80000300800 */
[----:B------:R-:W2:Y:S01]  /*e1a0*/  LDL.LU R250, [R1+0xf7c] ;  /* 0x000f7c0001fa7983 */ /* 0x000ea20000300800 */
[----:B---3--:R-:W-:-:S03]  /*e1b0*/  ISETP.GE.AND P3, PT, R245, RZ, PT ;  /* 0x000000fff500720c */ /* 0x008fc60003f66270 */
[----:B------:R-:W3:Y:S01]  /*e1c0*/  LDL.LU R245, [R1+0xf78] ;  /* 0x000f780001f57983 */ /* 0x000ee20000300800 */
[----:B------:R-:W-:Y:S02]  /*e1d0*/  ISETP.NE.AND P0, PT, RZ, UR43, PT ;  /* 0x0000002bff007c0c */ /* 0x000fe4000bf05270 */
[----:B------:R-:W-:Y:S01]  /*e1e0*/  LOP3.LUT R251, RZ, UR43, RZ, 0x33, !PT ;  /* 0x0000002bfffb7c12 */ /* 0x000fe2000f8e33ff */
[----:B------:R-:W-:Y:S02]  /*e1f0*/  @!P1 IMAD.MOV R244, RZ, RZ, -R244 ;  /* 0x000000fffff49224 */ /* 0x000fe400078e0af4 */
[----:B------:R-:W-:Y:S01]  /*e200*/  @!P5 IMAD.MOV R246, RZ, RZ, -R246 ;  /* 0x000000fffff6d224 */ /* 0x000fe200078e0af6 */
[----:B----4-:R-:W-:Y:S02]  /*e210*/  ISETP.GE.AND P1, PT, R249, RZ, PT ;  /* 0x000000fff900720c */ /* 0x010fe40003f26270 */
[----:B------:R-:W4:Y:S01]  /*e220*/  LDL.LU R249, [R1+0xf74] ;  /* 0x000f740001f97983 */ /* 0x000f220000300800 */
[----:B------:R-:W-:-:S02]  /*e230*/  ISETP.GE.AND P5, PT, R2, RZ, PT ;  /* 0x000000ff0200720c */ /* 0x000fc40003fa6270 */
[----:B------:R-:W-:Y:S02]  /*e240*/  ISETP.GE.AND P6, PT, R247, RZ, PT ;  /* 0x000000fff700720c */ /* 0x000fe40003fc6270 */
[C---:B------:R-:W-:Y:S02]  /*e250*/  SEL R12, R251.reuse, R12, !P0 ;  /* 0x0000000cfb0c7207 */ /* 0x040fe40004000000 */
[C---:B------:R-:W-:Y:S02]  /*e260*/  SEL R9, R251.reuse, R9, !P0 ;  /* 0x00000009fb097207 */ /* 0x040fe40004000000 */
[C---:B------:R-:W-:Y:S02]  /*e270*/  SEL R8, R251.reuse, R8, !P0 ;  /* 0x00000008fb087207 */ /* 0x040fe40004000000 */
[C---:B------:R-:W-:Y:S02]  /*e280*/  SEL R7, R251.reuse, R7, !P0 ;  /* 0x00000007fb077207 */ /* 0x040fe40004000000 */
[----:B------:R-:W-:-:S02]  /*e290*/  SEL R5, R251, R5, !P0 ;  /* 0x00000005fb057207 */ /* 0x000fc40004000000 */
[C---:B------:R-:W-:Y:S02]  /*e2a0*/  SEL R4, R251.reuse, R4, !P0 ;  /* 0x00000004fb047207 */ /* 0x040fe40004000000 */
[C---:B------:R-:W-:Y:S02]  /*e2b0*/  SEL R3, R251.reuse, R3, !P0 ;  /* 0x00000003fb037207 */ /* 0x040fe40004000000 */
[C---:B------:R-:W-:Y:S02]  /*e2c0*/  SEL R252, R251.reuse, R252, !P0 ;  /* 0x000000fcfbfc7207 */ /* 0x040fe40004000000 */
[C---:B------:R-:W-:Y:S02]  /*e2d0*/  SEL R6, R251.reuse, R6, !P0 ;  /* 0x00000006fb067207 */ /* 0x040fe40004000000 */
[----:B--2---:R-:W-:Y:S01]  /*e2e0*/  SEL R127, R251, R127, !P0 ;  /* 0x0000007ffb7f7207 */ /* 0x004fe20004000000 */
[----:B---3--:R-:W-:Y:S01]  /*e2f0*/  @!P2 IMAD.MOV R245, RZ, RZ, -R245 ;  /* 0x000000fffff5a224 */ /* 0x008fe200078e0af5 */
[----:B------:R-:W-:-:S02]  /*e300*/  ISETP.GE.AND P2, PT, R248, RZ, PT ;  /* 0x000000fff800720c */ /* 0x000fc40003f46270 */
[----:B------:R-:W2:Y:S04]  /*e310*/  LDL.LU R248, [R1+0xf70] ;  /* 0x000f700001f87983 */ /* 0x000ea80000300800 */
[----:B------:R-:W3:Y:S04]  /*e320*/  LDL.LU R247, [R1+0xf6c] ;  /* 0x000f6c0001f77983 */ /* 0x000ee80000300800 */
[----:B------:R-:W4:Y:S04]  /*e330*/  LDL.LU R2, [R1+0x2c] ;  /* 0x00002c0001027983 */ /* 0x000f280000300800 */
[----:B------:R1:W-:Y:S04]  /*e340*/  STL [R1+0x120], R12 ;  /* 0x0001200c01007387 */ /* 0x0003e80000100800 */
[----:B-1----:R-:W2:Y:S04]  /*e350*/  LDL.LU R12, [R1+0xf68] ;  /* 0x000f6800010c7983 */ /* 0x002ea80000300800 */
[----:B------:R1:W-:Y:S04]  /*e360*/  STL [R1+0x11c], R9 ;  /* 0x00011c0901007387 */ /* 0x0003e80000100800 */
[----:B-1----:R-:W3:Y:S04]  /*e370*/  LDL.LU R9, [R1+0xf64] ;  /* 0x000f640001097983 */ /* 0x002ee80000300800 */
[----:B------:R1:W-:Y:S04]  /*e380*/  STL [R1+0x118], R8 ;  /* 0x0001180801007387 */ /* 0x0003e80000100800 */
[----:B-1----:R-:W4:Y:S04]  /*e390*/  LDL.LU R8, [R1+0xf60] ;  /* 0x000f600001087983 */ /* 0x002f280000300800 */
        /* <DEDUP_REMOVED lines=13> */
[----:B-1----:R-:W2:Y:S01]  /*e470*/  LDL.LU R127, [R1+0xf44] ;  /* 0x000f4400017f7983 */ /* 0x002ea20000300800 */
[----:B------:R-:W-:Y:S01]  /*e480*/  @!P4 IMAD.MOV R242, RZ, RZ, -R242 ;  /* 0x000000fffff2c224 */ /* 0x000fe200078e0af2 */
[----:B--2---:R-:W-:-:S05]  /*e490*/  SEL R127, R251, R127, !P0 ;  /* 0x0000007ffb7f7207 */ /* 0x004fca0004000000 */
[----:B------:R1:W-:Y:S04]  /*e4a0*/  STL [R1+0xf8], R127 ;  /* 0x0000f87f01007387 */ /* 0x0003e80000100800 */
[----:B-1----:R-:W2:Y:S01]  /*e4b0*/  LDL.LU R127, [R1+0xf40] ;  /* 0x000f4000017f7983 */ /* 0x002ea20000300800 */
[C---:B----4-:R-:W-:Y:S02]  /*e4c0*/  SEL R6, R251.reuse, R6, !P0 ;  /* 0x00000006fb067207 */ /* 0x050fe40004000000 */
[----:B---3--:R-:W-:-:S03]  /*e4d0*/  SEL R252, R251, R252, !P0 ;  /* 0x000000fcfbfc7207 */ /* 0x008fc60004000000 */
[----:B------:R1:W-:Y:S01]  /*e4e0*/  STL [R1+0xf4], R6 ;  /* 0x0000f40601007387 */ /* 0x0003e20000100800 */
[----:B------:R-:W-:-:S03]  /*e4f0*/  SEL R4, R251, R4, !P0 ;  /* 0x00000004fb047207 */ /* 0x000fc60004000000 */
[----:B------:R-:W-:Y:S01]  /*e500*/  STL [R1+0xf0], R252 ;  /* 0x0000f0fc01007387 */ /* 0x000fe20000100800 */
[C---:B-1----:R-:W-:Y:S02]  /*e510*/  SEL R6, R251.reuse, R3, !P0 ;  /* 0x00000003fb067207 */ /* 0x042fe40004000000 */
[C---:B------:R-:W-:Y:S02]  /*e520*/  SEL R3, R251.reuse, R5, !P0 ;  /* 0x00000005fb037207 */ /* 0x040fe40004000000 */
[C---:B------:R-:W-:Y:S01]  /*e530*/  SEL R5, R251.reuse, R7, !P0 ;  /* 0x00000007fb057207 */ /* 0x040fe20004000000 */
[----:B------:R-:W-:Y:S04]  /*e540*/  STL [R1+0xec], R6 ;  /* 0x0000ec0601007387 */ /* 0x000fe80000100800 */
[----:B------:R1:W-:Y:S04]  /*e550*/  STL [R1+0xe8], R4 ;  /* 0x0000e80401007387 */ /* 0x0003e80000100800 */
[----:B------:R3:W-:Y:S01]  /*e560*/  STL [R1+0xe4], R3 ;  /* 0x0000e40301007387 */ /* 0x0007e20000100800 */
[----:B-1----:R-:W-:-:S03]  /*e570*/  SEL R4, R251, R8, !P0 ;  /* 0x00000008fb047207 */ /* 0x002fc60004000000 */
[----:B------:R1:W-:Y:S01]  /*e580*/  STL [R1+0xe0], R5 ;  /* 0x0000e00501007387 */ /* 0x0003e20000100800 */
[----:B---3--:R-:W-:-:S03]  /*e590*/  SEL R3, R251, R9, !P0 ;  /* 0x00000009fb037207 */ /* 0x008fc60004000000 */
[----:B------:R3:W-:Y:S04]  /*e5a0*/  STL [R1+0xdc], R4 ;  /* 0x0000dc0401007387 */ /* 0x0007e80000100800 */
[----:B------:R4:W-:Y:S01]  /*e5b0*/  STL [R1+0xd8], R3 ;  /* 0x0000d80301007387 */ /* 0x0009e20000100800 */
[C---:B-1----:R-:W-:Y:S02]  /*e5c0*/  SEL R5, R251.reuse, R12, !P0 ;  /* 0x0000000cfb057207 */ /* 0x042fe40004000000 */
[----:B---3--:R-:W-:-:S03]  /*e5d0*/  SEL R4, R251, R13, !P0 ;  /* 0x0000000dfb047207 */ /* 0x008fc60004000000 */
[----:B------:R1:W-:Y:S01]  /*e5e0*/  STL [R1+0xd4], R5 ;  /* 0x0000d40501007387 */ /* 0x0003e20000100800 */
[----:B----4-:R-:W-:-:S03]  /*e5f0*/  SEL R3, R251, R14, !P0 ;  /* 0x0000000efb037207 */ /* 0x010fc60004000000 */
        /* <DEDUP_REMOVED lines=10> */
[----:B------:R-:W-:Y:S01]  /*e6a0*/  STL [R1+0xbc], R5 ;  /* 0x0000bc0501007387 */ /* 0x000fe20000100800 */
[----:B----4-:R-:W-:-:S03]  /*e6b0*/  SEL R3, R251, R20, !P0 ;  /* 0x00000014fb037207 */ /* 0x010fc60004000000 */
[----:B------:R-:W-:Y:S01]  /*e6c0*/  STL [R1+0xb8], R4 ;  /* 0x0000b80401007387 */ /* 0x000fe20000100800 */
[----:B------:R-:W-:-:S03]  /*e6d0*/  SEL R20, R251, R26, !P0 ;  /* 0x0000001afb147207 */ /* 0x000fc60004000000 */
[----:B------:R1:W-:Y:S01]  /*e6e0*/  STL [R1+0xb4], R3 ;  /* 0x0000b40301007387 */ /* 0x0003e20000100800 */
[C---:B------:R-:W-:Y:S02]  /*e6f0*/  SEL R6, R251.reuse, R41, !P0 ;  /* 0x00000029fb067207 */ /* 0x040fe40004000000 */
[C---:B------:R-:W-:Y:S02]  /*e700*/  SEL R26, R251.reuse, R42, !P0 ;  /* 0x0000002afb1a7207 */ /* 0x040fe40004000000 */
[C---:B-1----:R-:W-:Y:S02]  /*e710*/  SEL R3, R251.reuse, R25, !P0 ;  /* 0x00000019fb037207 */ /* 0x042fe40004000000 */
[----:B------:R-:W-:-:S03]  /*e720*/  SEL R25, R251, R43, !P0 ;  /* 0x0000002bfb197207 */ /* 0x000fc60004000000 */
[----:B------:R-:W-:Y:S04]  /*e730*/  STL [R1+0x674], R3 ;  /* 0x0006740301007387 */ /* 0x000fe80000100800 */
[----:B------:R1:W-:Y:S04]  /*e740*/  STL [R1+0xac], R6 ;  /* 0x0000ac0601007387 */ /* 0x0003e80000100800 */
[----:B------:R3:W-:Y:S04]  /*e750*/  STL [R1+0xa8], R26 ;  /* 0x0000a81a01007387 */ /* 0x0007e80000100800 */
[----:B------:R4:W-:Y:S01]  /*e760*/  STL [R1+0xa4], R25 ;  /* 0x0000a41901007387 */ /* 0x0009e20000100800 */
[----:B-1----:R-:W-:-:S02]  /*e770*/  SEL R6, R251, R44, !P0 ;  /* 0x0000002cfb067207 */ /* 0x002fc40004000000 */
        /* <DEDUP_REMOVED lines=33> */
[----:B------:R1:W-:Y:S01]  /*e990*/  STL [R1+0x8], R26 ;  /* 0x0000081a01007387 */ /* 0x0003e20000100800 */
[C---:B------:R-:W-:Y:S02]  /*e9a0*/  SEL R50, R251.reuse, R0, !P0 ;  /* 0x00000000fb327207 */ /* 0x040fe40004000000 */
[C---:B------:R-:W-:Y:S01]  /*e9b0*/  SEL R0, R251.reuse, R215, !P0 ;  /* 0x000000d7fb007207 */ /* 0x040fe20004000000 */
[----:B------:R3:W-:Y:S01]  /*e9c0*/  STL [R1+0x4], R25 ;  /* 0x0000041901007387 */ /* 0x0007e20000100800 */
[C---:B-1----:R-:W-:Y:S02]  /*e9d0*/  SEL R26, R251.reuse, R214, !P0 ;  /* 0x000000d6fb1a7207 */ /* 0x042fe40004000000 */
[----:B---3--:R-:W-:-:S03]  /*e9e0*/  SEL R25, R251, R216, !P0 ;  /* 0x000000d8fb197207 */ /* 0x008fc60004000000 */
[----:B------:R1:W-:Y:S04]  /*e9f0*/  STL [R1+0x670], R26 ;  /* 0x0006701a01007387 */ /* 0x0003e80000100800 */
        /* <DEDUP_REMOVED lines=60> */
[----:B------:R-:W-:Y:S04]  /*edc0*/  STL [R1+0x5f4], R0 ;  /* 0x0005f40001007387 */ /* 0x000fe80000100800 */
[----:B------:R1:W-:Y:S02]  /*edd0*/  STL [R1+0x5f0], R25 ;  /* 0x0005f01901007387 */ /* 0x0003e40000100800 */
[----:B-1----:R-:W1:Y:S01]  /*ede0*/  S2R R25, SR_TID.X ;  /* 0x0000000000197919 */ /* 0x002e620000002100 */
[----:B------:R-:W-:Y:S02]  /*edf0*/  @!P3 IMAD.MOV R247, RZ, RZ, -R247 ;  /* 0x000000fffff7b224 */ /* 0x000fe400078e0af7 */
[----:B------:R-:W-:Y:S02]  /*ee00*/  @!P1 IMAD.MOV R248, RZ, RZ, -R248 ;  /* 0x000000fffff89224 */ /* 0x000fe400078e0af8 */
[----:B------:R-:W-:Y:S01]  /*ee10*/  @!P2 IMAD.MOV R249, RZ, RZ, -R249 ;  /* 0x000000fffff9a224 */ /* 0x000fe200078e0af9 */
[C---:B------:R-:W-:Y:S01]  /*ee20*/  SEL R26, R251.reuse, R247, !P0 ;  /* 0x000000f7fb1a7207 */ /* 0x040fe20004000000 */
[----:B------:R-:W-:Y:S01]  /*ee30*/  @!P6 IMAD.MOV R250, RZ, RZ, -R250 ;  /* 0x000000fffffae224 */ /* 0x000fe200078e0afa */
[----:B------:R-:W-:-:S03]  /*ee40*/  SEL R0, R251, R248, !P0 ;  /* 0x000000f8fb007207 */ /* 0x000fc60004000000 */
[----:B------:R3:W-:Y:S04]  /*ee50*/  STL [R1+0x5ec], R26 ;  /* 0x0005ec1a01007387 */ /* 0x0007e80000100800 */
[----:B------:R4:W-:Y:S01]  /*ee60*/  STL [R1+0x5e8], R0 ;  /* 0x0005e80001007387 */ /* 0x0009e20000100800 */
[C---:B---3--:R-:W-:Y:S02]  /*ee70*/  SEL R26, R251.reuse, R249, !P0 ;  /* 0x000000f9fb1a7207 */ /* 0x048fe40004000000 */
[----:B----4-:R-:W-:Y:S02]  /*ee80*/  SEL R0, R251, R250, !P0 ;  /* 0x000000fafb007207 */ /* 0x010fe40004000000 */
[----:B-1----:R-:W-:-:S05]  /*ee90*/  LOP3.LUT R25, R25, 0x3f, RZ, 0xc0, !PT ;  /* 0x0000003f19197812 */ /* 0x002fca00078ec0ff */
[----:B--2---:R-:W-:Y:S02]  /*eea0*/  IMAD R127, R25, R127, RZ ;  /* 0x0000007f197f7224 */ /* 0x004fe400078e02ff */
[----:B------:R-:W1:Y:S01]  /*eeb0*/  LDC R25, c[0x0][0x230] ;  /* 0x00008c00ff197b82 */ /* 0x000e620000000800 */
[----:B------:R2:W-:Y:S04]  /*eec0*/  STL [R1+0x5e4], R26 ;  /* 0x0005e41a01007387 */ /* 0x0005e80000100800 */
[----:B------:R1:W-:Y:S04]  /*eed0*/  STL [R1+0x5e0], R0 ;  /* 0x0005e00001007387 */ /* 0x0003e80000100800 */
[----:B------:R-:W3:Y:S04]  /*eee0*/  LDL.LU R54, [R1+0x120] ;  /* 0x0001200001367983 */ /* 0x000ee80000300800 */
[----:B------:R-:W4:Y:S04]  /*eef0*/  LDL.LU R52, [R1+0x11c] ;  /* 0x00011c0001347983 */ /* 0x000f280000300800 */
[----:B------:R-:W4:Y:S04]  /*ef00*/  LDL.LU R51, [R1+0x118] ;  /* 0x0001180001337983 */ /* 0x000f280000300800 */
[----:B------:R-:W4:Y:S04]  /*ef10*/  LDL.LU R49, [R1+0x114] ;  /* 0x0001140001317983 */ /* 0x000f280000300800 */
[----:B------:R-:W4:Y:S04]  /*ef20*/  LDL.LU R48, [R1+0x110] ;  /* 0x0001100001307983 */ /* 0x000f280000300800 */
[----:B------:R-:W4:Y:S04]  /*ef30*/  LDL.LU R47, [R1+0x10c] ;  /* 0x00010c00012f7983 */ /* 0x000f280000300800 */
[----:B------:R-:W4:Y:S04]  /*ef40*/  LDL.LU R46, [R1+0x108] ;  /* 0x00010800012e7983 */ /* 0x000f280000300800 */
[----:B------:R-:W4:Y:S01]  /*ef50*/  LDL.LU R45, [R1+0x104] ;  /* 0x00010400012d7983 */ /* 0x000f220000300800 */
[----:B------:R-:W-:-:S03]  /*ef60*/  SEL R3, R251, R40, !P0 ;  /* 0x00000028fb037207 */ /* 0x000fc60004000000 */
[----:B------:R-:W4:Y:S01]  /*ef70*/  LDL.LU R44, [R1+0x100] ;  /* 0x00010000012c7983 */ /* 0x000f220000300800 */
[----:B------:R-:W-:-:S03]  /*ef80*/  SEL R4, R251, R39, !P0 ;  /* 0x00000027fb047207 */ /* 0x000fc60004000000 */
[----:B------:R-:W4:Y:S01]  /*ef90*/  LDL.LU R43, [R1+0xfc] ;  /* 0x0000fc00012b7983 */ /* 0x000f220000300800 */
[----:B------:R-:W-:-:S03]  /*efa0*/  SEL R5, R251, R38, !P0 ;  /* 0x00000026fb057207 */ /* 0x000fc60004000000 */
[----:B------:R-:W4:Y:S01]  /*efb0*/  LDL.LU R42, [R1+0xf8] ;  /* 0x0000f800012a7983 */ /* 0x000f220000300800 */
[----:B------:R-:W-:-:S03]  /*efc0*/  SEL R7, R251, R37, !P0 ;  /* 0x00000025fb077207 */ /* 0x000fc60004000000 */
[----:B------:R-:W4:Y:S01]  /*efd0*/  LDL.LU R41, [R1+0xf4] ;  /* 0x0000f40001297983 */ /* 0x000f220000300800 */
[----:B--2---:R-:W-:-:S03]  /*efe0*/  IMAD R26, R126, 0x2, R11 ;  /* 0x000000027e1a7824 */ /* 0x004fc600078e020b */
[----:B------:R-:W2:Y:S01]  /*eff0*/  LDL.LU R40, [R1+0xf0] ;  /* 0x0000f00001287983 */ /* 0x000ea20000300800 */
[----:B------:R-:W-:-:S03]  /*f000*/  SEL R8, R251, R36, !P0 ;  /* 0x00000024fb087207 */ /* 0x000fc60004000000 */
[----:B------:R-:W2:Y:S01]  /*f010*/  LDL.LU R39, [R1+0xec] ;  /* 0x0000ec0001277983 */ /* 0x000ea20000300800 */
[----:B------:R-:W-:-:S03]  /*f020*/  SEL R9, R251, R35, !P0 ;  /* 0x00000023fb097207 */ /* 0x000fc60004000000 */
[----:B------:R-:W2:Y:S01]  /*f030*/  LDL.LU R38, [R1+0xe8] ;  /* 0x0000e80001267983 */ /* 0x000ea20000300800 */
[----:B------:R-:W-:-:S03]  /*f040*/  SEL R12, R251, R34, !P0 ;  /* 0x00000022fb0c7207 */ /* 0x000fc60004000000 */
[----:B------:R-:W2:Y:S01]  /*f050*/  LDL.LU R37, [R1+0xe4] ;  /* 0x0000e40001257983 */ /* 0x000ea20000300800 */
[----:B------:R-:W-:Y:S01]  /*f060*/  SEL R13, R251, R33, !P0 ;  /* 0x00000021fb0d7207 */ /* 0x000fe20004000000 */
[----:B-1----:R-:W-:Y:S02]  /*f070*/  VIADD R0, R25, 0x3f ;  /* 0x0000003f19007836 */ /* 0x002fe40000000000 */
[----:B------:R-:W2:Y:S01]  /*f080*/  LDL.LU R36, [R1+0xe0] ;  /* 0x0000e00001247983 */ /* 0x000ea20000300800 */
[C---:B------:R-:W-:Y:S01]  /*f090*/  IMAD R26, R126.reuse, 0x2, R26 ;  /* 0x000000027e1a7824 */ /* 0x040fe200078e021a */
[C---:B------:R-:W-:Y:S02]  /*f0a0*/  SEL R14, R251.reuse, R32, !P0 ;  /* 0x00000020fb0e7207 */ /* 0x040fe40004000000 */
[----:B------:R-:W2:Y:S01]  /*f0b0*/  LDL.LU R35, [R1+0xdc] ;  /* 0x0000dc0001237983 */ /* 0x000ea20000300800 */
[----:B------:R-:W-:Y:S01]  /*f0c0*/  IMAD R25, R126, 0x2, R11 ;  /* 0x000000027e197824 */ /* 0x000fe200078e020b */
[----:B------:R-:W-:-:S02]  /*f0d0*/  SEL R15, R251, R31, !P0 ;  /* 0x0000001ffb0f7207 */ /* 0x000fc40004000000 */
[----:B------:R-:W2:Y:S01]  /*f0e0*/  LDL.LU R34, [R1+0xd8] ;  /* 0x0000d80001227983 */ /* 0x000ea20000300800 */
[----:B------:R-:W-:-:S03]  /*f0f0*/  SEL R16, R251, R30, !P0 ;  /* 0x0000001efb107207 */ /* 0x000fc60004000000 */
[----:B------:R-:W2:Y:S01]  /*f100*/  LDL.LU R33, [R1+0xd4] ;  /* 0x0000d40001217983 */ /* 0x000ea20000300800 */
[C---:B------:R-:W-:Y:S01]  /*f110*/  SEL R17, R251.reuse, R29, !P0 ;  /* 0x0000001dfb117207 */ /* 0x040fe20004000000 */
[----:B------:R-:W-:Y:S02]  /*f120*/  IMAD.MOV.U32 R59, RZ, RZ, R26 ;  /* 0x000000ffff3b7224 */ /* 0x000fe400078e001a */
[----:B------:R-:W2:Y:S01]  /*f130*/  LDL.LU R32, [R1+0xd0] ;  /* 0x0000d00001207983 */ /* 0x000ea20000300800 */
[C---:B------:R-:W-:Y:S01]  /*f140*/  SEL R18, R251.reuse, R28, !P0 ;  /* 0x0000001cfb127207 */ /* 0x040fe20004000000 */
[----:B------:R-:W-:Y:S02]  /*f150*/  IMAD.MOV.U32 R60, RZ, RZ, R25 ;  /* 0x000000ffff3c7224 */ /* 0x000fe400078e0019 */
[----:B------:R-:W2:Y:S01]  /*f160*/  LDL.LU R31, [R1+0xcc] ;  /* 0x0000cc00011f7983 */ /* 0x000ea20000300800 */
[----:B------:R-:W-:-:S03]  /*f170*/  SEL R19, R251, R27, !P0 ;  /* 0x0000001bfb137207 */ /* 0x000fc60004000000 */
[----:B------:R-:W2:Y:S04]  /*f180*/  LDL.LU R30, [R1+0xc8] ;  /* 0x0000c800011e7983 */ /* 0x000ea80000300800 */
[----:B------:R-:W2:Y:S01]  /*f190*/  LDL.LU R29, [R1+0xc4] ;  /* 0x0000c400011d7983 */ /* 0x000ea20000300800 */
[----:B------:R-:W-:-:S03]  /*f1a0*/  MOV R214, R59 ;  /* 0x0000003b00d67202 */ /* 0x000fc60000000f00 */
[----:B------:R-:W2:Y:S01]  /*f1b0*/  LDL.LU R28, [R1+0xc0] ;  /* 0x0000c000011c7983 */ /* 0x000ea20000300800 */
[----:B------:R-:W-:-:S03]  /*f1c0*/  IMAD.MOV.U32 R215, RZ, RZ, R60 ;  /* 0x000000ffffd77224 */ /* 0x000fc600078e003c */
[----:B------:R-:W2:Y:S04]  /*f1d0*/  LDL.LU R27, [R1+0xbc] ;  /* 0x0000bc00011b7983 */ /* 0x000ea80000300800 */
[----:B------:R-:W2:Y:S01]  /*f1e0*/  LDL.LU R26, [R1+0xb8] ;  /* 0x0000b800011a7983 */ /* 0x000ea20000300800 */
[----:B------:R-:W-:-:S03]  /*f1f0*/  SEL R6, R251, R62, !P0 ;  /* 0x0000003efb067207 */ /* 0x000fc60004000000 */
[----:B------:R-:W2:Y:S01]  /*f200*/  LDL.LU R25, [R1+0xb4] ;  /* 0x0000b40001197983 */ /* 0x000ea20000300800 */
[----:B------:R-:W-:-:S03]  /*f210*/  SEL R252, R251, R63, !P0 ;  /* 0x0000003ffbfc7207 */ /* 0x000fc60004000000 */
[----:B------:R-:W2:Y:S04]  /*f220*/  LDL.LU R59, [R1+0xac] ;  /* 0x0000ac00013b7983 */ /* 0x000ea80000300800 */
[----:B------:R-:W2:Y:S04]  /*f230*/  LDL.LU R60, [R1+0xa8] ;  /* 0x0000a800013c7983 */ /* 0x000ea80000300800 */
[----:B------:R-:W2:Y:S04]  /*f240*/  LDL.LU R61, [R1+0xa4] ;  /* 0x0000a400013d7983 */ /* 0x000ea80000300800 */
[----:B------:R-:W2:Y:S04]  /*f250*/  LDL.LU R62, [R1+0xa0] ;  /* 0x0000a000013e7983 */ /* 0x000ea80000300800 */
[----:B------:R-:W2:Y:S04]  /*f260*/  LDL.LU R63, [R1+0x9c] ;  /* 0x00009c00013f7983 */ /* 0x000ea80000300800 */
[----:B------:R-:W3:Y:S04]  /*f270*/  LDL.LU R236, [R1+0x98] ;  /* 0x0000980001ec7983 */ /* 0x000ee80000300800 */
[----:B------:R-:W4:Y:S04]  /*f280*/  LDL.LU R235, [R1+0x94] ;  /* 0x0000940001eb7983 */ /* 0x000f280000300800 */
        /* <DEDUP_REMOVED lines=10> */
[----:B------:R-:W2:Y:S04]  /*f330*/  LDL.LU R220, [R1+0x10] ;  /* 0x0000100001dc7983 */ /* 0x000ea80000300800 */
[----:B------:R-:W2:Y:S04]  /*f340*/  LDL.LU R218, [R1+0xc] ;  /* 0x00000c0001da7983 */ /* 0x000ea80000300800 */
[----:B------:R-:W2:Y:S04]  /*f350*/  LDL.LU R217, [R1+0x8] ;  /* 0x0000080001d97983 */ /* 0x000ea80000300800 */
[----:B------:R-:W2:Y:S01]  /*f360*/  LDL.LU R216, [R1+0x4] ;  /* 0x0000040001d87983 */ /* 0x000ea20000300800 */
[----:B------:R-:W-:Y:S01]  /*f370*/  ISETP.NE.AND P4, PT, R10, RZ, PT ;  /* 0x000000ff0a00720c */ /* 0x000fe20003f85270 */
[----:B------:R-:W-:Y:S01]  /*f380*/  @!P5 IMAD.MOV R2, RZ, RZ, -R2 ;  /* 0x000000ffff02d224 */ /* 0x000fe200078e0a02 */
[----:B------:R-:W-:-:S02]  /*f390*/  SEL R21, R251, R21, !P0 ;  /* 0x00000015fb157207 */ /* 0x000fc40004000000 */
[----:B------:R-:W-:-:S09]  /*f3a0*/  SEL R22, R251, R22, !P0 ;  /* 0x00000016fb167207 */ /* 0x000fd20004000000 */
[----:B------:R-:W-:-:S05]  /*f3b0*/  @!P4 LOP3.LUT R2, RZ, R10, RZ, 0x33, !PT ;  /* 0x0000000aff02c212 */ /* 0x000fca00078e33ff */
[----:B------:R-:W-:Y:S01]  /*f3c0*/  IMAD R2, R2, UR4, RZ ;  /* 0x0000000402027c24 */ /* 0x000fe2000f8e02ff */
[----:B------:R-:W-:Y:S01]  /*f3d0*/  ULDC.64 UR4, c[0x0][0x210] ;  /* 0x0000840000047ab9 */ /* 0x000fe20000000a00 */
        /* <DEDUP_REMOVED lines=149> */
[----:B------:R-:W-:Y:S01]  /*fd30*/  LEA R228, P0, R2, UR4, 0x2 ;  /* 0x0000000402e47c11 */ /* 0x000fe2000f8010ff */
[----:B------:R-:W-:Y:S02]  /*fd40*/  ULDC UR4, c[0x0][0x240] ;  /* 0x0000900000047ab9 */ /* 0x000fe40000000800 */
[----:B---3--:R-:W-:Y:S02]  /*fd50*/  IMAD R251, R226, UR4, RZ ;  /* 0x00000004e2fb7c24 */ /* 0x008fe4000f8e02ff */
[----:B----4-:R-:W-:Y:S02]  /*fd60*/  IMAD R226, R225, UR4, RZ ;  /* 0x00000004e1e27c24 */ /* 0x010fe4000f8e02ff */
[----:B--2---:R-:W-:Y:S02]  /*fd70*/  IMAD R225, R224, UR4, RZ ;  /* 0x00000004e0e17c24 */ /* 0x004fe4000f8e02ff */
[----:B------:R-:W-:Y:S02]  /*fd80*/  IMAD R224, R223, UR4, RZ ;  /* 0x00000004dfe07c24 */ /* 0x000fe4000f8e02ff */
[----:B------:R-:W-:Y:S01]  /*fd90*/  IMAD R223, R222, UR4, RZ ;  /* 0x00000004dedf7c24 */ /* 0x000fe2000f8e02ff */
[----:B------:R-:W-:Y:S01]  /*fda0*/  STL [R1+0x24], R226 ;  /* 0x000024e201007387 */ /* 0x000fe20000100800 */
[----:B------:R-:W-:-:S02]  /*fdb0*/  IMAD R222, R221, UR4, RZ ;  /* 0x00000004ddde7c24 */ /* 0x000fc4000f8e02ff */
[----:B------:R-:W-:Y:S01]  /*fdc0*/  IMAD R221, R220, UR4, RZ ;  /* 0x00000004dcdd7c24 */ /* 0x000fe2000f8e02ff */
[----:B------:R-:W-:Y:S01]  /*fdd0*/  STL [R1+0x20], R225 ;  /* 0x000020e101007387 */ /* 0x000fe20000100800 */
[----:B------:R-:W-:Y:S02]  /*fde0*/  IMAD R220, R218, UR4, RZ ;  /* 0x00000004dadc7c24 */ /* 0x000fe4000f8e02ff */
[----:B------:R-:W-:Y:S01]  /*fdf0*/  IMAD R218, R217, UR4, RZ ;  /* 0x00000004d9da7c24 */ /* 0x000fe2000f8e02ff */
[----:B------:R-:W-:Y:S01]  /*fe00*/  STL [R1+0x1c], R224 ;  /* 0x00001ce001007387 */ /* 0x000fe20000100800 */
[----:B------:R-:W-:-:S03]  /*fe10*/  IMAD R217, R216, UR4, RZ ;  /* 0x00000004d8d97c24 */ /* 0x000fc6000f8e02ff */
[----:B------:R-:W-:Y:S01]  /*fe20*/  STL [R1+0x18], R223 ;  /* 0x000018df01007387 */ /* 0x000fe20000100800 */
[----:B------:R-:W-:-:S03]  /*fe30*/  IMAD R216, R6, UR4, RZ ;  /* 0x0000000406d87c24 */ /* 0x000fc6000f8e02ff */
[----:B------:R-:W-:Y:S01]  /*fe40*/  STL [R1+0x14], R222 ;  /* 0x000014de01007387 */ /* 0x000fe20000100800 */
[----:B------:R-:W-:-:S03]  /*fe50*/  IMAD R50, R50, UR4, RZ ;  /* 0x0000000432327c24 */ /* 0x000fc6000f8e02ff */
[----:B------:R-:W-:Y:S01]  /*fe60*/  STL [R1+0x10], R221 ;  /* 0x000010dd01007387 */ /* 0x000fe20000100800 */
[----:B------:R-:W-:-:S03]  /*fe70*/  IMAD R53, R53, UR4, RZ ;  /* 0x0000000435357c24 */ /* 0x000fc6000f8e02ff */
[----:B------:R-:W-:Y:S04]  /*fe80*/  STL [R1+0xc], R220 ;  /* 0x00000cdc01007387 */ /* 0x000fe80000100800 */
[----:B------:R-:W-:Y:S04]  /*fe90*/  STL [R1+0x8], R218 ;  /* 0x000008da01007387 */ /* 0x000fe80000100800 */
[----:B------:R-:W2:Y:S04]  /*fea0*/  LDL.LU R6, [R1+0xf3c] ;  /* 0x000f3c0001067983 */ /* 0x000ea80000300800 */
[----:B------:R-:W-:Y:S04]  /*feb0*/  STL [R1+0x4], R217 ;  /* 0x000004d901007387 */ /* 0x000fe80000100800 */
[----:B------:R-:W-:Y:S04]  /*fec0*/  STL [R1], R216 ;  /* 0x000000d801007387 */ /* 0x000fe80000100800 */
[----:B------:R1:W-:Y:S04]  /*fed0*/  STL [R1+0x558], R50 ;  /* 0x0005583201007387 */ /* 0x0003e80000100800 */
[----:B------:R3:W-:Y:S01]  /*fee0*/  STL [R1+0x55c], R53 ;  /* 0x00055c3501007387 */ /* 0x0007e20000100800 */
[----:B-1----:R-:W-:-:S02]  /*fef0*/  IMAD R50, R182, UR4, RZ ;  /* 0x00000004b6327c24 */ /* 0x002fc4000f8e02ff */
[----:B---3--:R-:W-:-:S03]  /*ff00*/  IMAD R53, R183, UR4, RZ ;  /* 0x00000004b7357c24 */ /* 0x008fc6000f8e02ff */
[----:B------:R1:W-:Y:S01]  /*ff10*/  STL [R1+0x560], R50 ;  /* 0x0005603201007387 */ /* 0x0003e20000100800 */
[----:B------:R-:W-:-:S03]  /*ff20*/  IMAD R182, R184, UR4, RZ ;  /* 0x00000004b8b67c24 */ /* 0x000fc6000f8e02ff */
[----:B------:R3:W-:Y:S01]  /*ff30*/  STL [R1+0x564], R53 ;  /* 0x0005643501007387 */ /* 0x0007e20000100800 */
[----:B-1----:R-:W-:-:S03]  /*ff40*/  IMAD R50, R185, UR4, RZ ;  /* 0x00000004b9327c24 */ /* 0x002fc6000f8e02ff */
[----:B------:R1:W-:Y:S01]  /*ff50*/  STL [R1+0x568], R182 ;  /* 0x000568b601007387 */ /* 0x0003e20000100800 */
[----:B---3--:R-:W-:-:S03]  /*ff60*/  IMAD R53, R186, UR4, RZ ;  /* 0x00000004ba357c24 */ /* 0x008fc6000f8e02ff */
[----:B------:R3:W-:Y:S04]  /*ff70*/  STL [R1+0x56c], R50 ;  /* 0x00056c3201007387 */ /* 0x0007e80000100800 */
[----:B------:R4:W-:Y:S01]  /*ff80*/  STL [R1+0x570], R53 ;  /* 0x0005703501007387 */ /* 0x0009e20000100800 */
[----:B-1----:R-:W-:Y:S02]  /*ff90*/  IMAD R182, R187, UR4, RZ ;  /* 0x00000004bbb67c24 */ /* 0x002fe4000f8e02ff */
[----:B---3--:R-:W-:-:S03]  /*ffa0*/  IMAD R50, R188, UR4, RZ ;  /* 0x00000004bc327c24 */ /* 0x008fc6000f8e02ff */
[----:B------:R1:W-:Y:S01]  /*ffb0*/  STL [R1+0x574], R182 ;  /* 0x000574b601007387 */ /* 0x0003e20000100800 */
[----:B----4-:R-:W-:-:S03]  /*ffc0*/  IMAD R53, R189, UR4, RZ ;  /* 0x00000004bd357c24 */ /* 0x010fc6000f8e02ff */
        /* <DEDUP_REMOVED lines=12> */
[----:B------:R-:W-:Y:S04]  /*10090*/  STL [R1+0x590], R50 ;  /* 0x0005903201007387 */ /* 0x000fe80000100800 */
[----:B------:R3:W-:Y:S01]  /*100a0*/  STL [R1+0x594], R53 ;  /* 0x0005943501007387 */ /* 0x0007e20000100800 */
[----:B-1----:R-:W-:Y:S02]  /*100b0*/  IMAD R182, R198, UR4, RZ ;  /* 0x00000004c6b67c24 */ /* 0x002fe4000f8e02ff */
[----:B---3--:R-:W-:-:S05]  /*100c0*/  IMAD R53, R197, UR4, RZ ;  /* 0x00000004c5357c24 */ /* 0x008fca000f8e02ff */
[----:B------:R1:W-:Y:S04]  /*100d0*/  STL [R1+0x59c], R53 ;  /* 0x00059c3501007387 */ /* 0x0003e80000100800 */
[----:B------:R3:W-:Y:S01]  /*100e0*/  STL [R1+0x5a0], R182 ;  /* 0x0005a0b601007387 */ /* 0x0007e20000100800 */
[----:B-1----:R-:W-:Y:S02]  /*100f0*/  IMAD R53, R199, UR4, RZ ;  /* 0x00000004c7357c24 */ /* 0x002fe4000f8e02ff */
[----:B---3--:R-:W-:-:S03]  /*10100*/  IMAD R182, R200, UR4, RZ ;  /* 0x00000004c8b67c24 */ /* 0x008fc6000f8e02ff */
[----:B------:R1:W-:Y:S04]  /*10110*/  STL [R1+0x5a4], R53 ;  /* 0x0005a43501007387 */ /* 0x0003e80000100800 */
[----:B------:R-:W3:Y:S01]  /*10120*/  LDL.LU R218, [R1+0x12c] ;  /* 0x00012c0001da7983 */ /* 0x000ee20000300800 */
[----:B-1----:R-:W-:-:S03]  /*10130*/  IMAD R53, R201, UR4, RZ ;  /* 0x00000004c9357c24 */ /* 0x002fc6000f8e02ff */
[----:B------:R1:W-:Y:S04]  /*10140*/  STL [R1+0x5a8], R182 ;  /* 0x0005a8b601007387 */ /* 0x0003e80000100800 */
[----:B------:R-:W4:Y:S01]  /*10150*/  LDL.LU R216, [R1+0x128] ;  /* 0x0001280001d87983 */ /* 0x000f220000300800 */
[----:B------:R-:W-:-:S03]  /*10160*/  IMAD.MOV.U32 R217, RZ, RZ, R215 ;  /* 0x000000ffffd97224 */ /* 0x000fc600078e00d7 */
[----:B------:R1:W-:Y:S02]  /*10170*/  STL [R1+0x5ac], R53 ;  /* 0x0005ac3501007387 */ /* 0x0003e40000100800 */
[----:B-1----:R-:W-:Y:S02]  /*10180*/  IMAD R182, R202, UR4, RZ ;  /* 0x00000004cab67c24 */ /* 0x002fe4000f8e02ff */
[----:B------:R-:W2:Y:S04]  /*10190*/  LDL.LU R226, [R1+0x124] ;  /* 0x0001240001e27983 */ /* 0x000ea80000300800 */
[----:B------:R-:W2:Y:S04]  /*101a0*/  LDL.LU R223, [R1+0xb0] ;  /* 0x0000b00001df7983 */ /* 0x000ea80000300800 */
[----:B------:R-:W2:Y:S01]  /*101b0*/  LDL.LU R221, [R1+0x134] ;  /* 0x0001340001dd7983 */ /* 0x000ea20000300800 */
[----:B------:R-:W-:-:S03]  /*101c0*/  IMAD R53, R203, UR4, RZ ;  /* 0x00000004cb357c24 */ /* 0x000fc6000f8e02ff */
[----:B------:R-:W2:Y:S04]  /*101d0*/  LDL.LU R215, [R1+0x34] ;  /* 0x0000340001d77983 */ /* 0x000ea80000300800 */
[----:B------:R-:W2:Y:S04]  /*101e0*/  LDL.LU R220, [R1+0x38] ;  /* 0x0000380001dc7983 */ /* 0x000ea80000300800 */
[----:B------:R1:W-:Y:S01]  /*101f0*/  STL [R1+0x5b0], R182 ;  /* 0x0005b0b601007387 */ /* 0x0003e20000100800 */
[----:B------:R-:W-:-:S03]  /*10200*/  IMAD R183, R205, UR4, RZ ;  /* 0x00000004cdb77c24 */ /* 0x000fc6000f8e02ff */
[----:B------:R1:W-:Y:S02]  /*10210*/  STL [R1+0x5b4], R53 ;  /* 0x0005b43501007387 */ /* 0x0003e40000100800 */
[----:B-1----:R-:W-:Y:S02]  /*10220*/  IMAD R182, R204, UR4, RZ ;  /* 0x00000004ccb67c24 */ /* 0x002fe4000f8e02ff */
[----:B------:R-:W-:-:S03]  /*10230*/  IMAD R53, R206, UR4, RZ ;  /* 0x00000004ce357c24 */ /* 0x000fc6000f8e02ff */
[----:B------:R1:W-:Y:S04]  /*10240*/  STL [R1+0x5b8], R182 ;  /* 0x0005b8b601007387 */ /* 0x0003e80000100800 */
[----:B------:R1:W-:Y:S04]  /*10250*/  STL [R1+0x5bc], R183 ;  /* 0x0005bcb701007387 */ /* 0x0003e80000100800 */
[----:B------:R-:W2:Y:S01]  /*10260*/  LDL.LU R222, [R1+0x3c] ;  /* 0x00003c0001de7983 */ /* 0x000ea20000300800 */
[----:B-1----:R-:W-:-:S03]  /*10270*/  IMAD R182, R207, UR4, RZ ;  /* 0x00000004cfb67c24 */ /* 0x002fc6000f8e02ff */
[----:B------:R-:W-:Y:S04]  /*10280*/  STL [R1+0x5c0], R53 ;  /* 0x0005c03501007387 */ /* 0x000fe80000100800 */
[----:B------:R1:W-:Y:S01]  /*10290*/  STL [R1+0x5c8], R182 ;  /* 0x0005c8b601007387 */ /* 0x0003e20000100800 */
[----:B------:R-:W-:-:S03]  /*102a0*/  IMAD R183, R210, UR4, RZ ;  /* 0x00000004d2b77c24 */ /* 0x000fc6000f8e02ff */
[----:B------:R-:W2:Y:S01]  /*102b0*/  LDL.LU R225, [R1+0x40] ;  /* 0x0000400001e17983 */ /* 0x000ea20000300800 */
[----:B-1----:R-:W-:-:S05]  /*102c0*/  IMAD R182, R209, UR4, RZ ;  /* 0x00000004d1b67c24 */ /* 0x002fca000f8e02ff */
[----:B------:R1:W-:Y:S04]  /*102d0*/  STL [R1+0x5d8], R182 ;  /* 0x0005d8b601007387 */ /* 0x0003e80000100800 */
[----:B------:R-:W-:Y:S04]  /*102e0*/  STL [R1+0x5dc], R183 ;  /* 0x0005dcb701007387 */ /* 0x000fe80000100800 */
[----:B------:R-:W2:Y:S01]  /*102f0*/  LDL.LU R224, [R1+0x44] ;  /* 0x0000440001e07983 */ /* 0x000ea20000300800 */
[----:B-1----:R-:W-:-:S05]  /*10300*/  IMAD R182, R211, UR4, RZ ;  /* 0x00000004d3b67c24 */ /* 0x002fca000f8e02ff */
[----:B------:R1:W-:Y:S04]  /*10310*/  STL [R1+0x5d4], R182 ;  /* 0x0005d4b601007387 */ /* 0x0003e80000100800 */
[----:B------:R-:W2:Y:S01]  /*10320*/  LDL.LU R240, [R1+0x48] ;  /* 0x0000480001f07983 */ /* 0x000ea20000300800 */
[----:B-1----:R-:W-:Y:S01]  /*10330*/  IMAD R182, R212, UR4, RZ ;  /* 0x00000004d4b67c24 */ /* 0x002fe2000f8e02ff */
[----:B------:R-:W-:-:S04]  /*10340*/  LEA R180, P1, R127, UR6, 0x2 ;  /* 0x000000067fb47c11 */ /* 0x000fc8000f8210ff */
[----:B------:R1:W-:Y:S01]  /*10350*/  STL [R1+0x5cc], R182 ;  /* 0x0005ccb601007387 */ /* 0x0003e20000100800 */
[----:B------:R-:W-:-:S03]  /*10360*/  LEA.HI.X.SX32 R56, R2, UR5, 0x2, P0 ;  /* 0x0000000502387c11 */ /* 0x000fc600080f16ff */
[----:B------:R-:W2:Y:S01]  /*10370*/  LDL.LU R239, [R1+0x4c] ;  /* 0x00004c0001ef7983 */ /* 0x000ea20000300800 */
[----:B-1----:R-:W-:Y:S01]  /*10380*/  IMAD R182, R213, UR4, RZ ;  /* 0x00000004d5b67c24 */ /* 0x002fe2000f8e02ff */
[----:B------:R-:W-:Y:S01]  /*10390*/  LEA.HI.X.SX32 R2, R127, UR7, 0x2, P1 ;  /* 0x000000077f027c11 */ /* 0x000fe200088f16ff */
[----:B------:R-:W-:-:S03]  /*103a0*/  IMAD R127, R236, UR4, RZ ;  /* 0x00000004ec7f7c24 */ /* 0x000fc6000f8e02ff */
[----:B------:R4:W-:Y:S01]  /*103b0*/  STL [R1+0x5c4], R182 ;  /* 0x0005c4b601007387 */ /* 0x0009e20000100800 */
[----:B------:R-:W-:-:S03]  /*103c0*/  IMAD R246, R235, UR4, RZ ;  /* 0x00000004ebf67c24 */ /* 0x000fc6000f8e02ff */
[----:B------:R-:W2:Y:S01]  /*103d0*/  LDL.LU R238, [R1+0x50] ;  /* 0x0000500001ee7983 */ /* 0x000ea20000300800 */
[----:B------:R-:W-:-:S03]  /*103e0*/  IMAD R247, R234, UR4, RZ ;  /* 0x00000004eaf77c24 */ /* 0x000fc6000f8e02ff */
[----:B------:R-:W2:Y:S04]  /*103f0*/  LDL.LU R237, [R1+0x54] ;  /* 0x0000540001ed7983 */ /* 0x000ea80000300800 */
[----:B------:R-:W2:Y:S04]  /*10400*/  LDL.LU R236, [R1+0x58] ;  /* 0x0000580001ec7983 */ /* 0x000ea80000300800 */
[----:B------:R-:W2:Y:S04]  /*10410*/  LDL.LU R194, [R1+0x5c] ;  /* 0x00005c0001c27983 */ /* 0x000ea80000300800 */
[----:B------:R-:W2:Y:S04]  /*10420*/  LDL.LU R235, [R1+0x60] ;  /* 0x0000600001eb7983 */ /* 0x000ea80000300800 */
[----:B------:R-:W2:Y:S04]  /*10430*/  LDL.LU R234, [R1+0x64] ;  /* 0x0000640001ea7983 */ /* 0x000ea80000300800 */
[----:B------:R-:W2:Y:S01]  /*10440*/  LDL.LU R206, [R1+0x6c] ;  /* 0x00006c0001ce7983 */ /* 0x000ea20000300800 */
[----:B------:R-:W1:Y:S01]  /*10450*/  S2R R10, SR_TID.X ;  /* 0x00000000000a7919 */ /* 0x000e620000002100 */
[----:B------:R-:W-:Y:S01]  /*10460*/  ISETP.GT.AND P0, PT, R0, 0x3f, PT ;  /* 0x0000003f0000780c */ /* 0x000fe20003f04270 */
[----:B------:R-:W-:-:S02]  /*10470*/  IMAD R50, R196, UR4, RZ ;  /* 0x00000004c4327c24 */ /* 0x000fc4000f8e02ff */
[----:B------:R-:W-:Y:S01]  /*10480*/  IMAD R53, R208, UR4, RZ ;  /* 0x00000004d0357c24 */ /* 0x000fe2000f8e02ff */
[----:B------:R-:W2:Y:S01]  /*10490*/  LDL.LU R210, [R1+0x70] ;  /* 0x0000700001d27983 */ /* 0x000ea20000300800 */
[----:B------:R-:W-:-:S03]  /*104a0*/  IMAD R248, R232, UR4, RZ ;  /* 0x00000004e8f87c24 */ /* 0x000fc6000f8e02ff */
[----:B------:R-:W2:Y:S01]  /*104b0*/  LDL.LU R232, [R1+0x74] ;  /* 0x0000740001e87983 */ /* 0x000ea20000300800 */
[----:B-1----:R-:W-:-:S04]  /*104c0*/  SHF.R.U32.HI R10, RZ, 0x6, R10 ;  /* 0x00000006ff0a7819 */ /* 0x002fc8000001160a */
[----:B------:R-:W-:-:S04]  /*104d0*/  SGXT.U32 R10, R10, 0x1 ;  /* 0x000000010a0a781a */ /* 0x000fc80000000000 */
[----:B------:R-:W-:Y:S02]  /*104e0*/  LOP3.LUT R0, R10, 0x2, RZ, 0xfc, !PT ;  /* 0x000000020a007812 */ /* 0x000fe400078efcff */
[----:B------:R-:W-:Y:S02]  /*104f0*/  SEL R0, RZ, 0x4, !P0 ;  /* 0x00000004ff007807 */ /* 0x000fe40004000000 */
[----:B---3--:R-:W-:-:S04]  /*10500*/  LEA R244, P0, R218, R228, 0x2 ;  /* 0x000000e4daf47211 */ /* 0x008fc800078010ff */
[----:B------:R-:W-:Y:S02]  /*10510*/  LEA.HI.X.SX32 R245, R218, R56, 0x2, P0 ;  /* 0x00000038daf57211 */ /* 0x000fe400000f16ff */
[----:B----4-:R-:W-:-:S04]  /*10520*/  LEA R182, P1, R216, R228, 0x2 ;  /* 0x000000e4d8b67211 */ /* 0x010fc800078210ff */
[----:B------:R-:W-:Y:S02]  /*10530*/  LEA.HI.X.SX32 R183, R216, R56, 0x2, P1 ;  /* 0x00000038d8b77211 */ /* 0x000fe400008f16ff */
[----:B------:R-:W3:Y:S01]  /*10540*/  LDL.LU R216, [R1+0x78] ;  /* 0x0000780001d87983 */ /* 0x000ee20000300800 */
[----:B--2---:R-:W-:-:S03]  /*10550*/  LEA R186, P5, R226, R228, 0x2 ;  /* 0x000000e4e2ba7211 */ /* 0x004fc600078a10ff */
[----:B------:R-:W2:Y:S01]  /*10560*/  LDL.LU R218, [R1+0x68] ;  /* 0x0000680001da7983 */ /* 0x000ea20000300800 */
[----:B------:R-:W-:-:S04]  /*10570*/  LEA R190, P3, R221, R228, 0x2 ;  /* 0x000000e4ddbe7211 */ /* 0x000fc800078610ff */
[----:B------:R-:W-:Y:S02]  /*10580*/  LEA.HI.X.SX32 R191, R221, R56, 0x2, P3 ;  /* 0x00000038ddbf7211 */ /* 0x000fe400018f16ff */
[----:B------:R-:W-:-:S04]  /*10590*/  LEA R196, P0, R220, R228, 0x2 ;  /* 0x000000e4dcc47211 */ /* 0x000fc800078010ff */
[-C--:B------:R-:W-:Y:S02]  /*105a0*/  LEA.HI.X.SX32 R197, R220, R56.reuse, 0x2, P0 ;  /* 0x00000038dcc57211 */ /* 0x080fe400000f16ff */
[----:B------:R-:W-:Y:S02]  /*105b0*/  LEA.HI.X.SX32 R187, R226, R56, 0x2, P5 ;  /* 0x00000038e2bb7211 */ /* 0x000fe400028f16ff */
[----:B------:R-:W4:Y:S01]  /*105c0*/  LDL.LU R226, [R1+0x7c] ;  /* 0x00007c0001e27983 */ /* 0x000f220000300800 */
[----:B------:R-:W-:-:S04]  /*105d0*/  LEA R208, P3, R240, R228, 0x2 ;  /* 0x000000e4f0d07211 */ /* 0x000fc800078610ff */
[----:B------:R-:W-:Y:S02]  /*105e0*/  LEA.HI.X.SX32 R209, R240, R56, 0x2, P3 ;  /* 0x00000038f0d17211 */ /* 0x000fe400018f16ff */
[----:B------:R-:W-:-:S04]  /*105f0*/  LEA R220, P0, R238, R228, 0x2 ;  /* 0x000000e4eedc7211 */ /* 0x000fc800078010ff */
[----:B------:R-:W-:Y:S02]  /*10600*/  LEA.HI.X.SX32 R221, R238, R56, 0x2, P0 ;  /* 0x00000038eedd7211 */ /* 0x000fe400000f16ff */
[----:B------:R-:W-:-:S04]  /*10610*/  LEA R240, P0, R206, R228, 0x2 ;  /* 0x000000e4cef07211 */ /* 0x000fc800078010ff */
[----:B------:R-:W-:Y:S02]  /*10620*/  LEA.HI.X.SX32 R241, R206, R56, 0x2, P0 ;  /* 0x00000038cef17211 */ /* 0x000fe400000f16ff */
[----:B------:R-:W-:-:S04]  /*10630*/  LEA R206, P0, R11, R228, 0x2 ;  /* 0x000000e40bce7211 */ /* 0x000fc800078010ff */
[----:B------:R-:W-:Y:S02]  /*10640*/  LEA.HI.X.SX32 R207, R11, R56, 0x2, P0 ;  /* 0x000000380bcf7211 */ /* 0x000fe400000f16ff */
[----:B------:R-:W4:Y:S01]  /*10650*/  LDL.LU R11, [R1+0xf38] ;  /* 0x000f3800010b7983 */ /* 0x000f220000300800 */
[-C--:B------:R-:W-:Y:S02]  /*10660*/  LEA R188, P4, R223, R228.reuse, 0x2 ;  /* 0x000000e4dfbc7211 */ /* 0x080fe400078810ff */
[-C--:B------:R-:W-:Y:S01]  /*10670*/  LEA R192, P2, R215, R228.reuse, 0x2 ;  /* 0x000000e4d7c07211 */ /* 0x080fe200078410ff */
[----:B------:R-:W-:Y:S01]  /*10680*/  IMAD R55, R126, 0x2, R177 ;  /* 0x000000027e377824 */ /* 0x000fe200078e02b1 */
[----:B------:R-:W-:Y:S02]  /*10690*/  LEA R200, P1, R222, R228, 0x2 ;  /* 0x000000e4dec87211 */ /* 0x000fe400078210ff */
[----:B------:R-:W-:Y:S01]  /*106a0*/  LEA.HI.X.SX32 R189, R223, R56, 0x2, P4 ;  /* 0x00000038dfbd7211 */ /* 0x000fe200020f16ff */
[----:B------:R-:W-:Y:S01]  /*106b0*/  IMAD.MOV.U32 R212, RZ, RZ, R217 ;  /* 0x000000ffffd47224 */ /* 0x000fe200078e00d9 */
[----:B------:R-:W-:-:S02]  /*106c0*/  LEA R204, P5, R225, R228, 0x2 ;  /* 0x000000e4e1cc7211 */ /* 0x000fc400078a10ff */
[----:B------:R-:W-:Y:S01]  /*106d0*/  LEA R202, P4, R224, R228, 0x2 ;  /* 0x000000e4e0ca7211 */ /* 0x000fe200078810ff */
[----:B------:R-:W-:Y:S01]  /*106e0*/  IMAD.MOV.U32 R217, RZ, RZ, R214 ;  /* 0x000000ffffd97224 */ /* 0x000fe200078e00d6 */
[----:B------:R-:W-:Y:S01]  /*106f0*/  LEA.HI.X.SX32 R193, R215, R56, 0x2, P2 ;  /* 0x00000038d7c17211 */ /* 0x000fe200010f16ff */
[----:B------:R-:W-:Y:S01]  /*10700*/  IMAD R250, R230, UR4, RZ ;  /* 0x00000004e6fa7c24 */ /* 0x000fe2000f8e02ff */
[----:B------:R-:W-:Y:S02]  /*10710*/  LEA R214, P2, R239, R228, 0x2 ;  /* 0x000000e4efd67211 */ /* 0x000fe400078410ff */
[----:B------:R-:W-:Y:S02]  /*10720*/  LEA.HI.X.SX32 R201, R222, R56, 0x2, P1 ;  /* 0x00000038dec97211 */ /* 0x000fe400008f16ff */
[----:B------:R-:W-:Y:S02]  /*10730*/  LEA R222, P1, R237, R228, 0x2 ;  /* 0x000000e4edde7211 */ /* 0x000fe400078210ff */
[----:B------:R-:W-:-:S02]  /*10740*/  LEA.HI.X.SX32 R205, R225, R56, 0x2, P5 ;  /* 0x00000038e1cd7211 */ /* 0x000fc400028f16ff */
[----:B------:R-:W-:Y:S02]  /*10750*/  LEA.HI.X.SX32 R203, R224, R56, 0x2, P4 ;  /* 0x00000038e0cb7211 */ /* 0x000fe400020f16ff */
[----:B------:R-:W-:Y:S02]  /*10760*/  LEA R58, R126, R55, 0x1 ;  /* 0x000000377e3a7211 */ /* 0x000fe400078e08ff */
[-C--:B------:R-:W-:Y:S02]  /*10770*/  LEA R230, P5, R236, R228.reuse, 0x2 ;  /* 0x000000e4ece67211 */ /* 0x080fe400078a10ff */
[----:B------:R-:W-:Y:S01]  /*10780*/  LEA R224, P4, R194, R228, 0x2 ;  /* 0x000000e4c2e07211 */ /* 0x000fe200078810ff */
[----:B------:R-:W-:Y:S01]  /*10790*/  IMAD R249, R231, UR4, RZ ;  /* 0x00000004e7f97c24 */ /* 0x000fe2000f8e02ff */
[----:B------:R-:W-:Y:S02]  /*107a0*/  LEA.HI.X.SX32 R215, R239, R56, 0x2, P2 ;  /* 0x00000038efd77211 */ /* 0x000fe400010f16ff */
[----:B------:R-:W-:-:S02]  /*107b0*/  LEA R184, P3, R235, R228, 0x2 ;  /* 0x000000e4ebb87211 */ /* 0x000fc400078610ff */
[----:B------:R-:W-:Y:S02]  /*107c0*/  LEA R242, P2, R234, R228, 0x2 ;  /* 0x000000e4eaf27211 */ /* 0x000fe400078410ff */
[----:B------:R-:W-:Y:S01]  /*107d0*/  LEA.HI.X.SX32 R223, R237, R56, 0x2, P1 ;  /* 0x00000038eddf7211 */ /* 0x000fe200008f16ff */
[----:B------:R-:W-:Y:S01]  /*107e0*/  IMAD R57, R126, 0x2, R58 ;  /* 0x000000027e397824 */ /* 0x000fe200078e023a */
[----:B------:R-:W-:Y:S02]  /*107f0*/  LEA R238, P1, R210, R228, 0x2 ;  /* 0x000000e4d2ee7211 */ /* 0x000fe400078210ff */
[-C--:B------:R-:W-:Y:S02]  /*10800*/  LEA.HI.X.SX32 R231, R236, R56.reuse, 0x2, P5 ;  /* 0x00000038ece77211 */ /* 0x080fe400028f16ff */
[----:B------:R-:W-:Y:S02]  /*10810*/  LEA.HI.X.SX32 R225, R194, R56, 0x2, P4 ;  /* 0x00000038c2e17211 */ /* 0x000fe400020f16ff */
[----:B------:R-:W-:Y:S01]  /*10820*/  LEA R236, P5, R232, R228, 0x2 ;  /* 0x000000e4e8ec7211 */ /* 0x000fe200078a10ff */
[----:B------:R-:W-:Y:S01]  /*10830*/  IMAD.MOV.U32 R211, RZ, RZ, R212 ;  /* 0x000000ffffd37224 */ /* 0x000fe200078e00d4 */
[----:B------:R-:W-:-:S02]  /*10840*/  LEA.HI.X.SX32 R185, R235, R56, 0x2, P3 ;  /* 0x00000038ebb97211 */ /* 0x000fc400018f16ff */
[-C--:B------:R-:W-:Y:S01]  /*10850*/  LEA.HI.X.SX32 R243, R234, R56.reuse, 0x2, P2 ;  /* 0x00000038eaf37211 */ /* 0x080fe200010f16ff */
[----:B------:R-:W-:Y:S01]  /*10860*/  IMAD R126, R126, 0x2, R57 ;  /* 0x000000027e7e7824 */ /* 0x000fe200078e0239 */
[----:B------:R-:W-:Y:S01]  /*10870*/  LEA.HI.X.SX32 R239, R210, R56, 0x2, P1 ;  /* 0x00000038d2ef7211 */ /* 0x000fe200008f16ff */
[----:B------:R-:W-:Y:S01]  /*10880*/  IMAD.MOV.U32 R213, RZ, RZ, R217 ;  /* 0x000000ffffd57224 */ /* 0x000fe200078e00d9 */
[----:B------:R-:W-:Y:S02]  /*10890*/  LEA R210, P1, R212, R228, 0x2 ;  /* 0x000000e4d4d27211 */ /* 0x000fe400078210ff */
[----:B------:R-:W-:Y:S02]  /*108a0*/  LEA.HI.X.SX32 R237, R232, R56, 0x2, P5 ;  /* 0x00000038e8ed7211 */ /* 0x000fe400028f16ff */
[----:B------:R-:W-:Y:S01]  /*108b0*/  LEA R212, P5, R217, R228, 0x2 ;  /* 0x000000e4d9d47211 */ /* 0x000fe200078a10ff */
[----:B------:R-:W-:Y:S01]  /*108c0*/  IMAD R54, R54, UR4, RZ ;  /* 0x0000000436367c24 */ /* 0x000fe2000f8e02ff */
[-C--:B------:R-:W-:Y:S01]  /*108d0*/  LEA.HI.X.SX32 R211, R211, R56.reuse, 0x2, P1 ;  /* 0x00000038d3d37211 */ /* 0x080fe200008f16ff */
[----:B------:R-:W-:Y:S01]  /*108e0*/  IMAD R52, R52, UR4, RZ ;  /* 0x0000000434347c24 */ /* 0x000fe2000f8e02ff */
[----:B------:R-:W-:Y:S01]  /*108f0*/  LEA.HI.X.SX32 R213, R213, R56, 0x2, P5 ;  /* 0x00000038d5d57211 */ /* 0x000fe200028f16ff */
[----:B------:R-:W-:-:S02]  /*10900*/  IMAD R51, R51, UR4, RZ ;  /* 0x0000000433337c24 */ /* 0x000fc4000f8e02ff */
[----:B------:R-:W-:Y:S02]  /*10910*/  IMAD R49, R49, UR4, RZ ;  /* 0x0000000431317c24 */ /* 0x000fe4000f8e02ff */
[----:B------:R-:W-:Y:S02]  /*10920*/  IMAD R48, R48, UR4, RZ ;  /* 0x0000000430307c24 */ /* 0x000fe4000f8e02ff */
[----:B------:R-:W-:Y:S02]  /*10930*/  IMAD R47, R47, UR4, RZ ;  /* 0x000000042f2f7c24 */ /* 0x000fe4000f8e02ff */
[----:B------:R-:W-:Y:S02]  /*10940*/  IMAD R46, R46, UR4, RZ ;  /* 0x000000042e2e7c24 */ /* 0x000fe4000f8e02ff */
[----:B------:R-:W-:Y:S02]  /*10950*/  IMAD R45, R45, UR4, RZ ;  /* 0x000000042d2d7c24 */ /* 0x000fe4000f8e02ff */
        /* <DEDUP_REMOVED lines=32> */
[----:B------:R-:W-:Y:S01]  /*10b60*/  IMAD R12, R12, UR4, RZ ;  /* 0x000000040c0c7c24 */ /* 0x000fe2000f8e02ff */
[-C--:B---3--:R-:W-:Y:S02]  /*10b70*/  LEA R194, P4, R216, R228.reuse, 0x2 ;  /* 0x000000e4d8c27211 */ /* 0x088fe400078810ff */
[----:B--2---:R-:W-:Y:S02]  /*10b80*/  LEA R198, P3, R218, R228, 0x2 ;  /* 0x000000e4dac67211 */ /* 0x004fe400078610ff */
[----:B------:R-:W-:Y:S02]  /*10b90*/  LEA.HI.X.SX32 R195, R216, R56, 0x2, P4 ;  /* 0x00000038d8c37211 */ /* 0x000fe400020f16ff */
[----:B------:R-:W-:Y:S02]  /*10ba0*/  LEA R216, P4, R177, R228, 0x2 ;  /* 0x000000e4b1d87211 */ /* 0x000fe400078810ff */
[----:B------:R-:W-:Y:S01]  /*10bb0*/  LEA.HI.X.SX32 R199, R218, R56, 0x2, P3 ;  /* 0x00000038dac77211 */ /* 0x000fe200018f16ff */
[----:B------:R-:W-:Y:S01]  /*10bc0*/  IMAD R9, R9, UR4, RZ ;  /* 0x0000000409097c24 */ /* 0x000fe2000f8e02ff */
[----:B------:R-:W-:Y:S01]  /*10bd0*/  LEA R218, P3, R55, R228, 0x2 ;  /* 0x000000e437da7211 */ /* 0x000fe200078610ff */
[----:B------:R-:W-:Y:S01]  /*10be0*/  IMAD R8, R8, UR4, RZ ;  /* 0x0000000408087c24 */ /* 0x000fe2000f8e02ff */
[----:B------:R-:W-:Y:S01]  /*10bf0*/  LEA.HI.X.SX32 R217, R177, R56, 0x2, P4 ;  /* 0x00000038b1d97211 */ /* 0x000fe200020f16ff */
[----:B------:R-:W-:-:S02]  /*10c00*/  IMAD R7, R7, UR4, RZ ;  /* 0x0000000407077c24 */ /* 0x000fc4000f8e02ff */
[----:B------:R-:W-:Y:S02]  /*10c10*/  IMAD R5, R5, UR4, RZ ;  /* 0x0000000405057c24 */ /* 0x000fe4000f8e02ff */
[----:B------:R-:W-:Y:S01]  /*10c20*/  IMAD R4, R4, UR4, RZ ;  /* 0x0000000404047c24 */ /* 0x000fe2000f8e02ff */
[----:B----4-:R-:W-:Y:S01]  /*10c30*/  LEA R234, P2, R226, R228, 0x2 ;  /* 0x000000e4e2ea7211 */ /* 0x010fe200078410ff */
[----:B------:R-:W-:-:S03]  /*10c40*/  IMAD R3, R3, UR4, RZ ;  /* 0x0000000403037c24 */ /* 0x000fc6000f8e02ff */
[----:B------:R-:W-:Y:S01]  /*10c50*/  LEA.HI.X.SX32 R235, R226, R56, 0x2, P2 ;  /* 0x00000038e2eb7211 */ /* 0x000fe200010f16ff */
[----:B------:R-:W-:Y:S01]  /*10c60*/  IMAD R59, R59, UR4, RZ ;  /* 0x000000043b3b7c24 */ /* 0x000fe2000f8e02ff */
[-C--:B------:R-:W-:Y:S01]  /*10c70*/  LEA R232, P2, R58, R228.reuse, 0x2 ;  /* 0x000000e43ae87211 */ /* 0x080fe200078410ff */
[----:B------:R-:W-:Y:S01]  /*10c80*/  IMAD R60, R60, UR4, RZ ;  /* 0x000000043c3c7c24 */ /* 0x000fe2000f8e02ff */
[-C--:B------:R-:W-:Y:S01]  /*10c90*/  LEA R226, P0, R57, R228.reuse, 0x2 ;  /* 0x000000e439e27211 */ /* 0x080fe200078010ff */
[----:B------:R-:W-:Y:S01]  /*10ca0*/  IMAD R61, R61, UR4, RZ ;  /* 0x000000043d3d7c24 */ /* 0x000fe2000f8e02ff */
[----:B------:R-:W-:Y:S01]  /*10cb0*/  LEA R228, P1, R126, R228, 0x2 ;  /* 0x000000e47ee47211 */ /* 0x000fe200078210ff */
        /* <DEDUP_REMOVED lines=116> */
[----:B------:R-:W-:Y:S01]  /*11400*/  IMAD R181, R181, UR4, RZ ;  /* 0x00000004b5b57c24 */ /* 0x000fe2000f8e02ff */
[----:B------:R-:W-:Y:S01]  /*11410*/  STL.64 [R1+0x11f8], R200 ;  /* 0x0011f8c801007387 */ /* 0x000fe20000100a00 */
[----:B------:R-:W-:Y:S01]  /*11420*/  ULDC UR7, c[0x0][0x230] ;  /* 0x00008c0000077ab9 */ /* 0x000fe20000000800 */
[----:B------:R-:W-:Y:S01]  /*11430*/  ULDC UR6, c[0x0][0x230] ;  /* 0x00008c0000067ab9 */ /* 0x000fe20000000800 */
[-C--:B------:R-:W-:Y:S01]  /*11440*/  LEA.HI.X.SX32 R219, R55, R56.reuse, 0x2, P3 ;  /* 0x0000003837db7211 */ /* 0x080fe200018f16ff */
[----:B------:R1:W-:Y:S01]  /*11450*/  STL.64 [R1+0x11f0], R198 ;  /* 0x0011f0c601007387 */ /* 0x0003e20000100a00 */
[-C--:B------:R-:W-:Y:S01]  /*11460*/  LEA.HI.X.SX32 R227, R57, R56.reuse, 0x2, P0 ;  /* 0x0000003839e37211 */ /* 0x080fe200000f16ff */
[----:B------:R-:W-:Y:S01]  /*11470*/  ULDC UR40, c[0x0][0x230] ;  /* 0x00008c0000287ab9 */ /* 0x000fe20000000800 */
[-C--:B------:R-:W-:Y:S01]  /*11480*/  LEA.HI.X.SX32 R229, R126, R56.reuse, 0x2, P1 ;  /* 0x000000387ee57211 */ /* 0x080fe200008f16ff */
[----:B------:R-:W-:Y:S01]  /*11490*/  ULDC UR13, c[0x0][0x240] ;  /* 0x00009000000d7ab9 */ /* 0x000fe20000000800 */
[----:B------:R-:W-:Y:S01]  /*114a0*/  LEA.HI.X.SX32 R233, R58, R56, 0x2, P2 ;  /* 0x000000383ae97211 */ /* 0x000fe200010f16ff */
[----:B------:R-:W-:Y:S01]  /*114b0*/  ULDC UR15, c[0x0][0x240] ;  /* 0x00009000000f7ab9 */ /* 0x000fe20000000800 */
[----:B------:R-:W-:Y:S01]  /*114c0*/  ULDC UR12, c[0x0][0x240] ;  /* 0x00009000000c7ab9 */ /* 0x000fe20000000800 */
[----:B------:R-:W-:Y:S01]  /*114d0*/  ULDC UR14, c[0x0][0x240] ;  /* 0x00009000000e7ab9 */ /* 0x000fe20000000800 */
[----:B------:R-:W-:Y:S01]  /*114e0*/  ULDC UR9, c[0x0][0x240] ;  /* 0x0000900000097ab9 */ /* 0x000fe20000000800 */
[----:B------:R-:W-:Y:S01]  /*114f0*/  ULDC UR11, c[0x0][0x240] ;  /* 0x00009000000b7ab9 */ /* 0x000fe20000000800 */
[----:B------:R-:W-:Y:S01]  /*11500*/  ULDC UR8, c[0x0][0x240] ;  /* 0x0000900000087ab9 */ /* 0x000fe20000000800 */
[----:B-1----:R-:W2:Y:S01]  /*11510*/  LDL.LU R199, [R1+0x560] ;  /* 0x0005600001c77983 */ /* 0x002ea20000300800 */
[----:B------:R-:W-:Y:S01]  /*11520*/  ULDC UR10, c[0x0][0x240] ;  /* 0x00009000000a7ab9 */ /* 0x000fe20000000800 */
[----:B------:R-:W-:Y:S01]  /*11530*/  ULDC UR24, c[0x0][0x240] ;  /* 0x0000900000187ab9 */ /* 0x000fe20000000800 */
[----:B------:R-:W-:Y:S01]  /*11540*/  ULDC UR16, c[0x0][0x240] ;  /* 0x0000900000107ab9 */ /* 0x000fe20000000800 */
[----:B------:R-:W3:Y:S01]  /*11550*/  LDL.LU R198, [R1+0x564] ;  /* 0x0005640001c67983 */ /* 0x000ee20000300800 */
[----:B------:R-:W-:Y:S01]  /*11560*/  ULDC UR18, c[0x0][0x240] ;  /* 0x0000900000127ab9 */ /* 0x000fe20000000800 */
[----:B------:R-:W-:Y:S01]  /*11570*/  ULDC UR17, c[0x0][0x240] ;  /* 0x0000900000117ab9 */ /* 0x000fe20000000800 */
[----:B------:R-:W-:Y:S01]  /*11580*/  ULDC UR19, c[0x0][0x240] ;  /* 0x0000900000137ab9 */ /* 0x000fe20000000800 */
[----:B------:R-:W-:Y:S01]  /*11590*/  STL.64 [R1+0x11e8], R234 ;  /* 0x0011e8ea01007387 */ /* 0x000fe20000100a00 */
[----:B------:R-:W-:Y:S01]  /*115a0*/  ULDC UR21, c[0x0][0x240] ;  /* 0x0000900000157ab9 */ /* 0x000fe20000000800 */
[----:B------:R-:W-:Y:S01]  /*115b0*/  ULDC UR20, c[0x0][0x240] ;  /* 0x0000900000147ab9 */ /* 0x000fe20000000800 */
[----:B------:R-:W-:Y:S01]  /*115c0*/  ULDC UR22, c[0x0][0x240] ;  /* 0x0000900000167ab9 */ /* 0x000fe20000000800 */
[----:B------:R1:W-:Y:S01]  /*115d0*/  STL.64 [R1+0x11e0], R204 ;  /* 0x0011e0cc01007387 */ /* 0x0003e20000100a00 */
[----:B------:R-:W-:Y:S01]  /*115e0*/  ULDC UR23, c[0x0][0x240] ;  /* 0x0000900000177ab9 */ /* 0x000fe20000000800 */
[----:B------:R-:W-:Y:S01]  /*115f0*/  ULDC UR26, c[0x0][0x230] ;  /* 0x00008c00001a7ab9 */ /* 0x000fe20000000800 */
[----:B------:R-:W-:Y:S01]  /*11600*/  ULDC UR27, c[0x0][0x230] ;  /* 0x00008c00001b7ab9 */ /* 0x000fe20000000800 */
[----:B------:R-:W-:Y:S01]  /*11610*/  ULDC UR25, c[0x0][0x230] ;  /* 0x00008c0000197ab9 */ /* 0x000fe20000000800 */
[----:B-1----:R-:W4:Y:S04]  /*11620*/  LDL.LU R204, [R1+0x568] ;  /* 0x0005680001cc7983 */ /* 0x002f280000300800 */
[----:B------:R1:W-:Y:S04]  /*11630*/  STL.64 [R1+0x11d8], R202 ;  /* 0x0011d8ca01007387 */ /* 0x0003e80000100a00 */
[----:B-1----:R-:W4:Y:S04]  /*11640*/  LDL.LU R202, [R1+0x56c] ;  /* 0x00056c0001ca7983 */ /* 0x002f280000300800 */
[----:B------:R1:W-:Y:S04]  /*11650*/  STL.64 [R1+0x11d0], R206 ;  /* 0x0011d0ce01007387 */ /* 0x0003e80000100a00 */
[----:B-1----:R-:W2:Y:S04]  /*11660*/  LDL.LU R206, [R1] ;  /* 0x0000000001ce7983 */ /* 0x002ea80000300800 */
[----:B------:R1:W-:Y:S04]  /*11670*/  STL.64 [R1+0x11c8], R210 ;  /* 0x0011c8d201007387 */ /* 0x0003e80000100a00 */
[----:B-1----:R-:W3:Y:S04]  /*11680*/  LDL.LU R210, [R1+0x578] ;  /* 0x0005780001d27983 */ /* 0x002ee80000300800 */
[----:B------:R1:W-:Y:S04]  /*11690*/  STL.64 [R1+0x11c0], R208 ;  /* 0x0011c0d001007387 */ /* 0x0003e80000100a00 */
[----:B-1----:R-:W4:Y:S04]  /*116a0*/  LDL.LU R208, [R1+0x574] ;  /* 0x0005740001d07983 */ /* 0x002f280000300800 */
[----:B------:R1:W-:Y:S04]  /*116b0*/  STL.64 [R1+0x11b8], R214 ;  /* 0x0011b8d601007387 */ /* 0x0003e80000100a00 */
[----:B-1----:R-:W4:Y:S04]  /*116c0*/  LDL.LU R214, [R1+0x570] ;  /* 0x0005700001d67983 */ /* 0x002f280000300800 */
[----:B------:R-:W4:Y:S04]  /*116d0*/  LDL.LU R177, [R1+0x5e4] ;  /* 0x0005e40001b17983 */ /* 0x000f280000300800 */
[----:B------:R1:W-:Y:S04]  /*116e0*/  STL.64 [R1+0x11b0], R212 ;  /* 0x0011b0d401007387 */ /* 0x0003e80000100a00 */
[----:B-1----:R-:W4:Y:S04]  /*116f0*/  LDL.LU R213, [R1+0x58c] ;  /* 0x00058c0001d57983 */ /* 0x002f280000300800 */
[----:B------:R-:W4:Y:S04]  /*11700*/  LDL.LU R212, [R1+0x10] ;  /* 0x0000100001d47983 */ /* 0x000f280000300800 */
[----:B------:R-:W-:Y:S04]  /*11710*/  STL.64 [R1+0x11a8], R216 ;  /* 0x0011a8d801007387 */ /* 0x000fe80000100a00 */
[----:B------:R1:W-:Y:S04]  /*11720*/  STL.64 [R1+0x11a0], R220 ;  /* 0x0011a0dc01007387 */ /* 0x0003e80000100a00 */
[----:B-1----:R-:W4:Y:S04]  /*11730*/  LDL.LU R221, [R1+0x5b4] ;  /* 0x0005b40001dd7983 */ /* 0x002f280000300800 */
[----:B------:R-:W4:Y:S04]  /*11740*/  LDL.LU R220, [R1+0x4] ;  /* 0x0000040001dc7983 */ /* 0x000f280000300800 */
[----:B------:R-:W4:Y:S04]  /*11750*/  LDL.LU R217, [R1+0x61c] ;  /* 0x00061c0001d97983 */ /* 0x000f280000300800 */
[----:B------:R-:W4:Y:S04]  /*11760*/  LDL.LU R201, [R1+0x5d4] ;  /* 0x0005d40001c97983 */ /* 0x000f280000300800 */
[----:B------:R-:W4:Y:S04]  /*11770*/  LDL.LU R200, [R1+0x55c] ;  /* 0x00055c0001c87983 */ /* 0x000f280000300800 */
[----:B------:R-:W4:Y:S04]  /*11780*/  LDL.LU R235, [R1+0x644] ;  /* 0x0006440001eb7983 */ /* 0x000f280000300800 */
[----:B------:R-:W4:Y:S04]  /*11790*/  LDL.LU R234, [R1+0x5a0] ;  /* 0x0005a00001ea7983 */ /* 0x000f280000300800 */
[----:B------:R-:W4:Y:S04]  /*117a0*/  LDL.LU R205, [R1+0x648] ;  /* 0x0006480001cd7983 */ /* 0x000f280000300800 */
[----:B------:R-:W4:Y:S01]  /*117b0*/  LDL.LU R203, [R1+0x59c] ;  /* 0x00059c0001cb7983 */ /* 0x000f220000300800 */
[----:B------:R-:W-:Y:S01]  /*117c0*/  ISETP.GE.AND P3, PT, R10, UR6, PT ;  /* 0x000000060a007c0c */ /* 0x000fe2000bf66270 */
[----:B------:R-:W-:Y:S01]  /*117d0*/  IMAD.MOV.U32 R207, RZ, RZ, R53 ;  /* 0x000000ffffcf7224 */ /* 0x000fe200078e0035 */
[----:B------:R-:W-:Y:S01]  /*117e0*/  UIADD3 UR5, UR40, -0x40, URZ ;  /* 0xffffffc028057890 */ /* 0x000fe2000fffe03f */
[----:B------:R-:W4:Y:S01]  /*117f0*/  LDL.LU R209, [R1+0x24] ;  /* 0x0000240001d17983 */ /* 0x000f220000300800 */
[----:B------:R-:W-:Y:S01]  /*11800*/  IMAD.MOV.U32 R211, RZ, RZ, R50 ;  /* 0x000000ffffd37224 */ /* 0x000fe200078e0032 */
[----:B------:R-:W-:-:S02]  /*11810*/  ULDC UR6, c[0x0][0x240] ;  /* 0x0000900000067ab9 */ /* 0x000fc40000000800 */
[----:B------:R-:W4:Y:S04]  /*11820*/  LDL.LU R215, [R1+0x604] ;  /* 0x0006040001d77983 */ /* 0x000f280000300800 */
[----:B------:R-:W4:Y:S04]  /*11830*/  LDL.LU R216, [R1+0x1c] ;  /* 0x00001c0001d87983 */ /* 0x000f280000300800 */
[----:B------:R1:W-:Y:S04]  /*11840*/  STL.64 [R1+0x1198], R222 ;  /* 0x001198de01007387 */ /* 0x0003e80000100a00 */
[----:B-1----:R-:W4:Y:S04]  /*11850*/  LDL.LU R222, [R1+0x20] ;  /* 0x0000200001de7983 */ /* 0x002f280000300800 */
[----:B------:R-:W4:Y:S04]  /*11860*/  LDL.LU R223, [R1+0x18] ;  /* 0x0000180001df7983 */ /* 0x000f280000300800 */
[----:B------:R1:W-:Y:S04]  /*11870*/  STL.64 [R1+0x1190], R230 ;  /* 0x001190e601007387 */ /* 0x0003e80000100a00 */
[----:B-1----:R-:W4:Y:S01]  /*11880*/  LDL.LU R231, [R1+0x14] ;  /* 0x0000140001e77983 */ /* 0x002f220000300800 */
[----:B------:R-:W-:-:S04]  /*11890*/  LOP3.LUT R230, R10, 0x2, RZ, 0xfc, !PT ;  /* 0x000000020ae67812 */ /* 0x000fc800078efcff */
[----:B------:R-:W-:Y:S02]  /*118a0*/  ISETP.GE.AND P4, PT, R230, UR7, PT ;  /* 0x00000007e6007c0c */ /* 0x000fe4000bf86270 */
[C---:B------:R-:W-:Y:S02]  /*118b0*/  SEL R50, R0.reuse, RZ, !P3 ;  /* 0x000000ff00327207 */ /* 0x040fe40005800000 */
[----:B------:R-:W-:Y:S01]  /*118c0*/  SEL R53, R0, RZ, !P4 ;  /* 0x000000ff00357207 */ /* 0x000fe20006000000 */
[----:B------:R2:W-:Y:S01]  /*118d0*/  STL.64 [R1+0x1188], R224 ;  /* 0x001188e001007387 */ /* 0x0005e20000100a00 */
[----:B------:R-:W-:Y:S02]  /*118e0*/  ISETP.NE.U32.AND P0, PT, R50, RZ, PT ;  /* 0x000000ff3200720c */ /* 0x000fe40003f05070 */
[----:B------:R-:W-:Y:S02]  /*118f0*/  ISETP.NE.U32.AND P1, PT, R53, RZ, PT ;  /* 0x000000ff3500720c */ /* 0x000fe40003f25070 */
[----:B------:R-:W-:-:S02]  /*11900*/  LOP3.LUT R53, R10, 0x20, RZ, 0xfc, !PT ;  /* 0x000000200a357812 */ /* 0x000fc400078efcff */
[----:B------:R-:W-:Y:S01]  /*11910*/  LOP3.LUT R50, R10, 0x22, RZ, 0xfc, !PT ;  /* 0x000000220a327812 */ /* 0x000fe200078efcff */
[----:B------:R-:W-:Y:S01]  /*11920*/  STL [R1+0x1088], R6 ;  /* 0x0010880601007387 */ /* 0x000fe20000100800 */
[----:B------:R-:W-:Y:S01]  /*11930*/  ISETP.GE.AND P2, PT, R230, UR5, PT ;  /* 0x00000005e6007c0c */ /* 0x000fe2000bf46270 */
[----:B--2---:R-:W-:Y:S01]  /*11940*/  IMAD.MOV.U32 R224, RZ, RZ, R206 ;  /* 0x000000ffffe07224 */ /* 0x004fe200078e00ce */
[----:B------:R-:W-:Y:S01]  /*11950*/  MOV R206, R199 ;  /* 0x000000c700ce7202 */ /* 0x000fe20000000f00 */
[----:B---3--:R-:W-:Y:S02]  /*11960*/  IMAD.MOV.U32 R55, RZ, RZ, R210 ;  /* 0x000000ffff377224 */ /* 0x008fe400078e00d2 */
[----:B------:R-:W-:Y:S01]  /*11970*/  IMAD.MOV.U32 R210, RZ, RZ, R198 ;  /* 0x000000ffffd27224 */ /* 0x000fe200078e00c6 */
[----:B------:R-:W-:-:S04]  /*11980*/  LEA R198, P3, R51, R180, 0x2 ;  /* 0x000000b433c67211 */ /* 0x000fc800078610ff */
[----:B------:R-:W-:Y:S01]  /*11990*/  LEA.HI.X.SX32 R199, R51, R2, 0x2, P3 ;  /* 0x0000000233c77211 */ /* 0x000fe200018f16ff */
[----:B----4-:R-:W-:Y:S02]  /*119a0*/  IMAD.MOV.U32 R58, RZ, RZ, R208 ;  /* 0x000000ffff3a7224 */ /* 0x010fe400078e00d0 */
[----:B------:R-:W-:Y:S02]  /*119b0*/  IMAD.MOV.U32 R208, RZ, RZ, R204 ;  /* 0x000000ffffd07224 */ /* 0x000fe400078e00cc */
[----:B------:R-:W-:Y:S02]  /*119c0*/  IMAD.MOV.U32 R57, RZ, RZ, R214 ;  /* 0x000000ffff397224 */ /* 0x000fe400078e00d6 */
[----:B------:R-:W-:Y:S02]  /*119d0*/  IMAD.MOV.U32 R214, RZ, RZ, R202 ;  /* 0x000000ffffd67224 */ /* 0x000fe400078e00ca */
[----:B------:R-:W-:Y:S02]  /*119e0*/  IMAD.MOV.U32 R50, RZ, RZ, R57 ;  /* 0x000000ffff327224 */ /* 0x000fe400078e0039 */
[----:B------:R-:W-:-:S02]  /*119f0*/  IMAD.MOV.U32 R57, RZ, RZ, R55 ;  /* 0x000000ffff397224 */ /* 0x000fc400078e0037 */
[----:B------:R-:W-:Y:S02]  /*11a00*/  IMAD.MOV.U32 R55, RZ, RZ, R214 ;  /* 0x000000ffff377224 */ /* 0x000fe400078e00d6 */
[----:B------:R-:W-:Y:S02]  /*11a10*/  IMAD.MOV.U32 R214, RZ, RZ, R210 ;  /* 0x000000ffffd67224 */ /* 0x000fe400078e00d2 */
[----:B------:R-:W-:Y:S02]  /*11a20*/  IMAD.MOV.U32 R56, RZ, RZ, R213 ;  /* 0x000000ffff387224 */ /* 0x000fe400078e00d5 */
[----:B------:R-:W-:Y:S01]  /*11a30*/  IMAD.MOV.U32 R225, RZ, RZ, R212 ;  /* 0x000000ffffe17224 */ /* 0x000fe200078e00d4 */
[----:B------:R-:W-:-:S04]  /*11a40*/  LEA R212, P6, R52, R180, 0x2 ;  /* 0x000000b434d47211 */ /* 0x000fc800078c10ff */
[----:B------:R-:W-:Y:S01]  /*11a50*/  LEA.HI.X.SX32 R213, R52, R2, 0x2, P6 ;  /* 0x0000000234d57211 */ /* 0x000fe200030f16ff */
[----:B------:R-:W-:-:S04]  /*11a60*/  IMAD.MOV.U32 R126, RZ, RZ, R220 ;  /* 0x000000ffff7e7224 */ /* 0x000fc800078e00dc */
[----:B------:R-:W-:Y:S02]  /*11a70*/  IMAD.MOV.U32 R53, RZ, RZ, R126 ;  /* 0x000000ffff357224 */ /* 0x000fe400078e007e */
[----:B------:R-:W-:Y:S02]  /*11a80*/  IMAD.MOV.U32 R126, RZ, RZ, R56 ;  /* 0x000000ffff7e7224 */ /* 0x000fe400078e0038 */
[----:B------:R-:W-:Y:S02]  /*11a90*/  IMAD.MOV.U32 R204, RZ, RZ, R201 ;  /* 0x000000ffffcc7224 */ /* 0x000fe400078e00c9 */
[----:B------:R-:W-:Y:S01]  /*11aa0*/  IMAD.MOV.U32 R202, RZ, RZ, R200 ;  /* 0x000000ffffca7224 */ /* 0x000fe200078e00c8 */
[C---:B------:R-:W-:Y:S01]  /*11ab0*/  LEA R200, P5, R54.reuse, R180, 0x2 ;  /* 0x000000b436c87211 */ /* 0x040fe200078a10ff */
[----:B------:R-:W-:Y:S02]  /*11ac0*/  IMAD.MOV.U32 R56, RZ, RZ, R58 ;  /* 0x000000ffff387224 */ /* 0x000fe400078e003a */
[----:B------:R-:W-:Y:S01]  /*11ad0*/  IMAD.MOV.U32 R58, RZ, RZ, R224 ;  /* 0x000000ffff3a7224 */ /* 0x000fe200078e00e0 */
[----:B------:R-:W-:-:S02]  /*11ae0*/  LEA.HI.X.SX32 R201, R54, R2, 0x2, P5 ;  /* 0x0000000236c97211 */ /* 0x000fc400028f16ff */
[----:B------:R-:W-:Y:S01]  /*11af0*/  MOV R224, R208 ;  /* 0x000000d000e07202 */ /* 0x000fe20000000f00 */
[----:B------:R-:W-:Y:S01]  /*11b00*/  IMAD.MOV.U32 R208, RZ, RZ, R206 ;  /* 0x000000ffffd07224 */ /* 0x000fe200078e00ce */
[----:B------:R-:W-:Y:S01]  /*11b10*/  LEA R220, P4, R49, R180, 0x2 ;  /* 0x000000b431dc7211 */ /* 0x000fe200078810ff */
[----:B------:R-:W-:Y:S01]  /*11b20*/  IMAD.MOV.U32 R52, RZ, RZ, R53 ;  /* 0x000000ffff347224 */ /* 0x000fe200078e0035 */
[----:B------:R1:W-:Y:S01]  /*11b30*/  STL.64 [R1+0x550], R200 ;  /* 0x000550c801007387 */ /* 0x0003e20000100a00 */
[----:B------:R-:W-:Y:S02]  /*11b40*/  IMAD.MOV.U32 R210, RZ, RZ, R202 ;  /* 0x000000ffffd27224 */ /* 0x000fe400078e00ca */
[----:B------:R-:W-:Y:S02]  /*11b50*/  IMAD.MOV.U32 R206, RZ, RZ, R204 ;  /* 0x000000ffffce7224 */ /* 0x000fe400078e00cc */
[----:B------:R-:W-:Y:S01]  /*11b60*/  IMAD.MOV.U32 R54, RZ, RZ, R50 ;  /* 0x000000ffff367224 */ /* 0x000fe200078e0032 */
[----:B------:R-:W-:Y:S01]  /*11b70*/  MOV R50, R57 ;  /* 0x0000003900327202 */ /* 0x000fe20000000f00 */
[----:B------:R-:W-:-:S02]  /*11b80*/  IMAD.MOV.U32 R53, RZ, RZ, R56 ;  /* 0x000000ffff357224 */ /* 0x000fc400078e0038 */
[----:B------:R-:W-:Y:S01]  /*11b90*/  IMAD.MOV.U32 R202, RZ, RZ, R234 ;  /* 0x000000ffffca7224 */ /* 0x000fe200078e00ea */
[----:B------:R-:W-:Y:S01]  /*11ba0*/  LEA R234, P5, R48, R180, 0x2 ;  /* 0x000000b430ea7211 */ /* 0x000fe200078a10ff */
[----:B------:R-:W-:Y:S01]  /*11bb0*/  IMAD.MOV.U32 R204, RZ, RZ, R235 ;  /* 0x000000ffffcc7224 */ /* 0x000fe200078e00eb */
[----:B-1----:R-:W2:Y:S01]  /*11bc0*/  LDL.LU.64 R200, [R1+0x11f8] ;  /* 0x0011f80001c87983 */ /* 0x002ea20000300a00 */
[----:B------:R-:W-:Y:S02]  /*11bd0*/  IMAD.MOV.U32 R56, RZ, RZ, R58 ;  /* 0x000000ffff387224 */ /* 0x000fe400078e003a */
[----:B------:R-:W-:Y:S01]  /*11be0*/  IMAD.MOV.U32 R57, RZ, RZ, R55 ;  /* 0x000000ffff397224 */ /* 0x000fe200078e0037 */
[----:B------:R1:W-:Y:S01]  /*11bf0*/  STL.64 [R1+0x548], R212 ;  /* 0x000548d401007387 */ /* 0x0003e20000100a00 */
[----:B------:R-:W-:Y:S02]  /*11c00*/  IMAD.MOV.U32 R58, RZ, RZ, R224 ;  /* 0x000000ffff3a7224 */ /* 0x000fe400078e00e0 */
[----:B------:R-:W-:-:S02]  /*11c10*/  IMAD.MOV.U32 R55, RZ, RZ, R214 ;  /* 0x000000ffff377224 */ /* 0x000fc400078e00d6 */
[----:B------:R-:W-:Y:S01]  /*11c20*/  IMAD.MOV.U32 R224, RZ, RZ, R208 ;  /* 0x000000ffffe07224 */ /* 0x000fe200078e00d0 */
[----:B------:R3:W-:Y:S01]  /*11c30*/  STL.64 [R1+0x540], R198 ;  /* 0x000540c601007387 */ /* 0x0007e20000100a00 */
[----:B------:R-:W-:Y:S02]  /*11c40*/  IMAD.MOV.U32 R214, RZ, RZ, R210 ;  /* 0x000000ffffd67224 */ /* 0x000fe400078e00d2 */
[----:B------:R-:W-:Y:S01]  /*11c50*/  IMAD.MOV.U32 R208, RZ, RZ, R206 ;  /* 0x000000ffffd07224 */ /* 0x000fe200078e00ce */
[----:B------:R-:W-:Y:S01]  /*11c60*/  LEA.HI.X.SX32 R235, R48, R2, 0x2, P5 ;  /* 0x0000000230eb7211 */ /* 0x000fe200028f16ff */
[----:B------:R-:W-:Y:S01]  /*11c70*/  IMAD.MOV.U32 R206, RZ, RZ, R204 ;  /* 0x000000ffffce7224 */ /* 0x000fe200078e00cc */
[CC--:B-1----:R-:W-:Y:S01]  /*11c80*/  LEA R212, P6, R47.reuse, R180.reuse, 0x2 ;  /* 0x000000b42fd47211 */ /* 0x0c2fe200078c10ff */
[----:B------:R-:W-:Y:S01]  /*11c90*/  IMAD.MOV.U32 R51, RZ, RZ, R54 ;  /* 0x000000ffff337224 */ /* 0x000fe200078e0036 */
[C---:B------:R-:W-:Y:S01]  /*11ca0*/  LEA R204, P3, R46.reuse, R180, 0x2 ;  /* 0x000000b42ecc7211 */ /* 0x040fe200078610ff */
[----:B------:R-:W-:Y:S01]  /*11cb0*/  IMAD.MOV.U32 R210, RZ, RZ, R202 ;  /* 0x000000ffffd27224 */ /* 0x000fe200078e00ca */
[----:B------:R-:W-:Y:S01]  /*11cc0*/  MOV R202, R205 ;  /* 0x000000cd00ca7202 */ /* 0x000fe20000000f00 */
[----:B------:R-:W-:Y:S01]  /*11cd0*/  IMAD.MOV.U32 R54, RZ, RZ, R50 ;  /* 0x000000ffff367224 */ /* 0x000fe200078e0032 */
[----:B---3--:R-:W3:Y:S01]  /*11ce0*/  LDL.LU.64 R198, [R1+0x11f0] ;  /* 0x0011f00001c67983 */ /* 0x008ee20000300a00 */
[----:B------:R-:W-:Y:S01]  /*11cf0*/  IMAD.MOV.U32 R50, RZ, RZ, R57 ;  /* 0x000000ffff327224 */ /* 0x000fe200078e0039 */
[----:B------:R-:W-:Y:S01]  /*11d00*/  LEA.HI.X.SX32 R213, R47, R2, 0x2, P6 ;  /* 0x000000022fd57211 */ /* 0x000fe200030f16ff */
[----:B------:R-:W-:Y:S01]  /*11d10*/  IMAD.MOV.U32 R57, RZ, RZ, R55 ;  /* 0x000000ffff397224 */ /* 0x000fe200078e0037 */
[----:B------:R-:W-:Y:S01]  /*11d20*/  MOV R55, R214 ;  /* 0x000000d600377202 */ /* 0x000fe20000000f00 */
[----:B------:R-:W-:Y:S01]  /*11d30*/  IMAD.MOV.U32 R48, RZ, RZ, R51 ;  /* 0x000000ffff307224 */ /* 0x000fe200078e0033 */
[----:B------:R-:W-:Y:S01]  /*11d40*/  LEA.HI.X.SX32 R205, R46, R2, 0x2, P3 ;  /* 0x000000022ecd7211 */ /* 0x000fe200018f16ff */
[----:B------:R-:W-:-:S02]  /*11d50*/  IMAD.MOV.U32 R214, RZ, RZ, R210 ;  /* 0x000000ffffd67224 */ /* 0x000fc400078e00d2 */
[----:B------:R-:W-:Y:S01]  /*11d60*/  IMAD.MOV.U32 R230, RZ, RZ, R231 ;  /* 0x000000ffffe67224 */ /* 0x000fe200078e00e7 */
[----:B------:R-:W-:Y:S02]  /*11d70*/  MOV R231, R221 ;  /* 0x000000dd00e77202 */ /* 0x000fe40000000f00 */
[----:B------:R-:W-:Y:S01]  /*11d80*/  LEA.HI.X.SX32 R221, R49, R2, 0x2, P4 ;  /* 0x0000000231dd7211 */ /* 0x000fe200020f16ff */
[----:B------:R-:W-:Y:S02]  /*11d90*/  IMAD.MOV.U32 R49, RZ, RZ, R52 ;  /* 0x000000ffff317224 */ /* 0x000fe400078e0034 */
[----:B------:R-:W-:Y:S02]  /*11da0*/  IMAD.MOV.U32 R52, RZ, RZ, R53 ;  /* 0x000000ffff347224 */ /* 0x000fe400078e0035 */
[----:B------:R-:W-:Y:S01]  /*11db0*/  IMAD.MOV.U32 R53, RZ, RZ, R56 ;  /* 0x000000ffff357224 */ /* 0x000fe200078e0038 */
[----:B------:R1:W-:Y:S01]  /*11dc0*/  STL.64 [R1+0x538], R220 ;  /* 0x000538dc01007387 */ /* 0x0003e20000100a00 */
[----:B------:R-:W-:-:S02]  /*11dd0*/  IMAD.MOV.U32 R56, RZ, RZ, R58 ;  /* 0x000000ffff387224 */ /* 0x000fc400078e003a */
[----:B------:R-:W-:Y:S02]  /*11de0*/  IMAD.MOV.U32 R58, RZ, RZ, R224 ;  /* 0x000000ffff3a7224 */ /* 0x000fe400078e00e0 */
[----:B------:R-:W-:Y:S02]  /*11df0*/  IMAD.MOV.U32 R224, RZ, RZ, R208 ;  /* 0x000000ffffe07224 */ /* 0x000fe400078e00d0 */
[----:B------:R-:W-:Y:S01]  /*11e00*/  IMAD.MOV.U32 R47, RZ, RZ, R49 ;  /* 0x000000ffff2f7224 */ /* 0x000fe200078e0031 */
[----:B------:R4:W-:Y:S01]  /*11e10*/  STL.64 [R1+0x530], R234 ;  /* 0x000530ea01007387 */ /* 0x0009e20000100a00 */
[----:B------:R-:W-:Y:S01]  /*11e20*/  IMAD.MOV.U32 R208, RZ, RZ, R206 ;  /* 0x000000ffffd07224 */ /* 0x000fe200078e00ce */
[C---:B-1----:R-:W-:Y:S01]  /*11e30*/  LEA R220, P4, R45.reuse, R180, 0x2 ;  /* 0x000000b42ddc7211 */ /* 0x042fe200078810ff */
[----:B------:R-:W-:Y:S01]  /*11e40*/  IMAD.MOV.U32 R49, RZ, RZ, R52 ;  /* 0x000000ffff317224 */ /* 0x000fe200078e0034 */
[----:B------:R-:W-:Y:S01]  /*11e50*/  MOV R52, R53 ;  /* 0x0000003500347202 */ /* 0x000fe20000000f00 */
[----:B------:R-:W-:Y:S01]  /*11e60*/  IMAD.MOV.U32 R206, RZ, RZ, R203 ;  /* 0x000000ffffce7224 */ /* 0x000fe200078e00cb */
[----:B------:R-:W-:Y:S01]  /*11e70*/  LEA.HI.X.SX32 R221, R45, R2, 0x2, P4 ;  /* 0x000000022ddd7211 */ /* 0x000fe200020f16ff */
[----:B------:R-:W-:-:S02]  /*11e80*/  IMAD.MOV.U32 R51, RZ, RZ, R54 ;  /* 0x000000ffff337224 */ /* 0x000fc400078e0036 */
[----:B------:R-:W-:Y:S01]  /*11e90*/  IMAD.MOV.U32 R210, RZ, RZ, R202 ;  /* 0x000000ffffd27224 */ /* 0x000fe200078e00ca */
[----:B----4-:R-:W4:Y:S01]  /*11ea0*/  LDL.LU.64 R234, [R1+0x11e8] ;  /* 0x0011e80001ea7983 */ /* 0x010f220000300a00 */
[----:B------:R-:W-:Y:S01]  /*11eb0*/  IMAD.MOV.U32 R54, RZ, RZ, R50 ;  /* 0x000000ffff367224 */ /* 0x000fe200078e0032 */
[----:B------:R-:W-:Y:S01]  /*11ec0*/  LEA R202, P5, R44, R180, 0x2 ;  /* 0x000000b42cca7211 */ /* 0x000fe200078a10ff */
[----:B------:R-:W-:Y:S01]  /*11ed0*/  IMAD.MOV.U32 R53, RZ, RZ, R56 ;  /* 0x000000ffff357224 */ /* 0x000fe200078e0038 */
[----:B------:R1:W-:Y:S01]  /*11ee0*/  STL.64 [R1+0x528], R212 ;  /* 0x000528d401007387 */ /* 0x0003e20000100a00 */
[----:B------:R-:W-:Y:S02]  /*11ef0*/  IMAD.MOV.U32 R50, RZ, RZ, R57 ;  /* 0x000000ffff327224 */ /* 0x000fe400078e0039 */
[----:B------:R-:W-:Y:S01]  /*11f00*/  IMAD.MOV.U32 R56, RZ, RZ, R58 ;  /* 0x000000ffff387224 */ /* 0x000fe200078e003a */
[----:B------:R1:W-:Y:S01]  /*11f10*/  STL.64 [R1+0x520], R204 ;  /* 0x000520cc01007387 */ /* 0x0003e20000100a00 */
[----:B------:R-:W-:-:S02]  /*11f20*/  IMAD.MOV.U32 R57, RZ, RZ, R55 ;  /* 0x000000ffff397224 */ /* 0x000fc400078e0037 */
[----:B------:R-:W-:Y:S02]  /*11f30*/  IMAD.MOV.U32 R58, RZ, RZ, R224 ;  /* 0x000000ffff3a7224 */ /* 0x000fe400078e00e0 */
[----:B------:R-:W-:Y:S02]  /*11f40*/  IMAD.MOV.U32 R45, RZ, RZ, R47 ;  /* 0x000000ffff2d7224 */ /* 0x000fe400078e002f */
[----:B------:R-:W-:Y:S01]  /*11f50*/  IMAD.MOV.U32 R46, RZ, RZ, R48 ;  /* 0x000000ffff2e7224 */ /* 0x000fe200078e0030 */
[C---:B-1----:R-:W-:Y:S01]  /*11f60*/  LEA R212, P6, R43.reuse, R180, 0x2 ;  /* 0x000000b42bd47211 */ /* 0x042fe200078c10ff */
[----:B------:R-:W-:Y:S02]  /*11f70*/  IMAD.MOV.U32 R55, RZ, RZ, R214 ;  /* 0x000000ffff377224 */ /* 0x000fe400078e00d6 */
[----:B------:R-:W-:Y:S01]  /*11f80*/  IMAD.MOV.U32 R224, RZ, RZ, R208 ;  /* 0x000000ffffe07224 */ /* 0x000fe200078e00d0 */
[----:B------:R-:W4:Y:S01]  /*11f90*/  LDL.LU.64 R204, [R1+0x11e0] ;  /* 0x0011e00001cc7983 */ /* 0x000f220000300a00 */
[----:B------:R-:W-:Y:S01]  /*11fa0*/  IMAD.MOV.U32 R47, RZ, RZ, R49 ;  /* 0x000000ffff2f7224 */ /* 0x000fe200078e0031 */
[----:B------:R-:W-:Y:S01]  /*11fb0*/  MOV R208, R206 ;  /* 0x000000ce00d07202 */ /* 0x000fe20000000f00 */
[----:B------:R-:W-:Y:S01]  /*11fc0*/  IMAD.MOV.U32 R48, RZ, RZ, R51 ;  /* 0x000000ffff307224 */ /* 0x000fe200078e0033 */
[----:B------:R1:W-:Y:S01]  /*11fd0*/  STL.64 [R1+0x518], R220 ;  /* 0x000518dc01007387 */ /* 0x0003e20000100a00 */
[----:B------:R-:W-:Y:S01]  /*11fe0*/  IMAD.MOV.U32 R49, RZ, RZ, R52 ;  /* 0x000000ffff317224 */ /* 0x000fe200078e0034 */
[-C--:B------:R-:W-:Y:S01]  /*11ff0*/  LEA.HI.X.SX32 R203, R44, R2.reuse, 0x2, P5 ;  /* 0x000000022ccb7211 */ /* 0x080fe200028f16ff */
[----:B------:R-:W-:Y:S01]  /*12000*/  IMAD.MOV.U32 R51, RZ, RZ, R54 ;  /* 0x000000ffff337224 */ /* 0x000fe200078e0036 */
[----:B------:R-:W-:Y:S01]  /*12010*/  LEA.HI.X.SX32 R213, R43, R2, 0x2, P6 ;  /* 0x000000022bd57211 */ /* 0x000fe200030f16ff */
[----:B------:R-:W-:-:S02]  /*12020*/  IMAD.MOV.U32 R214, RZ, RZ, R210 ;  /* 0x000000ffffd67224 */ /* 0x000fc400078e00d2 */
[----:B------:R-:W-:Y:S01]  /*12030*/  IMAD.MOV.U32 R52, RZ, RZ, R53 ;  /* 0x000000ffff347224 */ /* 0x000fe200078e0035 */
[----:B------:R-:W-:Y:S01]  /*12040*/  MOV R53, R56 ;  /* 0x0000003800357202 */ /* 0x000fe20000000f00 */
[----:B------:R-:W-:Y:S01]  /*12050*/  IMAD.MOV.U32 R54, RZ, RZ, R50 ;  /* 0x000000ffff367224 */ /* 0x000fe200078e0032 */
[----:B------:R-:W-:Y:S01]  /*12060*/  MOV R44, R46 ;  /* 0x0000002e002c7202 */ /* 0x000fe20000000f00 */
[----:B------:R-:W-:Y:S01]  /*12070*/  IMAD.MOV.U32 R210, RZ, RZ, R207 ;  /* 0x000000ffffd27224 */ /* 0x000fe200078e00cf */
[-C--:B-1----:R-:W-:Y:S01]  /*12080*/  LEA R220, P4, R41, R180.reuse, 0x2 ;  /* 0x000000b429dc7211 */ /* 0x082fe200078810ff */
[----:B------:R-:W-:Y:S01]  /*12090*/  IMAD.MOV.U32 R50, RZ, RZ, R57 ;  /* 0x000000ffff327224 */ /* 0x000fe200078e0039 */
[----:B------:R-:W-:Y:S01]  /*120a0*/  LEA R206, P3, R42, R180, 0x2 ;  /* 0x000000b42ace7211 */ /* 0x000fe200078610ff */
[----:B------:R-:W-:Y:S02]  /*120b0*/  IMAD.MOV.U32 R56, RZ, RZ, R58 ;  /* 0x000000ffff387224 */ /* 0x000fe400078e003a */
[----:B------:R-:W-:-:S02]  /*120c0*/  IMAD.MOV.U32 R57, RZ, RZ, R55 ;  /* 0x000000ffff397224 */ /* 0x000fc400078e0037 */
[----:B------:R-:W-:Y:S02]  /*120d0*/  IMAD.MOV.U32 R43, RZ, RZ, R45 ;  /* 0x000000ffff2b7224 */ /* 0x000fe400078e002d */
[----:B------:R-:W-:Y:S02]  /*120e0*/  IMAD.MOV.U32 R58, RZ, RZ, R224 ;  /* 0x000000ffff3a7224 */ /* 0x000fe400078e00e0 */
[----:B------:R-:W-:Y:S02]  /*120f0*/  IMAD.MOV.U32 R45, RZ, RZ, R47 ;  /* 0x000000ffff2d7224 */ /* 0x000fe400078e002f */
[----:B------:R-:W-:Y:S01]  /*12100*/  IMAD.MOV.U32 R46, RZ, RZ, R48 ;  /* 0x000000ffff2e7224 */ /* 0x000fe200078e0030 */
[----:B------:R1:W-:Y:S01]  /*12110*/  STL.64 [R1+0x510], R202 ;  /* 0x000510ca01007387 */ /* 0x0003e20000100a00 */
[----:B------:R-:W-:Y:S01]  /*12120*/  IMAD.MOV.U32 R55, RZ, RZ, R214 ;  /* 0x000000ffff377224 */ /* 0x000fe200078e00d6 */
[----:B------:R-:W-:Y:S01]  /*12130*/  LEA.HI.X.SX32 R221, R41, R2, 0x2, P4 ;  /* 0x0000000229dd7211 */ /* 0x000fe200020f16ff */
[----:B------:R-:W-:-:S02]  /*12140*/  IMAD.MOV.U32 R224, RZ, RZ, R208 ;  /* 0x000000ffffe07224 */ /* 0x000fc400078e00d0 */
[----:B------:R-:W-:Y:S02]  /*12150*/  IMAD.MOV.U32 R47, RZ, RZ, R49 ;  /* 0x000000ffff2f7224 */ /* 0x000fe400078e0031 */
[----:B------:R-:W-:Y:S02]  /*12160*/  IMAD.MOV.U32 R48, RZ, RZ, R51 ;  /* 0x000000ffff307224 */ /* 0x000fe400078e0033 */
[----:B------:R-:W-:Y:S01]  /*12170*/  IMAD.MOV.U32 R214, RZ, RZ, R210 ;  /* 0x000000ffffd67224 */ /* 0x000fe200078e00d2 */
[----:B------:R-:W-:Y:S01]  /*12180*/  LEA R210, P5, R40, R180, 0x2 ;  /* 0x000000b428d27211 */ /* 0x000fe200078a10ff */
[----:B------:R-:W-:Y:S01]  /*12190*/  IMAD.MOV.U32 R49, RZ, RZ, R52 ;  /* 0x000000ffff317224 */ /* 0x000fe200078e0034 */
[----:B-1----:R-:W4:Y:S01]  /*121a0*/  LDL.LU.64 R202, [R1+0x11d8] ;  /* 0x0011d80001ca7983 */ /* 0x002f220000300a00 */
[----:B------:R-:W-:Y:S01]  /*121b0*/  IMAD.MOV.U32 R51, RZ, RZ, R54 ;  /* 0x000000ffff337224 */ /* 0x000fe200078e0036 */
[----:B------:R-:W-:Y:S01]  /*121c0*/  LEA.HI.X.SX32 R207, R42, R2, 0x2, P3 ;  /* 0x000000022acf7211 */ /* 0x000fe200018f16ff */
[----:B------:R-:W-:Y:S01]  /*121d0*/  IMAD.MOV.U32 R52, RZ, RZ, R53 ;  /* 0x000000ffff347224 */ /* 0x000fe200078e0035 */
[----:B------:R1:W-:Y:S01]  /*121e0*/  STL.64 [R1+0x508], R212 ;  /* 0x000508d401007387 */ /* 0x0003e20000100a00 */
[----:B------:R-:W-:Y:S01]  /*121f0*/  IMAD.MOV.U32 R54, RZ, RZ, R50 ;  /* 0x000000ffff367224 */ /* 0x000fe200078e0032 */
[----:B------:R-:W-:Y:S01]  /*12200*/  MOV R50, R57 ;  /* 0x0000003900327202 */ /* 0x000fe20000000f00 */
[----:B------:R-:W-:-:S02]  /*12210*/  IMAD.MOV.U32 R41, RZ, RZ, R43 ;  /* 0x000000ffff297224 */ /* 0x000fc400078e002b */
[----:B------:R-:W-:Y:S02]  /*12220*/  IMAD.MOV.U32 R53, RZ, RZ, R56 ;  /* 0x000000ffff357224 */ /* 0x000fe400078e0038 */
[----:B------:R-:W-:Y:S01]  /*12230*/  IMAD.MOV.U32 R43, RZ, RZ, R44 ;  /* 0x000000ffff2b7224 */ /* 0x000fe200078e002c */
[----:B------:R-:W-:Y:S01]  /*12240*/  MOV R44, R46 ;  /* 0x0000002e002c7202 */ /* 0x000fe20000000f00 */
[----:B------:R-:W-:Y:S02]  /*12250*/  IMAD.MOV.U32 R208, RZ, RZ, R211 ;  /* 0x000000ffffd07224 */ /* 0x000fe400078e00d3 */
[----:B------:R-:W-:Y:S01]  /*12260*/  IMAD.MOV.U32 R56, RZ, RZ, R58 ;  /* 0x000000ffff387224 */ /* 0x000fe200078e003a */
[----:B-1----:R-:W-:Y:S01]  /*12270*/  LEA R212, P6, R39, R180, 0x2 ;  /* 0x000000b427d47211 */ /* 0x002fe200078c10ff */
[----:B------:R-:W-:Y:S01]  /*12280*/  IMAD.MOV.U32 R57, RZ, RZ, R224 ;  /* 0x000000ffff397224 */ /* 0x000fe200078e00e0 */
[----:B------:R-:W-:Y:S01]  /*12290*/  LEA.HI.X.SX32 R211, R40, R2, 0x2, P5 ;  /* 0x0000000228d37211 */ /* 0x000fe200028f16ff */
[----:B------:R-:W-:-:S02]  /*122a0*/  IMAD.MOV.U32 R58, RZ, RZ, R55 ;  /* 0x000000ffff3a7224 */ /* 0x000fc400078e0037 */
[----:B------:R-:W-:Y:S02]  /*122b0*/  IMAD.MOV.U32 R46, RZ, RZ, R48 ;  /* 0x000000ffff2e7224 */ /* 0x000fe400078e0030 */
[----:B------:R-:W-:Y:S02]  /*122c0*/  IMAD.MOV.U32 R55, RZ, RZ, R214 ;  /* 0x000000ffff377224 */ /* 0x000fe400078e00d6 */
[----:B------:R-:W-:Y:S01]  /*122d0*/  IMAD.MOV.U32 R48, RZ, RZ, R51 ;  /* 0x000000ffff307224 */ /* 0x000fe200078e0033 */
[----:B------:R1:W-:Y:S01]  /*122e0*/  STL.64 [R1+0x500], R206 ;  /* 0x000500ce01007387 */ /* 0x0003e20000100a00 */
[----:B------:R-:W-:Y:S01]  /*122f0*/  IMAD.MOV.U32 R214, RZ, RZ, R209 ;  /* 0x000000ffffd67224 */ /* 0x000fe200078e00d1 */
[----:B------:R-:W-:Y:S01]  /*12300*/  LEA.HI.X.SX32 R213, R39, R2, 0x2, P6 ;  /* 0x0000000227d57211 */ /* 0x000fe200030f16ff */
[----:B------:R-:W-:Y:S02]  /*12310*/  IMAD.MOV.U32 R51, RZ, RZ, R54 ;  /* 0x000000ffff337224 */ /* 0x000fe400078e0036 */
[----:B------:R-:W-:Y:S01]  /*12320*/  IMAD.MOV.U32 R224, RZ, RZ, R208 ;  /* 0x000000ffffe07224 */ /* 0x000fe200078e00d0 */
[----:B------:R-:W-:Y:S01]  /*12330*/  LEA R208, P3, R38, R180, 0x2 ;  /* 0x000000b426d07211 */ /* 0x000fe200078610ff */
[----:B------:R-:W-:-:S02]  /*12340*/  IMAD.MOV.U32 R42, RZ, RZ, R45 ;  /* 0x000000ffff2a7224 */ /* 0x000fc400078e002d */
[----:B------:R-:W-:Y:S01]  /*12350*/  IMAD.MOV.U32 R54, RZ, RZ, R50 ;  /* 0x000000ffff367224 */ /* 0x000fe200078e0032 */
[----:B------:R-:W-:Y:S01]  /*12360*/  MOV R50, R57 ;  /* 0x0000003900327202 */ /* 0x000fe20000000f00 */
[----:B------:R-:W-:Y:S01]  /*12370*/  IMAD.MOV.U32 R45, RZ, RZ, R47 ;  /* 0x000000ffff2d7224 */ /* 0x000fe200078e002f */
[----:B-1----:R-:W4:Y:S01]  /*12380*/  LDL.LU.64 R206, [R1+0x11d0] ;  /* 0x0011d00001ce7983 */ /* 0x002f220000300a00 */
[----:B------:R-:W-:Y:S02]  /*12390*/  IMAD.MOV.U32 R47, RZ, RZ, R49 ;  /* 0x000000ffff2f7224 */ /* 0x000fe400078e0031 */
[----:B------:R-:W-:Y:S01]  /*123a0*/  IMAD.MOV.U32 R57, RZ, RZ, R55 ;  /* 0x000000ffff397224 */ /* 0x000fe200078e0037 */
[----:B------:R1:W-:Y:S01]  /*123b0*/  STL.64 [R1+0x4f8], R220 ;  /* 0x0004f8dc01007387 */ /* 0x0003e20000100a00 */
[----:B------:R-:W-:Y:S02]  /*123c0*/  IMAD.MOV.U32 R49, RZ, RZ, R52 ;  /* 0x000000ffff317224 */ /* 0x000fe400078e0034 */
[----:B------:R-:W-:Y:S01]  /*123d0*/  IMAD.MOV.U32 R55, RZ, RZ, R214 ;  /* 0x000000ffff377224 */ /* 0x000fe200078e00d6 */
[----:B------:R1:W-:Y:S01]  /*123e0*/  STL.64 [R1+0x4f0], R210 ;  /* 0x0004f0d201007387 */ /* 0x0003e20000100a00 */
[----:B------:R-:W-:Y:S01]  /*123f0*/  IMAD.MOV.U32 R52, RZ, RZ, R53 ;  /* 0x000000ffff347224 */ /* 0x000fe200078e0035 */
[----:B------:R-:W-:Y:S01]  /*12400*/  LEA R214, P5, R36, R180, 0x2 ;  /* 0x000000b424d67211 */ /* 0x000fe200078a10ff */
[----:B------:R-:W-:Y:S01]  /*12410*/  IMAD.MOV.U32 R53, RZ, RZ, R56 ;  /* 0x000000ffff357224 */ /* 0x000fe200078e0038 */
[----:B------:R-:W-:Y:S01]  /*12420*/  LEA.HI.X.SX32 R209, R38, R2, 0x2, P3 ;  /* 0x0000000226d17211 */ /* 0x000fe200018f16ff */
[----:B------:R-:W-:Y:S01]  /*12430*/  IMAD.MOV.U32 R56, RZ, RZ, R224 ;  /* 0x000000ffff387224 */ /* 0x000fe200078e00e0 */
[-C--:B-1----:R-:W-:Y:S01]  /*12440*/  LEA R220, P4, R37, R180.reuse, 0x2 ;  /* 0x000000b425dc7211 */ /* 0x082fe200078810ff */
[----:B------:R-:W-:Y:S01]  /*12450*/  IMAD.MOV.U32 R224, RZ, RZ, R215 ;  /* 0x000000ffffe07224 */ /* 0x000fe200078e00d7 */
[----:B------:R-:W4:Y:S01]  /*12460*/  LDL.LU.64 R210, [R1+0x11c8] ;  /* 0x0011c80001d27983 */ /* 0x000f220000300a00 */
[----:B------:R-:W-:-:S03]  /*12470*/  LEA R38, P3, R34, R180, 0x2 ;  /* 0x000000b422267211 */ /* 0x000fc600078610ff */
[----:B------:R1:W-:Y:S01]  /*12480*/  STL.64 [R1+0x4e8], R212 ;  /* 0x0004e8d401007387 */ /* 0x0003e20000100a00 */
[-C--:B------:R-:W-:Y:S02]  /*12490*/  LEA.HI.X.SX32 R221, R37, R2.reuse, 0x2, P4 ;  /* 0x0000000225dd7211 */ /* 0x080fe400020f16ff */
[-C--:B------:R-:W-:Y:S01]  /*124a0*/  LEA.HI.X.SX32 R215, R36, R2.reuse, 0x2, P5 ;  /* 0x0000000224d77211 */ /* 0x080fe200028f16ff */
[----:B------:R1:W-:Y:S01]  /*124b0*/  STL.64 [R1+0x4e0], R208 ;  /* 0x0004e0d001007387 */ /* 0x0003e20000100a00 */
[----:B------:R-:W-:Y:S02]  /*124c0*/  LEA.HI.X.SX32 R39, R34, R2, 0x2, P3 ;  /* 0x0000000222277211 */ /* 0x000fe400018f16ff */
[----:B-1----:R-:W-:-:S04]  /*124d0*/  LEA R212, P6, R35, R180, 0x2 ;  /* 0x000000b423d47211 */ /* 0x002fc800078c10ff */
[----:B------:R-:W-:Y:S01]  /*124e0*/  LEA.HI.X.SX32 R213, R35, R2, 0x2, P6 ;  /* 0x0000000223d57211 */ /* 0x000fe200030f16ff */
[----:B------:R-:W4:Y:S04]  /*124f0*/  LDL.LU.64 R208, [R1+0x11c0] ;  /* 0x0011c00001d07983 */ /* 0x000f280000300a00 */
[----:B------:R1:W-:Y:S04]  /*12500*/  STL.64 [R1+0x4d8], R220 ;  /* 0x0004d8dc01007387 */ /* 0x0003e80000100a00 */
[----:B------:R1:W-:Y:S01]  /*12510*/  STL.64 [R1+0x4d0], R214 ;  /* 0x0004d0d601007387 */ /* 0x0003e20000100a00 */
[----:B------:R-:W-:-:S02]  /*12520*/  IMAD.MOV.U32 R40, RZ, RZ, R45 ;  /* 0x000000ffff287224 */ /* 0x000fc400078e002d */
[----:B------:R-:W-:Y:S02]  /*12530*/  IMAD.MOV.U32 R45, RZ, RZ, R47 ;  /* 0x000000ffff2d7224 */ /* 0x000fe400078e002f */
[----:B------:R-:W-:Y:S01]  /*12540*/  IMAD.MOV.U32 R47, RZ, RZ, R49 ;  /* 0x000000ffff2f7224 */ /* 0x000fe200078e0031 */
[CC--:B-1----:R-:W-:Y:S01]  /*12550*/  LEA R220, P4, R33.reuse, R180.reuse, 0x2 ;  /* 0x000000b421dc7211 */ /* 0x0c2fe200078810ff */
[----:B------:R-:W4:Y:S04]  /*12560*/  LDL.LU.64 R214, [R1+0x11b8] ;  /* 0x0011b80001d67983 */ /* 0x000f280000300a00 */
[----:B------:R-:W-:Y:S04]  /*12570*/  STL.64 [R1+0x4c8], R212 ;  /* 0x0004c8d401007387 */ /* 0x000fe80000100a00 */
[----:B------:R1:W-:Y:S01]  /*12580*/  STL.64 [R1+0x4c0], R38 ;  /* 0x0004c02601007387 */ /* 0x0003e20000100a00 */
[----:B------:R-:W-:Y:S01]  /*12590*/  IMAD.MOV.U32 R49, RZ, RZ, R52 ;  /* 0x000000ffff317224 */ /* 0x000fe200078e0034 */
[----:B------:R-:W-:Y:S01]  /*125a0*/  LEA R36, P5, R32, R180, 0x2 ;  /* 0x000000b420247211 */ /* 0x000fe200078a10ff */
[----:B------:R-:W-:Y:S01]  /*125b0*/  IMAD.MOV.U32 R52, RZ, RZ, R53 ;  /* 0x000000ffff347224 */ /* 0x000fe200078e0035 */
[----:B------:R-:W-:Y:S01]  /*125c0*/  LEA.HI.X.SX32 R221, R33, R2, 0x2, P4 ;  /* 0x0000000221dd7211 */ /* 0x000fe200020f16ff */
[----:B------:R-:W-:-:S02]  /*125d0*/  IMAD.MOV.U32 R53, RZ, RZ, R55 ;  /* 0x000000ffff357224 */ /* 0x000fc400078e0037 */
[----:B-1----:R-:W-:Y:S02]  /*125e0*/  IMAD.MOV.U32 R39, RZ, RZ, R41 ;  /* 0x000000ffff277224 */ /* 0x002fe400078e0029 */
[----:B------:R-:W-:Y:S02]  /*125f0*/  IMAD.MOV.U32 R41, RZ, RZ, R44 ;  /* 0x000000ffff297224 */ /* 0x000fe400078e002c */
[----:B------:R-:W-:Y:S01]  /*12600*/  IMAD.MOV.U32 R44, RZ, RZ, R46 ;  /* 0x000000ffff2c7224 */ /* 0x000fe200078e002e */
[----:B------:R-:W-:Y:S01]  /*12610*/  MOV R46, R48 ;  /* 0x00000030002e7202 */ /* 0x000fe20000000f00 */
[----:B------:R-:W-:Y:S01]  /*12620*/  IMAD.MOV.U32 R48, RZ, RZ, R51 ;  /* 0x000000ffff307224 */ /* 0x000fe200078e0033 */
[----:B------:R-:W-:Y:S01]  /*12630*/  LEA R212, P6, R31, R180, 0x2 ;  /* 0x000000b41fd47211 */ /* 0x000fe200078c10ff */
[----:B------:R-:W-:Y:S02]  /*12640*/  IMAD.MOV.U32 R51, RZ, RZ, R54 ;  /* 0x000000ffff337224 */ /* 0x000fe400078e0036 */
[----:B------:R-:W-:-:S02]  /*12650*/  IMAD.MOV.U32 R54, RZ, RZ, R50 ;  /* 0x000000ffff367224 */ /* 0x000fc400078e0032 */
[----:B------:R-:W-:Y:S01]  /*12660*/  IMAD.MOV.U32 R55, RZ, RZ, R224 ;  /* 0x000000ffff377224 */ /* 0x000fe200078e00e0 */
[----:B------:R-:W-:Y:S01]  /*12670*/  MOV R224, R216 ;  /* 0x000000d800e07202 */ /* 0x000fe20000000f00 */
[----:B------:R-:W-:Y:S01]  /*12680*/  IMAD.MOV.U32 R50, RZ, RZ, R222 ;  /* 0x000000ffff327224 */ /* 0x000fe200078e00de */
[----:B------:R-:W-:Y:S01]  /*12690*/  LEA R216, P3, R30, R180, 0x2 ;  /* 0x000000b41ed87211 */ /* 0x000fe200078610ff */
[----:B------:R-:W-:Y:S01]  /*126a0*/  IMAD.MOV.U32 R222, RZ, RZ, R217 ;  /* 0x000000ffffde7224 */ /* 0x000fe200078e00d9 */
[-C--:B------:R-:W-:Y:S01]  /*126b0*/  LEA.HI.X.SX32 R37, R32, R2.reuse, 0x2, P5 ;  /* 0x0000000220257211 */ /* 0x080fe200028f16ff */
[----:B------:R1:W-:Y:S01]  /*126c0*/  STL.64 [R1+0x4b8], R220 ;  /* 0x0004b8dc01007387 */ /* 0x0003e20000100a00 */
[-C--:B------:R-:W-:Y:S01]  /*126d0*/  LEA.HI.X.SX32 R213, R31, R2.reuse, 0x2, P6 ;  /* 0x000000021fd57211 */ /* 0x080fe200030f16ff */
[----:B------:R-:W-:Y:S01]  /*126e0*/  IMAD.MOV.U32 R38, RZ, RZ, R50 ;  /* 0x000000ffff267224 */ /* 0x000fe200078e0032 */
[----:B------:R-:W-:Y:S01]  /*126f0*/  LEA.HI.X.SX32 R217, R30, R2, 0x2, P3 ;  /* 0x000000021ed97211 */ /* 0x000fe200018f16ff */
[----:B------:R-:W-:Y:S01]  /*12700*/  IMAD.MOV.U32 R50, RZ, RZ, R222 ;  /* 0x000000ffff327224 */ /* 0x000fe200078e00de */
[----:B------:R1:W-:Y:S01]  /*12710*/  STL.64 [R1+0x4b0], R36 ;  /* 0x0004b02401007387 */ /* 0x0003e20000100a00 */
[----:B------:R-:W-:-:S02]  /*12720*/  LEA R222, P5, R28, R180, 0x2 ;  /* 0x000000b41cde7211 */ /* 0x000fc400078a10ff */
[-C--:B-1----:R-:W-:Y:S01]  /*12730*/  LEA R220, P4, R29, R180.reuse, 0x2 ;  /* 0x000000b41ddc7211 */ /* 0x082fe200078810ff */
[----:B------:R1:W-:Y:S01]  /*12740*/  STL.64 [R1+0x4a8], R212 ;  /* 0x0004a8d401007387 */ /* 0x0003e20000100a00 */
[----:B------:R-:W-:Y:S02]  /*12750*/  LEA R34, P6, R27, R180, 0x2 ;  /* 0x000000b41b227211 */ /* 0x000fe400078c10ff */
[-C--:B------:R-:W-:Y:S01]  /*12760*/  LEA.HI.X.SX32 R221, R29, R2.reuse, 0x2, P4 ;  /* 0x000000021ddd7211 */ /* 0x080fe200020f16ff */
[----:B------:R-:W-:Y:S02]  /*12770*/  IMAD.MOV.U32 R37, RZ, RZ, R53 ;  /* 0x000000ffff257224 */ /* 0x000fe400078e0035 */
[----:B------:R-:W-:Y:S02]  /*12780*/  IMAD.MOV.U32 R53, RZ, RZ, R224 ;  /* 0x000000ffff357224 */ /* 0x000fe400078e00e0 */
[----:B------:R-:W-:Y:S01]  /*12790*/  IMAD.MOV.U32 R224, RZ, RZ, R223 ;  /* 0x000000ffffe07224 */ /* 0x000fe200078e00df */
[----:B------:R-:W-:Y:S01]  /*127a0*/  LEA.HI.X.SX32 R223, R28, R2, 0x2, P5 ;  /* 0x000000021cdf7211 */ /* 0x000fe200028f16ff */
[----:B-1----:R-:W4:Y:S01]  /*127b0*/  LDL.LU.64 R212, [R1+0x11b0] ;  /* 0x0011b00001d47983 */ /* 0x002f220000300a00 */
[----:B------:R-:W-:Y:S01]  /*127c0*/  LEA R32, P3, R26, R180, 0x2 ;  /* 0x000000b41a207211 */ /* 0x000fe200078610ff */
[----:B------:R-:W-:-:S02]  /*127d0*/  IMAD.MOV.U32 R29, RZ, RZ, R35 ;  /* 0x000000ffff1d7224 */ /* 0x000fc400078e0023 */
[----:B------:R1:W-:Y:S01]  /*127e0*/  STL.64 [R1+0x4a0], R216 ;  /* 0x0004a0d801007387 */ /* 0x0003e20000100a00 */
[----:B------:R-:W-:Y:S01]  /*127f0*/  MOV R36, R38 ;  /* 0x0000002600247202 */ /* 0x000fe20000000f00 */
[----:B------:R-:W-:Y:S01]  /*12800*/  IMAD.MOV.U32 R35, RZ, RZ, R37 ;  /* 0x000000ffff237224 */ /* 0x000fe200078e0025 */
[----:B------:R-:W-:Y:S01]  /*12810*/  LEA.HI.X.SX32 R29, R27, R2, 0x2, P6 ;  /* 0x000000021b1d7211 */ /* 0x000fe200030f16ff */
[----:B------:R-:W-:Y:S01]  /*12820*/  IMAD.MOV.U32 R38, RZ, RZ, R224 ;  /* 0x000000ffff267224 */ /* 0x000fe200078e00e0 */
[----:B------:R-:W-:Y:S01]  /*12830*/  LEA R30, P4, R25, R180, 0x2 ;  /* 0x000000b4191e7211 */ /* 0x000fe200078810ff */
[----:B------:R-:W-:Y:S01]  /*12840*/  IMAD.MOV.U32 R28, RZ, RZ, R34 ;  /* 0x000000ffff1c7224 */ /* 0x000fe200078e0022 */
[----:B-1----:R-:W4:Y:S04]  /*12850*/  LDL.LU.64 R216, [R1+0x11a8] ;  /* 0x0011a80001d87983 */ /* 0x002f280000300a00 */
[----:B------:R1:W-:Y:S01]  /*12860*/  STL.64 [R1+0x498], R220 ;  /* 0x000498dc01007387 */ /* 0x0003e20000100a00 */
[----:B------:R-:W-:-:S03]  /*12870*/  IMAD.MOV.U32 R28, RZ, RZ, R32 ;  /* 0x000000ffff1c7224 */ /* 0x000fc600078e0020 */
[----:B-1----:R-:W4:Y:S04]  /*12880*/  LDL.LU.64 R220, [R1+0x11a0] ;  /* 0x0011a00001dc7983 */ /* 0x002f280000300a00 */
[----:B------:R-:W-:Y:S04]  /*12890*/  STL [R1+0x488], R34 ;  /* 0x0004882201007387 */ /* 0x000fe80000100800 */
[----:B------:R1:W-:Y:S04]  /*128a0*/  STL.64 [R1+0x490], R222 ;  /* 0x000490de01007387 */ /* 0x0003e80000100a00 */
[----:B-1----:R-:W4:Y:S04]  /*128b0*/  LDL.LU.64 R222, [R1+0x1198] ;  /* 0x0011980001de7983 */ /* 0x002f280000300a00 */
[----:B------:R1:W-:Y:S04]  /*128c0*/  STL [R1+0x480], R32 ;  /* 0x0004802001007387 */ /* 0x0003e80000100800 */
[----:B------:R2:W-:Y:S04]  /*128d0*/  STL [R1+0x48c], R29 ;  /* 0x00048c1d01007387 */ /* 0x0005e80000100800 */
[----:B------:R-:W-:Y:S01]  /*128e0*/  STL [R1+0x478], R30 ;  /* 0x0004781e01007387 */ /* 0x000fe20000100800 */
[----:B-1----:R-:W-:-:S02]  /*128f0*/  IMAD.MOV.U32 R32, RZ, RZ, R35 ;  /* 0x000000ffff207224 */ /* 0x002fc400078e0023 */
[----:B------:R-:W-:Y:S02]  /*12900*/  IMAD.MOV.U32 R35, RZ, RZ, R38 ;  /* 0x000000ffff237224 */ /* 0x000fe400078e0026 */
[----:B------:R-:W3:Y:S01]  /*12910*/  LDL.LU R38, [R1+0xc] ;  /* 0x00000c0001267983 */ /* 0x000ee20000300800 */
[----:B------:R-:W-:Y:S02]  /*12920*/  IMAD.MOV.U32 R37, RZ, RZ, R53 ;  /* 0x000000ffff257224 */ /* 0x000fe400078e0035 */
[----:B------:R-:W-:Y:S02]  /*12930*/  IMAD.MOV.U32 R53, RZ, RZ, R50 ;  /* 0x000000ffff357224 */ /* 0x000fe400078e0032 */
[----:B------:R-:W-:Y:S01]  /*12940*/  IMAD.MOV.U32 R50, RZ, RZ, R230 ;  /* 0x000000ffff327224 */ /* 0x000fe200078e00e6 */
[----:B------:R-:W-:Y:S01]  /*12950*/  MOV R34, R37 ;  /* 0x0000002500227202 */ /* 0x000fe20000000f00 */
[----:B--2---:R-:W-:Y:S02]  /*12960*/  IMAD.MOV.U32 R29, RZ, RZ, R33 ;  /* 0x000000ffff1d7224 */ /* 0x004fe400078e0021 */
[----:B------:R-:W-:-:S02]  /*12970*/  IMAD.MOV.U32 R33, RZ, RZ, R36 ;  /* 0x000000ffff217224 */ /* 0x000fc400078e0024 */
[----:B------:R-:W-:Y:S01]  /*12980*/  IMAD.MOV.U32 R27, RZ, RZ, R31 ;  /* 0x000000ffff1b7224 */ /* 0x000fe200078e001f */
[----:B------:R-:W-:Y:S01]  /*12990*/  LEA.HI.X.SX32 R29, R26, R2, 0x2, P3 ;  /* 0x000000021a1d7211 */ /* 0x000fe200018f16ff */
[----:B------:R-:W-:Y:S02]  /*129a0*/  IMAD.MOV.U32 R36, RZ, RZ, R50 ;  /* 0x000000ffff247224 */ /* 0x000fe400078e0032 */
[----:B------:R-:W-:Y:S02]  /*129b0*/  IMAD.MOV.U32 R31, RZ, RZ, R32 ;  /* 0x000000ffff1f7224 */ /* 0x000fe400078e0020 */
[----:B------:R-:W-:Y:S02]  /*129c0*/  IMAD.MOV.U32 R37, RZ, RZ, R225 ;  /* 0x000000ffff257224 */ /* 0x000fe400078e00e1 */
[----:B------:R-:W-:Y:S02]  /*129d0*/  IMAD.MOV.U32 R32, RZ, RZ, R33 ;  /* 0x000000ffff207224 */ /* 0x000fe400078e0021 */
[----:B------:R-:W-:Y:S01]  /*129e0*/  IMAD.MOV.U32 R33, RZ, RZ, R34 ;  /* 0x000000ffff217224 */ /* 0x000fe200078e0022 */
[----:B------:R-:W-:Y:S01]  /*129f0*/  MOV R34, R35 ;  /* 0x0000002300227202 */ /* 0x000fe20000000f00 */
[----:B------:R-:W-:Y:S01]  /*12a00*/  IMAD.MOV.U32 R35, RZ, RZ, R36 ;  /* 0x000000ffff237224 */ /* 0x000fe200078e0024 */
[----:B------:R1:W-:Y:S01]  /*12a10*/  STL [R1+0x484], R29 ;  /* 0x0004841d01007387 */ /* 0x0003e20000100800 */
[----:B------:R-:W-:-:S02]  /*12a20*/  IMAD.MOV.U32 R36, RZ, RZ, R37 ;  /* 0x000000ffff247224 */ /* 0x000fc400078e0025 */
[----:B------:R-:W-:Y:S01]  /*12a30*/  IMAD.MOV.U32 R224, RZ, RZ, R231 ;  /* 0x000000ffffe07224 */ /* 0x000fe200078e00e7 */
[----:B------:R-:W-:-:S03]  /*12a40*/  LEA R230, P5, R21, R180, 0x2 ;  /* 0x000000b415e67211 */ /* 0x000fc600078a10ff */
[----:B------:R-:W-:Y:S01]  /*12a50*/  IMAD.MOV.U32 R50, RZ, RZ, R224 ;  /* 0x000000ffff327224 */ /* 0x000fe200078e00e0 */
[----:B------:R-:W-:Y:S01]  /*12a60*/  LEA R224, P6, R22, R180, 0x2 ;  /* 0x000000b416e07211 */ /* 0x000fe200078c10ff */
[----:B------:R-:W-:Y:S01]  /*12a70*/  IMAD.MOV.U32 R26, RZ, RZ, R30 ;  /* 0x000000ffff1a7224 */ /* 0x000fe200078e001e */
[----:B------:R-:W-:Y:S02]  /*12a80*/  LEA.HI.X.SX32 R27, R25, R2, 0x2, P4 ;  /* 0x00000002191b7211 */ /* 0x000fe400020f16ff */
[----:B------:R-:W-:Y:S02]  /*12a90*/  LEA R28, P3, R23, R180, 0x2 ;  /* 0x000000b4171c7211 */ /* 0x000fe400078610ff */
[----:B------:R-:W-:Y:S01]  /*12aa0*/  LEA.HI.X.SX32 R231, R21, R2, 0x2, P5 ;  /* 0x0000000215e77211 */ /* 0x000fe200028f16ff */
[----:B---3--:R-:W-:Y:S02]  /*12ab0*/  IMAD.MOV.U32 R37, RZ, RZ, R38 ;  /* 0x000000ffff257224 */ /* 0x008fe400078e0026 */
[----:B------:R-:W2:Y:S01]  /*12ac0*/  LDL.LU R38, [R1+0x8] ;  /* 0x0000080001267983 */ /* 0x000ea20000300800 */
[----:B------:R-:W-:-:S02]  /*12ad0*/  LEA R26, P4, R24, R180, 0x2 ;  /* 0x000000b4181a7211 */ /* 0x000fc400078810ff */
[-C--:B------:R-:W-:Y:S01]  /*12ae0*/  LEA.HI.X.SX32 R225, R22, R2.reuse, 0x2, P6 ;  /* 0x0000000216e17211 */ /* 0x080fe200030f16ff */
[----:B------:R3:W-:Y:S01]  /*12af0*/  STL [R1+0x47c], R27 ;  /* 0x00047c1b01007387 */ /* 0x0007e20000100800 */
[----:B-1----:R-:W-:-:S03]  /*12b00*/  LEA.HI.X.SX32 R29, R23, R2, 0x2, P3 ;  /* 0x00000002171d7211 */ /* 0x002fc600018f16ff */
[----:B------:R1:W-:Y:S01]  /*12b10*/  STL.64 [R1+0x470], R230 ;  /* 0x000470e601007387 */ /* 0x0003e20000100a00 */
[----:B---3--:R-:W-:Y:S02]  /*12b20*/  LEA.HI.X.SX32 R27, R24, R2, 0x2, P4 ;  /* 0x00000002181b7211 */ /* 0x008fe400020f16ff */
[-C--:B------:R-:W-:Y:S01]  /*12b30*/  LEA R22, P4, R20, R180.reuse, 0x2 ;  /* 0x000000b414167211 */ /* 0x080fe200078810ff */
[----:B-1----:R-:W3:Y:S04]  /*12b40*/  LDL.LU.64 R230, [R1+0x1190] ;  /* 0x0011900001e67983 */ /* 0x002ee80000300a00 */
[----:B------:R1:W-:Y:S01]  /*12b50*/  STL.64 [R1+0x468], R224 ;  /* 0x000468e001007387 */ /* 0x0003e20000100a00 */
[----:B------:R-:W-:Y:S02]  /*12b60*/  LEA R24, P6, R18, R180, 0x2 ;  /* 0x000000b412187211 */ /* 0x000fe400078c10ff */
[-C--:B------:R-:W-:Y:S01]  /*12b70*/  LEA.HI.X.SX32 R23, R20, R2.reuse, 0x2, P4 ;  /* 0x0000000214177211 */ /* 0x080fe200020f16ff */
[----:B-1----:R-:W3:Y:S04]  /*12b80*/  LDL.LU.64 R224, [R1+0x1188] ;  /* 0x0011880001e07983 */ /* 0x002ee80000300a00 */
[----:B------:R-:W-:Y:S04]  /*12b90*/  STL.64 [R1+0x460], R28 ;  /* 0x0004601c01007387 */ /* 0x000fe80000100a00 */
[----:B------:R1:W-:Y:S01]  /*12ba0*/  STL.64 [R1+0x458], R26 ;  /* 0x0004581a01007387 */ /* 0x0003e20000100a00 */
[----:B------:R-:W-:-:S03]  /*12bb0*/  LEA.HI.X.SX32 R25, R18, R2, 0x2, P6 ;  /* 0x0000000212197211 */ /* 0x000fc600030f16ff */
[----:B------:R4:W-:Y:S01]  /*12bc0*/  STL.64 [R1+0x450], R22 ;  /* 0x0004501601007387 */ /* 0x0009e20000100a00 */
[----:B-1----:R-:W-:-:S04]  /*12bd0*/  LEA R26, P5, R19, R180, 0x2 ;  /* 0x000000b4131a7211 */ /* 0x002fc800078a10ff */
[----:B------:R-:W-:Y:S02]  /*12be0*/  LEA.HI.X.SX32 R27, R19, R2, 0x2, P5 ;  /* 0x00000002131b7211 */ /* 0x000fe400028f16ff */
[CC--:B------:R-:W-:Y:S02]  /*12bf0*/  LEA R28, P3, R17.reuse, R180.reuse, 0x2 ;  /* 0x000000b4111c7211 */ /* 0x0c0fe400078610ff */
[----:B----4-:R-:W-:Y:S01]  /*12c00*/  LEA R22, P4, R16, R180, 0x2 ;  /* 0x000000b410167211 */ /* 0x010fe200078810ff */
[----:B------:R1:W-:Y:S01]  /*12c10*/  STL.64 [R1+0x448], R26 ;  /* 0x0004481a01007387 */ /* 0x0003e20000100a00 */
[----:B------:R-:W-:-:S03]  /*12c20*/  LEA.HI.X.SX32 R29, R17, R2, 0x2, P3 ;  /* 0x00000002111d7211 */ /* 0x000fc600018f16ff */
[----:B------:R4:W-:Y:S01]  /*12c30*/  STL.64 [R1+0x440], R24 ;  /* 0x0004401801007387 */ /* 0x0009e20000100a00 */
[----:B------:R-:W-:Y:S02]  /*12c40*/  LEA.HI.X.SX32 R23, R16, R2, 0x2, P4 ;  /* 0x0000000210177211 */ /* 0x000fe400020f16ff */
[CC--:B-1----:R-:W-:Y:S02]  /*12c50*/  LEA R26, P5, R15.reuse, R180.reuse, 0x2 ;  /* 0x000000b40f1a7211 */ /* 0x0c2fe400078a10ff */
[C---:B----4-:R-:W-:Y:S02]  /*12c60*/  LEA R24, P6, R14.reuse, R180, 0x2 ;  /* 0x000000b40e187211 */ /* 0x050fe400078c10ff */
[-C--:B------:R-:W-:Y:S02]  /*12c70*/  LEA.HI.X.SX32 R27, R15, R2.reuse, 0x2, P5 ;  /* 0x000000020f1b7211 */ /* 0x080fe400028f16ff */
[----:B------:R-:W-:Y:S01]  /*12c80*/  LEA.HI.X.SX32 R25, R14, R2, 0x2, P6 ;  /* 0x000000020e197211 */ /* 0x000fe200030f16ff */
[----:B------:R-:W-:Y:S04]  /*12c90*/  STL.64 [R1+0x438], R28 ;  /* 0x0004381c01007387 */ /* 0x000fe80000100a00 */
[----:B------:R1:W-:Y:S04]  /*12ca0*/  STL.64 [R1+0x430], R22 ;  /* 0x0004301601007387 */ /* 0x0003e80000100a00 */
[----:B------:R-:W-:Y:S04]  /*12cb0*/  STL.64 [R1+0x428], R26 ;  /* 0x0004281a01007387 */ /* 0x000fe80000100a00 */
[----:B------:R4:W-:Y:S01]  /*12cc0*/  STL.64 [R1+0x420], R24 ;  /* 0x0004201801007387 */ /* 0x0009e20000100a00 */
[----:B------:R-:W-:-:S02]  /*12cd0*/  LEA R20, P3, R13, R180, 0x2 ;  /* 0x000000b40d147211 */ /* 0x000fc400078610ff */
[-C--:B------:R-:W-:Y:S02]  /*12ce0*/  LEA R18, P5, R9, R180.reuse, 0x2 ;  /* 0x000000b409127211 */ /* 0x080fe400078a10ff */
[----:B-1----:R-:W-:Y:S01]  /*12cf0*/  LEA R22, P4, R12, R180, 0x2 ;  /* 0x000000b40c167211 */ /* 0x002fe200078810ff */
[----:B----4-:R-:W-:Y:S02]  /*12d00*/  IMAD.MOV.U32 R24, RZ, RZ, R31 ;  /* 0x000000ffff187224 */ /* 0x010fe400078e001f */
[----:B------:R-:W-:Y:S02]  /*12d10*/  IMAD.MOV.U32 R31, RZ, RZ, R32 ;  /* 0x000000ffff1f7224 */ /* 0x000fe400078e0020 */
[----:B------:R-:W-:Y:S02]  /*12d20*/  IMAD.MOV.U32 R32, RZ, RZ, R33 ;  /* 0x000000ffff207224 */ /* 0x000fe400078e0021 */
[----:B------:R-:W-:Y:S02]  /*12d30*/  IMAD.MOV.U32 R33, RZ, RZ, R34 ;  /* 0x000000ffff217224 */ /* 0x000fe400078e0022 */
[----:B------:R-:W-:-:S02]  /*12d40*/  IMAD.MOV.U32 R34, RZ, RZ, R35 ;  /* 0x000000ffff227224 */ /* 0x000fc400078e0023 */
[----:B------:R-:W-:Y:S01]  /*12d50*/  IMAD.MOV.U32 R35, RZ, RZ, R36 ;  /* 0x000000ffff237224 */ /* 0x000fe200078e0024 */
[----:B------:R-:W-:Y:S02]  /*12d60*/  MOV R36, R37 ;  /* 0x0000002500247202 */ /* 0x000fe40000000f00 */
[-C--:B------:R-:W-:Y:S02]  /*12d70*/  LEA.HI.X.SX32 R21, R13, R2.reuse, 0x2, P3 ;  /* 0x000000020d157211 */ /* 0x080fe400018f16ff */
[-C--:B------:R-:W-:Y:S02]  /*12d80*/  LEA.HI.X.SX32 R23, R12, R2.reuse, 0x2, P4 ;  /* 0x000000020c177211 */ /* 0x080fe400020f16ff */
[----:B------:R-:W-:Y:S01]  /*12d90*/  LEA.HI.X.SX32 R19, R9, R2, 0x2, P5 ;  /* 0x0000000209137211 */ /* 0x000fe200028f16ff */
[----:B------:R1:W-:Y:S01]  /*12da0*/  STL.64 [R1+0x418], R20 ;  /* 0x0004181401007387 */ /* 0x0003e20000100a00 */
[CC--:B------:R-:W-:Y:S02]  /*12db0*/  LEA R16, P6, R8.reuse, R180.reuse, 0x2 ;  /* 0x000000b408107211 */ /* 0x0c0fe400078c10ff */
[----:B------:R-:W-:Y:S01]  /*12dc0*/  LEA R14, P4, R5, R180, 0x2 ;  /* 0x000000b4050e7211 */ /* 0x000fe200078810ff */
[----:B------:R4:W-:Y:S01]  /*12dd0*/  STL.64 [R1+0x410], R22 ;  /* 0x0004101601007387 */ /* 0x0009e20000100a00 */
[----:B------:R-:W-:-:S03]  /*12de0*/  LEA.HI.X.SX32 R17, R8, R2, 0x2, P6 ;  /* 0x0000000208117211 */ /* 0x000fc600030f16ff */
[----:B------:R4:W-:Y:S01]  /*12df0*/  STL.64 [R1+0x408], R18 ;  /* 0x0004081201007387 */ /* 0x0009e20000100a00 */
[----:B-1----:R-:W-:Y:S01]  /*12e00*/  LEA R20, P3, R7, R180, 0x2 ;  /* 0x000000b407147211 */ /* 0x002fe200078610ff */
[----:B----4-:R-:W-:-:S03]  /*12e10*/  IMAD.MOV.U32 R23, RZ, RZ, R31 ;  /* 0x000000ffff177224 */ /* 0x010fc600078e001f */
[----:B------:R-:W-:Y:S01]  /*12e20*/  LEA.HI.X.SX32 R21, R7, R2, 0x2, P3 ;  /* 0x0000000207157211 */ /* 0x000fe200018f16ff */
[----:B------:R-:W-:Y:S01]  /*12e30*/  IMAD.MOV.U32 R31, RZ, RZ, R33 ;  /* 0x000000ffff1f7224 */ /* 0x000fe200078e0021 */
[C---:B------:R-:W-:Y:S01]  /*12e40*/  LEA R18, P5, R4.reuse, R180, 0x2 ;  /* 0x000000b404127211 */ /* 0x040fe200078a10ff */
[----:B------:R-:W-:Y:S01]  /*12e50*/  IMAD.MOV.U32 R33, RZ, RZ, R35 ;  /* 0x000000ffff217224 */ /* 0x000fe200078e0023 */
[-C--:B------:R-:W-:Y:S01]  /*12e60*/  LEA.HI.X.SX32 R15, R5, R2.reuse, 0x2, P4 ;  /* 0x00000002050f7211 */ /* 0x080fe200020f16ff */
[----:B------:R1:W-:Y:S01]  /*12e70*/  STL.64 [R1+0x400], R16 ;  /* 0x0004001001007387 */ /* 0x0003e20000100a00 */
[----:B------:R-:W-:-:S03]  /*12e80*/  LEA.HI.X.SX32 R19, R4, R2, 0x2, P5 ;  /* 0x0000000204137211 */ /* 0x000fc600028f16ff */
[----:B------:R4:W-:Y:S04]  /*12e90*/  STL.64 [R1+0x3f8], R20 ;  /* 0x0003f81401007387 */ /* 0x0009e80000100a00 */
[----:B------:R3:W-:Y:S01]  /*12ea0*/  STL.64 [R1+0x3f0], R14 ;  /* 0x0003f00e01007387 */ /* 0x0007e20000100a00 */
[----:B--2---:R-:W-:Y:S02]  /*12eb0*/  IMAD.MOV.U32 R37, RZ, RZ, R38 ;  /* 0x000000ffff257224 */ /* 0x004fe400078e0026 */
[----:B------:R-:W-:Y:S02]  /*12ec0*/  IMAD.MOV.U32 R38, RZ, RZ, R39 ;  /* 0x000000ffff267224 */ /* 0x000fe400078e0027 */
[----:B------:R-:W-:Y:S02]  /*12ed0*/  IMAD.MOV.U32 R39, RZ, RZ, R40 ;  /* 0x000000ffff277224 */ /* 0x000fe400078e0028 */
[----:B------:R-:W-:-:S02]  /*12ee0*/  IMAD.MOV.U32 R40, RZ, RZ, R41 ;  /* 0x000000ffff287224 */ /* 0x000fc400078e0029 */
[----:B------:R-:W-:Y:S02]  /*12ef0*/  IMAD.MOV.U32 R41, RZ, RZ, R42 ;  /* 0x000000ffff297224 */ /* 0x000fe400078e002a */
[----:B------:R-:W-:Y:S02]  /*12f00*/  IMAD.MOV.U32 R42, RZ, RZ, R43 ;  /* 0x000000ffff2a7224 */ /* 0x000fe400078e002b */
[----:B------:R-:W-:Y:S02]  /*12f10*/  IMAD.MOV.U32 R43, RZ, RZ, R44 ;  /* 0x000000ffff2b7224 */ /* 0x000fe400078e002c */
[----:B------:R-:W-:Y:S02]  /*12f20*/  IMAD.MOV.U32 R44, RZ, RZ, R45 ;  /* 0x000000ffff2c7224 */ /* 0x000fe400078e002d */
[----:B------:R-:W-:Y:S01]  /*12f30*/  IMAD.MOV.U32 R45, RZ, RZ, R46 ;  /* 0x000000ffff2d7224 */ /* 0x000fe200078e002e */
[----:B------:R-:W-:Y:S01]  /*12f40*/  MOV R46, R47 ;  /* 0x0000002f002e7202 */ /* 0x000fe20000000f00 */
[----:B------:R-:W-:-:S02]  /*12f50*/  IMAD.MOV.U32 R47, RZ, RZ, R48 ;  /* 0x000000ffff2f7224 */ /* 0x000fc400078e0030 */
[----:B------:R-:W-:Y:S02]  /*12f60*/  IMAD.MOV.U32 R48, RZ, RZ, R49 ;  /* 0x000000ffff307224 */ /* 0x000fe400078e0031 */
        /* <DEDUP_REMOVED lines=10> */
[----:B------:R-:W2:Y:S01]  /*13010*/  LDL.LU R56, [R1+0x5c8] ;  /* 0x0005c80001387983 */ /* 0x000ea20000300800 */
[----:B------:R-:W-:-:S02]  /*13020*/  IMAD.MOV.U32 R47, RZ, RZ, R49 ;  /* 0x000000ffff2f7224 */ /* 0x000fc400078e0031 */
[----:B------:R-:W-:Y:S01]  /*13030*/  IMAD.MOV.U32 R49, RZ, RZ, R52 ;  /* 0x000000ffff317224 */ /* 0x000fe200078e0034 */
[----:B------:R-:W-:Y:S04]  /*13040*/  STL.64 [R1+0x3e8], R18 ;  /* 0x0003e81201007387 */ /* 0x000fe80000100a00 */
[----:B------:R-:W3:Y:S01]  /*13050*/  LDL.LU R52, [R1+0x594] ;  /* 0x0005940001347983 */ /* 0x000ee20000300800 */
[----:B------:R-:W-:Y:S01]  /*13060*/  IMAD.MOV.U32 R22, RZ, RZ, R32 ;  /* 0x000000ffff167224 */ /* 0x000fe200078e0020 */
[----:B------:R-:W-:Y:S01]  /*13070*/  MOV R32, R34 ;  /* 0x0000002200207202 */ /* 0x000fe20000000f00 */
[----:B------:R-:W-:Y:S02]  /*13080*/  IMAD.MOV.U32 R34, RZ, RZ, R36 ;  /* 0x000000ffff227224 */ /* 0x000fe400078e0024 */
[----:B------:R-:W-:-:S02]  /*13090*/  IMAD.MOV.U32 R36, RZ, RZ, R38 ;  /* 0x000000ffff247224 */ /* 0x000fc400078e0026 */
[----:B------:R-:W-:Y:S01]  /*130a0*/  IMAD.MOV.U32 R38, RZ, RZ, R40 ;  /* 0x000000ffff267224 */ /* 0x000fe200078e0028 */
[----:B-1----:R-:W-:Y:S01]  /*130b0*/  LEA R16, P6, R3, R180, 0x2 ;  /* 0x000000b403107211 */ /* 0x002fe200078c10ff */
[----:B------:R-:W-:Y:S01]  /*130c0*/  IMAD.MOV.U32 R40, RZ, RZ, R42 ;  /* 0x000000ffff287224 */ /* 0x000fe200078e002a */
[----:B------:R-:W-:Y:S01]  /*130d0*/  MOV R42, R44 ;  /* 0x0000002c002a7202 */ /* 0x000fe20000000f00 */
[----:B----4-:R-:W-:Y:S01]  /*130e0*/  IMAD.MOV.U32 R21, RZ, RZ, R31 ;  /* 0x000000ffff157224 */ /* 0x010fe200078e001f */
[----:B------:R-:W-:Y:S01]  /*130f0*/  MOV R25, R32 ;  /* 0x0000002000197202 */ /* 0x000fe20000000f00 */
[----:B------:R-:W-:Y:S02]  /*13100*/  IMAD.MOV.U32 R31, RZ, RZ, R33 ;  /* 0x000000ffff1f7224 */ /* 0x000fe400078e0021 */
[----:B------:R-:W-:Y:S02]  /*13110*/  IMAD.MOV.U32 R44, RZ, RZ, R46 ;  /* 0x000000ffff2c7224 */ /* 0x000fe400078e002e */
[----:B------:R-:W-:-:S02]  /*13120*/  IMAD.MOV.U32 R33, RZ, RZ, R35 ;  /* 0x000000ffff217224 */ /* 0x000fc400078e0023 */
[----:B------:R-:W-:Y:S02]  /*13130*/  IMAD.MOV.U32 R46, RZ, RZ, R48 ;  /* 0x000000ffff2e7224 */ /* 0x000fe400078e0030 */
[----:B------:R-:W-:Y:S02]  /*13140*/  IMAD.MOV.U32 R32, RZ, RZ, R34 ;  /* 0x000000ffff207224 */ /* 0x000fe400078e0022 */
[----:B------:R-:W-:Y:S01]  /*13150*/  IMAD.MOV.U32 R35, RZ, RZ, R37 ;  /* 0x000000ffff237224 */ /* 0x000fe200078e0025 */
[----:B------:R-:W-:Y:S01]  /*13160*/  LEA.HI.X.SX32 R17, R3, R2, 0x2, P6 ;  /* 0x0000000203117211 */ /* 0x000fe200030f16ff */
[----:B------:R-:W-:Y:S02]  /*13170*/  IMAD.MOV.U32 R48, RZ, RZ, R51 ;  /* 0x000000ffff307224 */ /* 0x000fe400078e0033 */
[----:B------:R-:W-:Y:S02]  /*13180*/  IMAD.MOV.U32 R34, RZ, RZ, R36 ;  /* 0x000000ffff227224 */ /* 0x000fe400078e0024 */
[----:B------:R-:W-:-:S02]  /*13190*/  IMAD.MOV.U32 R37, RZ, RZ, R39 ;  /* 0x000000ffff257224 */ /* 0x000fc400078e0027 */
[----:B------:R-:W-:Y:S02]  /*131a0*/  IMAD.MOV.U32 R51, RZ, RZ, R54 ;  /* 0x000000ffff337224 */ /* 0x000fe400078e0036 */
[----:B------:R-:W-:Y:S01]  /*131b0*/  IMAD.MOV.U32 R36, RZ, RZ, R38 ;  /* 0x000000ffff247224 */ /* 0x000fe200078e0026 */
[----:B------:R-:W4:Y:S01]  /*131c0*/  LDL.LU R54, [R1+0x610] ;  /* 0x0006100001367983 */ /* 0x000f220000300800 */
[----:B------:R-:W-:Y:S02]  /*131d0*/  IMAD.MOV.U32 R39, RZ, RZ, R41 ;  /* 0x000000ffff277224 */ /* 0x000fe400078e0029 */
[----:B------:R-:W-:Y:S01]  /*131e0*/  IMAD.MOV.U32 R38, RZ, RZ, R40 ;  /* 0x000000ffff267224 */ /* 0x000fe200078e0028 */
[----:B------:R-:W-:Y:S01]  /*131f0*/  MOV R40, R42 ;  /* 0x0000002a00287202 */ /* 0x000fe20000000f00 */
[----:B------:R-:W-:Y:S02]  /*13200*/  IMAD.MOV.U32 R41, RZ, RZ, R43 ;  /* 0x000000ffff297224 */ /* 0x000fe400078e002b */
[----:B------:R-:W-:-:S02]  /*13210*/  IMAD.MOV.U32 R43, RZ, RZ, R45 ;  /* 0x000000ffff2b7224 */ /* 0x000fc400078e002d */
[----:B------:R-:W-:Y:S02]  /*13220*/  IMAD.MOV.U32 R42, RZ, RZ, R44 ;  /* 0x000000ffff2a7224 */ /* 0x000fe400078e002c */
[----:B------:R-:W-:Y:S01]  /*13230*/  IMAD.MOV.U32 R45, RZ, RZ, R46 ;  /* 0x000000ffff2d7224 */ /* 0x000fe200078e002e */
[----:B------:R-:W-:Y:S01]  /*13240*/  STL.64 [R1+0x3e0], R16 ;  /* 0x0003e01001007387 */ /* 0x000fe20000100a00 */
[----:B------:R-:W-:Y:S02]  /*13250*/  IMAD.MOV.U32 R44, RZ, RZ, R47 ;  /* 0x000000ffff2c7224 */ /* 0x000fe400078e002f */
[----:B------:R-:W-:Y:S02]  /*13260*/  IMAD.MOV.U32 R46, RZ, RZ, R48 ;  /* 0x000000ffff2e7224 */ /* 0x000fe400078e0030 */
[----:B------:R-:W-:Y:S02]  /*13270*/  IMAD.MOV.U32 R47, RZ, RZ, R49 ;  /* 0x000000ffff2f7224 */ /* 0x000fe400078e0031 */
[----:B------:R-:W-:-:S02]  /*13280*/  IMAD.MOV.U32 R48, RZ, RZ, R51 ;  /* 0x000000ffff307224 */ /* 0x000fc400078e0033 */
[----:B------:R-:W2:Y:S01]  /*13290*/  LDL.LU R51, [R1+0x590] ;  /* 0x0005900001337983 */ /* 0x000ea20000300800 */
[----:B---3--:R-:W-:-:S03]  /*132a0*/  IMAD.MOV.U32 R49, RZ, RZ, R52 ;  /* 0x000000ffff317224 */ /* 0x008fc600078e0034 */
[----:B------:R-:W3:Y:S01]  /*132b0*/  LDL.LU R52, [R1+0x5f8] ;  /* 0x0005f80001347983 */ /* 0x000ee20000300800 */
[----:B------:R-:W-:Y:S01]  /*132c0*/  MOV R26, R31 ;  /* 0x0000001f001a7202 */ /* 0x000fe20000000f00 */
[----:B------:R-:W-:Y:S01]  /*132d0*/  IMAD.MOV.U32 R31, RZ, RZ, R33 ;  /* 0x000000ffff1f7224 */ /* 0x000fe200078e0021 */
[-C--:B------:R-:W-:Y:S01]  /*132e0*/  LEA R12, P3, R59, R180.reuse, 0x2 ;  /* 0x000000b43b0c7211 */ /* 0x080fe200078610ff */
[----:B------:R-:W-:Y:S02]  /*132f0*/  IMAD.MOV.U32 R27, RZ, RZ, R32 ;  /* 0x000000ffff1b7224 */ /* 0x000fe400078e0020 */
[----:B------:R-:W-:Y:S02]  /*13300*/  IMAD.MOV.U32 R33, RZ, RZ, R35 ;  /* 0x000000ffff217224 */ /* 0x000fe400078e0023 */
[----:B------:R-:W-:Y:S02]  /*13310*/  IMAD.MOV.U32 R32, RZ, RZ, R34 ;  /* 0x000000ffff207224 */ /* 0x000fe400078e0022 */
[----:B------:R-:W-:Y:S01]  /*13320*/  IMAD.MOV.U32 R35, RZ, RZ, R37 ;  /* 0x000000ffff237224 */ /* 0x000fe200078e0025 */
[----:B------:R-:W-:Y:S01]  /*13330*/  LEA R14, P4, R60, R180, 0x2 ;  /* 0x000000b43c0e7211 */ /* 0x000fe200078810ff */
[----:B------:R-:W-:-:S02]  /*13340*/  IMAD.MOV.U32 R34, RZ, RZ, R36 ;  /* 0x000000ffff227224 */ /* 0x000fc400078e0024 */
[----:B------:R-:W-:Y:S01]  /*13350*/  IMAD.MOV.U32 R37, RZ, RZ, R39 ;  /* 0x000000ffff257224 */ /* 0x000fe200078e0027 */
[----:B------:R-:W-:Y:S01]  /*13360*/  MOV R39, R41 ;  /* 0x0000002900277202 */ /* 0x000fe20000000f00 */
[----:B------:R-:W-:Y:S01]  /*13370*/  IMAD.MOV.U32 R36, RZ, RZ, R38 ;  /* 0x000000ffff247224 */ /* 0x000fe200078e0026 */
[----:B------:R-:W-:Y:S01]  /*13380*/  LEA.HI.X.SX32 R13, R59, R2, 0x2, P3 ;  /* 0x000000023b0d7211 */ /* 0x000fe200018f16ff */
[----:B------:R-:W-:Y:S01]  /*13390*/  IMAD.MOV.U32 R38, RZ, RZ, R40 ;  /* 0x000000ffff267224 */ /* 0x000fe200078e0028 */
[----:B------:R-:W-:Y:S01]  /*133a0*/  MOV R28, R31 ;  /* 0x0000001f001c7202 */ /* 0x000fe20000000f00 */
[----:B------:R-:W-:Y:S02]  /*133b0*/  IMAD.MOV.U32 R41, RZ, RZ, R43 ;  /* 0x000000ffff297224 */ /* 0x000fe400078e002b */
[----:B------:R-:W-:Y:S02]  /*133c0*/  IMAD.MOV.U32 R40, RZ, RZ, R42 ;  /* 0x000000ffff287224 */ /* 0x000fe400078e002a */
[----:B------:R-:W-:-:S02]  /*133d0*/  IMAD.MOV.U32 R43, RZ, RZ, R46 ;  /* 0x000000ffff2b7224 */ /* 0x000fc400078e002e */
[----:B------:R-:W-:Y:S01]  /*133e0*/  IMAD.MOV.U32 R31, RZ, RZ, R33 ;  /* 0x000000ffff1f7224 */ /* 0x000fe200078e0021 */
[----:B------:R-:W-:Y:S01]  /*133f0*/  LEA.HI.X.SX32 R15, R60, R2, 0x2, P4 ;  /* 0x000000023c0f7211 */ /* 0x000fe200020f16ff */
[----:B------:R-:W-:Y:S02]  /*13400*/  IMAD.MOV.U32 R42, RZ, RZ, R47 ;  /* 0x000000ffff2a7224 */ /* 0x000fe400078e002f */
[----:B------:R-:W-:Y:S02]  /*13410*/  IMAD.MOV.U32 R46, RZ, RZ, R48 ;  /* 0x000000ffff2e7224 */ /* 0x000fe400078e0030 */
[----:B------:R-:W-:Y:S02]  /*13420*/  IMAD.MOV.U32 R33, RZ, RZ, R35 ;  /* 0x000000ffff217224 */ /* 0x000fe400078e0023 */
[----:B------:R-:W-:Y:S02]  /*13430*/  IMAD.MOV.U32 R47, RZ, RZ, R49 ;  /* 0x000000ffff2f7224 */ /* 0x000fe400078e0031 */
[----:B------:R-:W-:-:S02]  /*13440*/  IMAD.MOV.U32 R29, RZ, RZ, R32 ;  /* 0x000000ffff1d7224 */ /* 0x000fc400078e0020 */
[----:B------:R-:W-:Y:S01]  /*13450*/  IMAD.MOV.U32 R35, RZ, RZ, R37 ;  /* 0x000000ffff237224 */ /* 0x000fe200078e0025 */
[----:B------:R1:W-:Y:S01]  /*13460*/  STL.64 [R1+0x3d8], R12 ;  /* 0x0003d80c01007387 */ /* 0x0003e20000100a00 */
[----:B------:R-:W-:Y:S02]  /*13470*/  IMAD.MOV.U32 R32, RZ, RZ, R34 ;  /* 0x000000ffff207224 */ /* 0x000fe400078e0022 */
[----:B------:R-:W-:Y:S01]  /*13480*/  IMAD.MOV.U32 R37, RZ, RZ, R39 ;  /* 0x000000ffff257224 */ /* 0x000fe200078e0027 */
[----:B------:R-:W-:Y:S01]  /*13490*/  MOV R39, R41 ;  /* 0x0000002900277202 */ /* 0x000fe20000000f00 */
[----:B------:R-:W-:Y:S02]  /*134a0*/  IMAD.MOV.U32 R34, RZ, RZ, R36 ;  /* 0x000000ffff227224 */ /* 0x000fe400078e0024 */
[----:B------:R-:W-:Y:S02]  /*134b0*/  IMAD.MOV.U32 R36, RZ, RZ, R38 ;  /* 0x000000ffff247224 */ /* 0x000fe400078e0026 */
[----:B------:R-:W-:-:S02]  /*134c0*/  IMAD.MOV.U32 R41, RZ, RZ, R46 ;  /* 0x000000ffff297224 */ /* 0x000fc400078e002e */
[----:B--2---:R-:W-:Y:S02]  /*134d0*/  IMAD.MOV.U32 R48, RZ, RZ, R51 ;  /* 0x000000ffff307224 */ /* 0x004fe400078e0033 */
[----:B------:R-:W-:Y:S02]  /*134e0*/  IMAD.MOV.U32 R51, RZ, RZ, R50 ;  /* 0x000000ffff337224 */ /* 0x000fe400078e0032 */
[----:B------:R-:W-:Y:S02]  /*134f0*/  IMAD.MOV.U32 R38, RZ, RZ, R40 ;  /* 0x000000ffff267224 */ /* 0x000fe400078e0028 */
[----:B------:R-:W-:Y:S02]  /*13500*/  IMAD.MOV.U32 R46, RZ, RZ, R48 ;  /* 0x000000ffff2e7224 */ /* 0x000fe400078e0030 */
[----:B------:R-:W-:Y:S02]  /*13510*/  IMAD.MOV.U32 R40, RZ, RZ, R47 ;  /* 0x000000ffff287224 */ /* 0x000fe400078e002f */
[----:B------:R-:W-:-:S02]  /*13520*/  IMAD.MOV.U32 R48, RZ, RZ, R126 ;  /* 0x000000ffff307224 */ /* 0x000fc400078e007e */
[----:B---3--:R-:W-:Y:S02]  /*13530*/  IMAD.MOV.U32 R49, RZ, RZ, R52 ;  /* 0x000000ffff317224 */ /* 0x008fe400078e0034 */
[----:B------:R-:W2:Y:S02]  /*13540*/  LDL.LU R52, [R1+0x5b8] ;  /* 0x0005b80001347983 */ /* 0x000ea40000300800 */
[----:B------:R-:W-:Y:S02]  /*13550*/  IMAD.MOV.U32 R47, RZ, RZ, R49 ;  /* 0x000000ffff2f7224 */ /* 0x000fe400078e0031 */
[----:B------:R-:W3:Y:S04]  /*13560*/  LDL.LU R50, [R1+0x620] ;  /* 0x0006200001327983 */ /* 0x000ee80000300800 */
[----:B------:R4:W-:Y:S04]  /*13570*/  STL.64 [R1+0x3d0], R14 ;  /* 0x0003d00e01007387 */ /* 0x0009e80000100a00 */
[----:B------:R-:W3:Y:S04]  /*13580*/  LDL.LU R126, [R1+0x62c] ;  /* 0x00062c00017e7983 */ /* 0x000ee80000300800 */
[----:B------:R-:W2:Y:S01]  /*13590*/  LDL.LU R49, [R1+0x5a8] ;  /* 0x0005a80001317983 */ /* 0x000ea20000300800 */
[----:B------:R-:W-:Y:S01]  /*135a0*/  IMAD.MOV.U32 R30, RZ, RZ, R31 ;  /* 0x000000ffff1e7224 */ /* 0x000fe200078e001f */
[----:B------:R-:W-:Y:S01]  /*135b0*/  LEA R4, P5, R61, R180, 0x2 ;  /* 0x000000b43d047211 */ /* 0x000fe200078a10ff */
[----:B------:R-:W-:-:S02]  /*135c0*/  IMAD.MOV.U32 R31, RZ, RZ, R32 ;  /* 0x000000ffff1f7224 */ /* 0x000fc400078e0020 */
[----:B------:R-:W-:Y:S02]  /*135d0*/  IMAD.MOV.U32 R32, RZ, RZ, R33 ;  /* 0x000000ffff207224 */ /* 0x000fe400078e0021 */
[----:B------:R-:W-:Y:S01]  /*135e0*/  IMAD.MOV.U32 R33, RZ, RZ, R34 ;  /* 0x000000ffff217224 */ /* 0x000fe200078e0022 */
[----:B------:R-:W-:Y:S01]  /*135f0*/  MOV R34, R35 ;  /* 0x0000002300227202 */ /* 0x000fe20000000f00 */
[----:B------:R-:W-:Y:S01]  /*13600*/  IMAD.MOV.U32 R35, RZ, RZ, R36 ;  /* 0x000000ffff237224 */ /* 0x000fe200078e0024 */
[----:B------:R-:W-:Y:S01]  /*13610*/  LEA.HI.X.SX32 R5, R61, R2, 0x2, P5 ;  /* 0x000000023d057211 */ /* 0x000fe200028f16ff */
[----:B------:R-:W-:Y:S02]  /*13620*/  IMAD.MOV.U32 R36, RZ, RZ, R37 ;  /* 0x000000ffff247224 */ /* 0x000fe400078e0025 */
[----:B------:R-:W-:Y:S01]  /*13630*/  IMAD.MOV.U32 R37, RZ, RZ, R38 ;  /* 0x000000ffff257224 */ /* 0x000fe200078e0026 */
[CC--:B------:R-:W-:Y:S01]  /*13640*/  LEA R8, P6, R62.reuse, R180.reuse, 0x2 ;  /* 0x000000b43e087211 */ /* 0x0c0fe200078c10ff */
[----:B------:R-:W-:Y:S01]  /*13650*/  IMAD.MOV.U32 R38, RZ, RZ, R39 ;  /* 0x000000ffff267224 */ /* 0x000fe200078e0027 */
[-C--:B-1----:R-:W-:Y:S01]  /*13660*/  LEA R12, P3, R63, R180.reuse, 0x2 ;  /* 0x000000b43f0c7211 */ /* 0x082fe200078610ff */
[----:B------:R-:W-:Y:S01]  /*13670*/  IMAD.MOV.U32 R39, RZ, RZ, R46 ;  /* 0x000000ffff277224 */ /* 0x000fe200078e002e */
[----:B----4-:R-:W-:Y:S01]  /*13680*/  LEA R14, P4, R127, R180, 0x2 ;  /* 0x000000b47f0e7211 */ /* 0x010fe200078810ff */
[----:B------:R-:W-:Y:S01]  /*13690*/  IMAD.MOV.U32 R46, RZ, RZ, R47 ;  /* 0x000000ffff2e7224 */ /* 0x000fe200078e002f */
[----:B------:R1:W-:Y:S01]  /*136a0*/  STL.64 [R1+0x3c8], R4 ;  /* 0x0003c80401007387 */ /* 0x0003e20000100a00 */
[----:B------:R-:W-:Y:S01]  /*136b0*/  IMAD.MOV.U32 R47, RZ, RZ, R48 ;  /* 0x000000ffff2f7224 */ /* 0x000fe200078e0030 */
[----:B------:R-:W-:-:S02]  /*136c0*/  LEA.HI.X.SX32 R9, R62, R2, 0x2, P6 ;  /* 0x000000023e097211 */ /* 0x000fc400030f16ff */
[-C--:B------:R-:W-:Y:S02]  /*136d0*/  LEA.HI.X.SX32 R13, R63, R2.reuse, 0x2, P3 ;  /* 0x000000023f0d7211 */ /* 0x080fe400018f16ff */
[----:B------:R-:W-:Y:S02]  /*136e0*/  LEA.HI.X.SX32 R15, R127, R2, 0x2, P4 ;  /* 0x000000027f0f7211 */ /* 0x000fe400020f16ff */
[----:B-1----:R-:W-:-:S04]  /*136f0*/  LEA R4, P5, R246, R180, 0x2 ;  /* 0x000000b4f6047211 */ /* 0x002fc800078a10ff */
[----:B------:R-:W-:Y:S01]  /*13700*/  LEA.HI.X.SX32 R5, R246, R2, 0x2, P5 ;  /* 0x00000002f6057211 */ /* 0x000fe200028f16ff */
[----:B--2---:R-:W-:Y:S02]  /*13710*/  IMAD.MOV.U32 R48, RZ, RZ, R49 ;  /* 0x000000ffff307224 */ /* 0x004fe400078e0031 */
[----:B------:R-:W-:Y:S02]  /*13720*/  IMAD.MOV.U32 R49, RZ, RZ, R177 ;  /* 0x000000ffff317224 */ /* 0x000fe400078e00b1 */
[----:B------:R-:W2:Y:S04]  /*13730*/  LDL.LU R177, [R1+0x624] ;  /* 0x0006240001b17983 */ /* 0x000ea80000300800 */
[----:B------:R1:W-:Y:S04]  /*13740*/  STL.64 [R1+0x3c0], R8 ;  /* 0x0003c00801007387 */ /* 0x0003e80000100a00 */
[----:B------:R4:W-:Y:S04]  /*13750*/  STL.64 [R1+0x3b8], R12 ;  /* 0x0003b80c01007387 */ /* 0x0009e80000100a00 */
[----:B------:R3:W-:Y:S01]  /*13760*/  STL.64 [R1+0x3b0], R14 ;  /* 0x0003b00e01007387 */ /* 0x0007e20000100a00 */
[----:B-1----:R-:W-:-:S03]  /*13770*/  LEA R8, P6, R247, R180, 0x2 ;  /* 0x000000b4f7087211 */ /* 0x002fc600078c10ff */
[----:B------:R1:W-:Y:S01]  /*13780*/  STL.64 [R1+0x3a8], R4 ;  /* 0x0003a80401007387 */ /* 0x0003e20000100a00 */
[C---:B----4-:R-:W-:Y:S02]  /*13790*/  LEA R12, P3, R248.reuse, R180, 0x2 ;  /* 0x000000b4f80c7211 */ /* 0x050fe400078610ff */
[----:B------:R-:W-:Y:S02]  /*137a0*/  LEA.HI.X.SX32 R9, R247, R2, 0x2, P6 ;  /* 0x00000002f7097211 */ /* 0x000fe400030f16ff */
[C---:B---3--:R-:W-:Y:S02]  /*137b0*/  LEA R14, P4, R249.reuse, R180, 0x2 ;  /* 0x000000b4f90e7211 */ /* 0x048fe400078810ff */
[----:B------:R-:W-:Y:S02]  /*137c0*/  LEA.HI.X.SX32 R13, R248, R2, 0x2, P3 ;  /* 0x00000002f80d7211 */ /* 0x000fe400018f16ff */
[----:B-1----:R-:W-:Y:S02]  /*137d0*/  LEA R4, P5, R250, R180, 0x2 ;  /* 0x000000b4fa047211 */ /* 0x002fe400078a10ff */
[----:B------:R-:W-:-:S02]  /*137e0*/  LEA.HI.X.SX32 R15, R249, R2, 0x2, P4 ;  /* 0x00000002f90f7211 */ /* 0x000fc400020f16ff */
[----:B------:R-:W-:Y:S01]  /*137f0*/  LEA.HI.X.SX32 R5, R250, R2, 0x2, P5 ;  /* 0x00000002fa057211 */ /* 0x000fe200028f16ff */
[----:B------:R1:W-:Y:S04]  /*13800*/  STL.64 [R1+0x3a0], R8 ;  /* 0x0003a00801007387 */ /* 0x0003e80000100a00 */
[----:B------:R3:W-:Y:S04]  /*13810*/  STL.64 [R1+0x398], R12 ;  /* 0x0003980c01007387 */ /* 0x0007e80000100a00 */
[----:B------:R4:W-:Y:S01]  /*13820*/  STL.64 [R1+0x390], R14 ;  /* 0x0003900e01007387 */ /* 0x0009e20000100a00 */
[----:B-1----:R-:W-:-:S03]  /*13830*/  LEA R8, P6, R251, R180, 0x2 ;  /* 0x000000b4fb087211 */ /* 0x002fc600078c10ff */
[----:B------:R1:W-:Y:S01]  /*13840*/  STL.64 [R1+0x388], R4 ;  /* 0x0003880401007387 */ /* 0x0003e20000100a00 */
[C---:B---3--:R-:W-:Y:S02]  /*13850*/  LEA R12, P3, R24.reuse, R180, 0x2 ;  /* 0x000000b4180c7211 */ /* 0x048fe400078610ff */
[----:B------:R-:W-:Y:S02]  /*13860*/  LEA.HI.X.SX32 R9, R251, R2, 0x2, P6 ;  /* 0x00000002fb097211 */ /* 0x000fe400030f16ff */
[C---:B----4-:R-:W-:Y:S02]  /*13870*/  LEA R14, P4, R23.reuse, R180, 0x2 ;  /* 0x000000b4170e7211 */ /* 0x050fe400078810ff */
        /* <DEDUP_REMOVED lines=9> */
[----:B---3--:R-:W-:Y:S02]  /*13910*/  LEA R12, P3, R25, R180, 0x2 ;  /* 0x000000b4190c7211 */ /* 0x008fe400078610ff */
        /* <DEDUP_REMOVED lines=13> */
[----:B----4-:R-:W-:Y:S02]  /*139f0*/  LEA R14, P4, R30, R180, 0x2 ;  /* 0x000000b41e0e7211 */ /* 0x010fe400078810ff */
        /* <DEDUP_REMOVED lines=304> */
[----:B------:R-:W-:Y:S01]  /*14d00*/  STL.64 [R1+0x20], R8 ;  /* 0x0000200801007387 */ /* 0x000fe20000100a00 */
[----:B------:R-:W-:-:S03]  /*14d10*/  MOV R59, R47 ;  /* 0x0000002f003b7202 */ /* 0x000fc60000000f00 */
[----:B------:R-:W-:Y:S01]  /*14d20*/  STL.64 [R1+0x18], R12 ;  /* 0x0000180c01007387 */ /* 0x000fe20000100a00 */
[----:B------:R-:W-:-:S03]  /*14d30*/  IMAD.MOV.U32 R7, RZ, RZ, R46 ;  /* 0x000000ffff077224 */ /* 0x000fc600078e002e */
[----:B------:R-:W-:Y:S01]  /*14d40*/  STL.64 [R1+0x10], R14 ;  /* 0x0000100e01007387 */ /* 0x000fe20000100a00 */
[----:B--2---:R-:W-:-:S03]  /*14d50*/  IMAD.MOV.U32 R46, RZ, RZ, R177 ;  /* 0x000000ffff2e7224 */ /* 0x004fc600078e00b1 */
[----:B------:R1:W-:Y:S04]  /*14d60*/  STL.64 [R1+0x8], R4 ;  /* 0x0000080401007387 */ /* 0x0003e80000100a00 */
[----:B------:R-:W2:Y:S04]  /*14d70*/  LDL.LU R127, [R1+0x558] ;  /* 0x00055800017f7983 */ /* 0x000ea80000300800 */
[----:B------:R-:W3:Y:S01]  /*14d80*/  LDL.LU R47, [R1+0x5ac] ;  /* 0x0005ac00012f7983 */ /* 0x000ee20000300800 */
[----:B-1----:R-:W-:-:S03]  /*14d90*/  IMAD.MOV.U32 R4, RZ, RZ, R48 ;  /* 0x000000ffff047224 */ /* 0x002fc600078e0030 */
[----:B------:R-:W4:Y:S01]  /*14da0*/  LDL R48, [R1+0x5f0] ;  /* 0x0005f00001307983 */ /* 0x000f220000100800 */
[----:B------:R-:W-:-:S03]  /*14db0*/  IMAD.MOV.U32 R5, RZ, RZ, R49 ;  /* 0x000000ffff057224 */ /* 0x000fc600078e0031 */
[----:B------:R-:W4:Y:S04]  /*14dc0*/  LDL.LU R177, [R1+0x5e8] ;  /* 0x0005e80001b17983 */ /* 0x000f280000300800 */
[----:B------:R-:W4:Y:S04]  /*14dd0*/  LDL.LU R49, [R1+0x5b0] ;  /* 0x0005b00001317983 */ /* 0x000f280000300800 */
[----:B------:R-:W4:Y:S04]  /*14de0*/  LDL.LU R60, [R1+0x580] ;  /* 0x00058000013c7983 */ /* 0x000f280000300800 */
[----:B------:R-:W3:Y:S04]  /*14df0*/  LDL.LU R61, [R1+0x584] ;  /* 0x00058400013d7983 */ /* 0x000ee80000300800 */
[----:B------:R-:W4:Y:S04]  /*14e00*/  LDL.LU R62, [R1+0x57c] ;  /* 0x00057c00013e7983 */ /* 0x000f280000300800 */
[----:B------:R-:W4:Y:S01]  /*14e10*/  LDL.LU R63, [R1+0x588] ;  /* 0x00058800013f7983 */ /* 0x000f220000300800 */
[----:B------:R-:W-:-:S02]  /*14e20*/  LEA R8, P6, R166, R180, 0x2 ;  /* 0x000000b4a6087211 */ /* 0x000fc400078c10ff */
[-C--:B------:R-:W-:Y:S02]  /*14e30*/  LEA R12, P3, R167, R180.reuse, 0x2 ;  /* 0x000000b4a70c7211 */ /* 0x080fe400078610ff */
[----:B------:R-:W-:Y:S02]  /*14e40*/  LEA R16, P5, R169, R180, 0x2 ;  /* 0x000000b4a9107211 */ /* 0x000fe400078a10ff */
[----:B------:R-:W-:Y:S02]  /*14e50*/  LEA.HI.X.SX32 R9, R166, R2, 0x2, P6 ;  /* 0x00000002a6097211 */ /* 0x000fe400030f16ff */
[----:B------:R-:W-:Y:S02]  /*14e60*/  LEA R18, P6, R170, R180, 0x2 ;  /* 0x000000b4aa127211 */ /* 0x000fe400078c10ff */
[----:B------:R-:W-:Y:S02]  /*14e70*/  LEA.HI.X.SX32 R13, R167, R2, 0x2, P3 ;  /* 0x00000002a70d7211 */ /* 0x000fe400018f16ff */
[----:B------:R-:W-:-:S02]  /*14e80*/  LEA R14, P4, R168, R180, 0x2 ;  /* 0x000000b4a80e7211 */ /* 0x000fc400078810ff */
[----:B------:R-:W-:Y:S02]  /*14e90*/  LEA R20, P3, R171, R180, 0x2 ;  /* 0x000000b4ab147211 */ /* 0x000fe400078610ff */
[----:B------:R-:W-:Y:S02]  /*14ea0*/  LEA.HI.X.SX32 R17, R169, R2, 0x2, P5 ;  /* 0x00000002a9117211 */ /* 0x000fe400028f16ff */
[----:B------:R-:W-:Y:S02]  /*14eb0*/  LEA R24, P5, R173, R180, 0x2 ;  /* 0x000000b4ad187211 */ /* 0x000fe400078a10ff */
[-C--:B------:R-:W-:Y:S02]  /*14ec0*/  LEA.HI.X.SX32 R19, R170, R2.reuse, 0x2, P6 ;  /* 0x00000002aa137211 */ /* 0x080fe400030f16ff */
[----:B------:R-:W-:Y:S02]  /*14ed0*/  LEA.HI.X.SX32 R15, R168, R2, 0x2, P4 ;  /* 0x00000002a80f7211 */ /* 0x000fe400020f16ff */
[----:B------:R-:W-:-:S02]  /*14ee0*/  LEA R26, P6, R174, R180, 0x2 ;  /* 0x000000b4ae1a7211 */ /* 0x000fc400078c10ff */
[----:B------:R-:W-:Y:S02]  /*14ef0*/  LEA.HI.X.SX32 R21, R171, R2, 0x2, P3 ;  /* 0x00000002ab157211 */ /* 0x000fe400018f16ff */
[-C--:B------:R-:W-:Y:S02]  /*14f00*/  LEA R22, P4, R172, R180.reuse, 0x2 ;  /* 0x000000b4ac167211 */ /* 0x080fe400078810ff */
[----:B------:R-:W-:Y:S01]  /*14f10*/  LEA R28, P3, R175, R180, 0x2 ;  /* 0x000000b4af1c7211 */ /* 0x000fe200078610ff */
[----:B------:R1:W-:Y:S01]  /*14f20*/  STL.64 [R1+0x1090], R8 ;  /* 0x0010900801007387 */ /* 0x0003e20000100a00 */
[-C--:B------:R-:W-:Y:S01]  /*14f30*/  LEA.HI.X.SX32 R25, R173, R2.reuse, 0x2, P5 ;  /* 0x00000002ad197211 */ /* 0x080fe200028f16ff */
[----:B------:R-:W-:Y:S01]  /*14f40*/  IMAD.MOV.U32 R76, RZ, RZ, R32 ;  /* 0x000000ffff4c7224 */ /* 0x000fe200078e0020 */
[-C--:B------:R-:W-:Y:S01]  /*14f50*/  LEA.HI.X.SX32 R27, R174, R2.reuse, 0x2, P6 ;  /* 0x00000002ae1b7211 */ /* 0x080fe200030f16ff */
[----:B------:R-:W-:Y:S01]  /*14f60*/  STL.64 [R1+0x1098], R12 ;  /* 0x0010980c01007387 */ /* 0x000fe20000100a00 */
[-C--:B------:R-:W-:Y:S01]  /*14f70*/  LEA.HI.X.SX32 R23, R172, R2.reuse, 0x2, P4 ;  /* 0x00000002ac177211 */ /* 0x080fe200020f16ff */
[----:B------:R-:W-:Y:S01]  /*14f80*/  IMAD.MOV.U32 R72, RZ, RZ, R34 ;  /* 0x000000ffff487224 */ /* 0x000fe200078e0022 */
[----:B------:R-:W-:Y:S01]  /*14f90*/  LEA.HI.X.SX32 R29, R175, R2, 0x2, P3 ;  /* 0x00000002af1d7211 */ /* 0x000fe200018f16ff */
[----:B------:R-:W-:Y:S01]  /*14fa0*/  STL.64 [R1+0x10e8], R16 ;  /* 0x0010e81001007387 */ /* 0x000fe20000100a00 */
[----:B------:R-:W-:Y:S01]  /*14fb0*/  IMAD.MOV.U32 R251, RZ, RZ, R38 ;  /* 0x000000fffffb7224 */ /* 0x000fe200078e0026 */
[-C--:B------:R-:W-:Y:S01]  /*14fc0*/  LEA R30, P4, R176, R180.reuse, 0x2 ;  /* 0x000000b4b01e7211 */ /* 0x080fe200078810ff */
[----:B------:R-:W-:Y:S01]  /*14fd0*/  IMAD.MOV.U32 R68, RZ, RZ, R36 ;  /* 0x000000ffff447224 */ /* 0x000fe200078e0024 */
[----:B------:R-:W-:Y:S01]  /*14fe0*/  STL.64 [R1+0x10a0], R18 ;  /* 0x0010a01201007387 */ /* 0x000fe20000100a00 */
[-C--:B------:R-:W-:Y:S01]  /*14ff0*/  LEA R34, P6, R178, R180.reuse, 0x2 ;  /* 0x000000b4b2227211 */ /* 0x080fe200078c10ff */
[----:B------:R-:W-:Y:S01]  /*15000*/  IMAD.MOV.U32 R3, RZ, RZ, R39 ;  /* 0x000000ffff037224 */ /* 0x000fe200078e0027 */
[----:B------:R-:W-:Y:S01]  /*15010*/  LEA R36, P3, R179, R180, 0x2 ;  /* 0x000000b4b3247211 */ /* 0x000fe200078610ff */
[----:B------:R-:W-:Y:S01]  /*15020*/  STL.64 [R1+0x10a8], R20 ;  /* 0x0010a81401007387 */ /* 0x000fe20000100a00 */
[----:B------:R-:W-:Y:S01]  /*15030*/  MOV R78, R31 ;  /* 0x0000001f004e7202 */ /* 0x000fe20000000f00 */
[----:B------:R-:W-:-:S02]  /*15040*/  IMAD.MOV.U32 R74, RZ, RZ, R33 ;  /* 0x000000ffff4a7224 */ /* 0x000fc400078e0021 */
[----:B------:R-:W-:Y:S01]  /*15050*/  STL.64 [R1+0x10f0], R24 ;  /* 0x0010f01801007387 */ /* 0x000fe20000100a00 */
[----:B------:R-:W-:Y:S01]  /*15060*/  IMAD.MOV.U32 R70, RZ, RZ, R35 ;  /* 0x000000ffff467224 */ /* 0x000fe200078e0023 */
[----:B------:R-:W-:Y:S02]  /*15070*/  LEA.HI.X.SX32 R31, R176, R2, 0x2, P4 ;  /* 0x00000002b01f7211 */ /* 0x000fe400020f16ff */
[----:B------:R-:W-:Y:S01]  /*15080*/  STL.64 [R1+0x10b0], R26 ;  /* 0x0010b01a01007387 */ /* 0x000fe20000100a00 */
[----:B------:R-:W-:Y:S01]  /*15090*/  IMAD.MOV.U32 R66, RZ, RZ, R37 ;  /* 0x000000ffff427224 */ /* 0x000fe200078e0025 */
[----:B------:R-:W-:Y:S01]  /*150a0*/  LEA R38, P4, R251, R180, 0x2 ;  /* 0x000000b4fb267211 */ /* 0x000fe200078810ff */
[----:B------:R-:W-:Y:S01]  /*150b0*/  IMAD.MOV.U32 R246, RZ, RZ, R42 ;  /* 0x000000fffff67224 */ /* 0x000fe200078e002a */
[----:B------:R-:W-:Y:S01]  /*150c0*/  STL.64 [R1+0x10b8], R28 ;  /* 0x0010b81c01007387 */ /* 0x000fe20000100a00 */
[-C--:B------:R-:W-:Y:S01]  /*150d0*/  LEA.HI.X.SX32 R35, R178, R2.reuse, 0x2, P6 ;  /* 0x00000002b2237211 */ /* 0x080fe200030f16ff */
[----:B------:R-:W-:Y:S01]  /*150e0*/  IMAD.MOV.U32 R249, RZ, RZ, R3 ;  /* 0x000000fffff97224 */ /* 0x000fe200078e0003 */
[----:B------:R-:W-:-:S02]  /*150f0*/  LEA.HI.X.SX32 R37, R179, R2, 0x2, P3 ;  /* 0x00000002b3257211 */ /* 0x000fc400018f16ff */
[----:B------:R-:W-:Y:S02]  /*15100*/  LEA.HI.X.SX32 R39, R251, R2, 0x2, P4 ;  /* 0x00000002fb277211 */ /* 0x000fe400020f16ff */
[----:B------:R-:W-:Y:S01]  /*15110*/  MOV R251, R246 ;  /* 0x000000f600fb7202 */ /* 0x000fe20000000f00 */
[----:B------:R-:W-:Y:S01]  /*15120*/  IMAD.MOV.U32 R246, RZ, RZ, R5 ;  /* 0x000000fffff67224 */ /* 0x000fe200078e0005 */
[----:B--2---:R-:W-:-:S04]  /*15130*/  LEA R32, P5, R127, R180, 0x2 ;  /* 0x000000b47f207211 */ /* 0x004fc800078a10ff */
[----:B------:R-:W-:Y:S01]  /*15140*/  LEA.HI.X.SX32 R33, R127, R2, 0x2, P5 ;  /* 0x000000027f217211 */ /* 0x000fe200028f16ff */
[----:B---3--:R-:W-:Y:S02]  /*15150*/  IMAD.MOV.U32 R84, RZ, RZ, R61 ;  /* 0x000000ffff547224 */ /* 0x008fe400078e003d */
[----:B------:R-:W2:Y:S01]  /*15160*/  LDL.LU R61, [R1+0x63c] ;  /* 0x00063c00013d7983 */ /* 0x000ea20000300800 */
[----:B----4-:R-:W-:-:S03]  /*15170*/  IMAD.MOV.U32 R80, RZ, RZ, R62 ;  /* 0x000000ffff507224 */ /* 0x010fc600078e003e */
[----:B------:R-:W3:Y:S01]  /*15180*/  LDL.LU R62, [R1+0x5cc] ;  /* 0x0005cc00013e7983 */ /* 0x000ee20000300800 */
[----:B------:R-:W-:-:S03]  /*15190*/  IMAD.MOV.U32 R86, RZ, RZ, R63 ;  /* 0x000000ffff567224 */ /* 0x000fc600078e003f */
[----:B------:R-:W4:Y:S04]  /*151a0*/  LDL.LU R63, [R1+0x5c4] ;  /* 0x0005c400013f7983 */ /* 0x000f280000300800 */
[----:B------:R-:W2:Y:S04]  /*151b0*/  LDL.LU R3, [R1+0x5a4] ;  /* 0x0005a40001037983 */ /* 0x000ea80000300800 */
[----:B------:R-:W-:Y:S04]  /*151c0*/  STL.64 [R1+0x10f8], R32 ;  /* 0x0010f82001007387 */ /* 0x000fe80000100a00 */
[----:B------:R-:W-:Y:S04]  /*151d0*/  STL.64 [R1+0x10c0], R34 ;  /* 0x0010c02201007387 */ /* 0x000fe80000100a00 */
[----:B------:R-:W-:Y:S04]  /*151e0*/  STL.64 [R1+0x10c8], R36 ;  /* 0x0010c82401007387 */ /* 0x000fe80000100a00 */
[----:B------:R-:W3:Y:S01]  /*151f0*/  LDL R5, [R1+0x5f4] ;  /* 0x0005f40001057983 */ /* 0x000ee20000100800 */
[----:B------:R-:W-:Y:S01]  /*15200*/  MOV R248, R40 ;  /* 0x0000002800f87202 */ /* 0x000fe20000000f00 */
[----:B------:R-:W-:-:S02]  /*15210*/  IMAD.MOV.U32 R250, RZ, RZ, R59 ;  /* 0x000000fffffa7224 */ /* 0x000fc400078e003b */
[----:B------:R-:W-:Y:S01]  /*15220*/  IMAD.MOV.U32 R127, RZ, RZ, R44 ;  /* 0x000000ffff7f7224 */ /* 0x000fe200078e002c */
[C---:B------:R-:W-:Y:S01]  /*15230*/  LEA R40, P5, R181.reuse, R180, 0x2 ;  /* 0x000000b4b5287211 */ /* 0x040fe200078a10ff */
[----:B------:R-:W-:Y:S02]  /*15240*/  IMAD.MOV.U32 R64, RZ, RZ, R248 ;  /* 0x000000ffff407224 */ /* 0x000fe400078e00f8 */
[----:B------:R-:W-:Y:S02]  /*15250*/  IMAD.MOV.U32 R88, RZ, RZ, R250 ;  /* 0x000000ffff587224 */ /* 0x000fe400078e00fa */
[----:B------:R-:W-:Y:S02]  /*15260*/  IMAD.MOV.U32 R250, RZ, RZ, R127 ;  /* 0x000000fffffa7224 */ /* 0x000fe400078e007f */
[----:B------:R-:W-:Y:S01]  /*15270*/  IMAD.MOV.U32 R247, RZ, RZ, R41 ;  /* 0x000000fffff77224 */ /* 0x000fe200078e0029 */
[----:B------:R-:W-:Y:S01]  /*15280*/  LEA.HI.X.SX32 R41, R181, R2, 0x2, P5 ;  /* 0x00000002b5297211 */ /* 0x000fe200028f16ff */
[----:B------:R-:W-:Y:S01]  /*15290*/  IMAD.MOV.U32 R127, RZ, RZ, R47 ;  /* 0x000000ffff7f7224 */ /* 0x000fe200078e002f */
[----:B------:R-:W-:Y:S01]  /*152a0*/  MOV R67, R64 ;  /* 0x0000004000437202 */ /* 0x000fe20000000f00 */
[----:B------:R-:W-:Y:S01]  /*152b0*/  IMAD.MOV.U32 R64, RZ, RZ, R250 ;  /* 0x000000ffff407224 */ /* 0x000fe200078e00fa */
[C---:B------:R-:W-:Y:S01]  /*152c0*/  LEA R42, P6, R66.reuse, R180, 0x2 ;  /* 0x000000b4422a7211 */ /* 0x040fe200078c10ff */
[----:B------:R-:W-:Y:S01]  /*152d0*/  IMAD.MOV.U32 R250, RZ, RZ, R127 ;  /* 0x000000fffffa7224 */ /* 0x000fe200078e007f */
[----:B------:R-:W-:Y:S01]  /*152e0*/  STL.64 [R1+0x1100], R40 ;  /* 0x0011002801007387 */ /* 0x000fe20000100a00 */
[----:B------:R-:W-:Y:S01]  /*152f0*/  IMAD.MOV.U32 R59, RZ, RZ, R43 ;  /* 0x000000ffff3b7224 */ /* 0x000fe200078e002b */
[----:B------:R-:W-:Y:S01]  /*15300*/  LEA.HI.X.SX32 R43, R66, R2, 0x2, P6 ;  /* 0x00000002422b7211 */ /* 0x000fe200030f16ff */
[----:B------:R-:W-:-:S02]  /*15310*/  IMAD.MOV.U32 R92, RZ, RZ, R67 ;  /* 0x000000ffff5c7224 */ /* 0x000fc400078e0043 */
[----:B------:R-:W-:Y:S01]  /*15320*/  IMAD.MOV.U32 R67, RZ, RZ, R64 ;  /* 0x000000ffff437224 */ /* 0x000fe200078e0040 */
[----:B------:R-:W-:Y:S01]  /*15330*/  MOV R64, R250 ;  /* 0x000000fa00407202 */ /* 0x000fe20000000f00 */
[----:B---3--:R-:W-:Y:S02]  /*15340*/  IMAD.MOV.U32 R127, RZ, RZ, R5 ;  /* 0x000000ffff7f7224 */ /* 0x008fe400078e0005 */
[----:B------:R-:W-:Y:S02]  /*15350*/  IMAD.MOV.U32 R5, RZ, RZ, R52 ;  /* 0x000000ffff057224 */ /* 0x000fe400078e0034 */
[----:B------:R-:W3:Y:S01]  /*15360*/  LDL.LU R52, [R1+0x5bc] ;  /* 0x0005bc0001347983 */ /* 0x000ee20000300800 */
[----:B------:R-:W-:Y:S02]  /*15370*/  IMAD.MOV.U32 R250, RZ, RZ, R127 ;  /* 0x000000fffffa7224 */ /* 0x000fe400078e007f */
[----:B------:R-:W-:Y:S01]  /*15380*/  IMAD.MOV.U32 R127, RZ, RZ, R5 ;  /* 0x000000ffff7f7224 */ /* 0x000fe200078e0005 */
[----:B------:R1:W-:Y:S01]  /*15390*/  STL.64 [R1+0x10d0], R42 ;  /* 0x0010d02a01007387 */ /* 0x0003e20000100a00 */
[----:B------:R-:W-:-:S03]  /*153a0*/  IMAD.MOV.U32 R5, RZ, RZ, R54 ;  /* 0x000000ffff057224 */ /* 0x000fc600078e0036 */
[----:B------:R-:W4:Y:S01]  /*153b0*/  LDL.LU R54, [R1+0x5c0] ;  /* 0x0005c00001367983 */ /* 0x000f220000300800 */
[----:B------:R-:W-:Y:S02]  /*153c0*/  IMAD.MOV.U32 R65, RZ, RZ, R249 ;  /* 0x000000ffff417224 */ /* 0x000fe400078e00f9 */
[----:B------:R-:W-:Y:S02]  /*153d0*/  IMAD.MOV.U32 R252, RZ, RZ, R247 ;  /* 0x000000fffffc7224 */ /* 0x000fe400078e00f7 */
[----:B--2---:R-:W-:Y:S02]  /*153e0*/  IMAD.MOV.U32 R249, RZ, RZ, R3 ;  /* 0x000000fffff97224 */ /* 0x004fe400078e0003 */
[----:B------:R-:W-:Y:S02]  /*153f0*/  IMAD.MOV.U32 R248, RZ, RZ, R4 ;  /* 0x000000fffff87224 */ /* 0x000fe400078e0004 */
[----:B------:R-:W-:Y:S01]  /*15400*/  IMAD.MOV.U32 R4, RZ, RZ, R49 ;  /* 0x000000ffff047224 */ /* 0x000fe200078e0031 */
[----:B------:R-:W-:Y:S01]  /*15410*/  LEA R44, P3, R68, R180, 0x2 ;  /* 0x000000b4442c7211 */ /* 0x000fe200078610ff */
        /* <DEDUP_REMOVED lines=8> */
[----:B------:R-:W-:Y:S01]  /*154a0*/  IMAD.MOV.U32 R60, RZ, RZ, R45 ;  /* 0x000000ffff3c7224 */ /* 0x000fe200078e002d */
[----:B------:R-:W-:Y:S01]  /*154b0*/  LEA.HI.X.SX32 R45, R68, R2, 0x2, P3 ;  /* 0x00000002442d7211 */ /* 0x000fe200018f16ff */
[----:B------:R-:W-:Y:S02]  /*154c0*/  IMAD.MOV.U32 R69, RZ, RZ, R66 ;  /* 0x000000ffff457224 */ /* 0x000fe400078e0042 */
[----:B------:R-:W-:Y:S01]  /*154d0*/  IMAD.MOV.U32 R247, RZ, RZ, R46 ;  /* 0x000000fffff77224 */ /* 0x000fe200078e002e */
[----:B------:R-:W-:Y:S01]  /*154e0*/  LEA R46, P4, R70, R180, 0x2 ;  /* 0x000000b4462e7211 */ /* 0x000fe200078810ff */
        /* <DEDUP_REMOVED lines=10> */
[----:B------:R-:W-:Y:S02]  /*15590*/  IMAD.MOV.U32 R67, RZ, RZ, R64 ;  /* 0x000000ffff437224 */ /* 0x000fe400078e0040 */
[----:B------:R-:W-:Y:S02]  /*155a0*/  IMAD.MOV.U32 R65, RZ, RZ, R249 ;  /* 0x000000ffff417224 */ /* 0x000fe400078e00f9 */
[----:B------:R-:W-:Y:S01]  /*155b0*/  IMAD.MOV.U32 R248, RZ, RZ, R3 ;  /* 0x000000fffff87224 */ /* 0x000fe200078e0003 */
[----:B------:R-:W-:Y:S01]  /*155c0*/  MOV R3, R7 ;  /* 0x0000000700037202 */ /* 0x000fe20000000f00 */
[----:B------:R-:W-:Y:S01]  /*155d0*/  IMAD.MOV.U32 R64, RZ, RZ, R127 ;  /* 0x000000ffff407224 */ /* 0x000fe200078e007f */
[-C--:B------:R-:W-:Y:S01]  /*155e0*/  LEA R48, P5, R72, R180.reuse, 0x2 ;  /* 0x000000b448307211 */ /* 0x080fe200078a10ff */
[----:B------:R-:W-:Y:S01]  /*155f0*/  IMAD.MOV.U32 R7, RZ, RZ, R50 ;  /* 0x000000ffff077224 */ /* 0x000fe200078e0032 */
[----:B------:R-:W-:Y:S01]  /*15600*/  LEA R50, P6, R74, R180, 0x2 ;  /* 0x000000b44a327211 */ /* 0x000fe200078c10ff */
[----:B------:R-:W-:-:S02]  /*15610*/  IMAD.MOV.U32 R96, RZ, RZ, R71 ;  /* 0x000000ffff607224 */ /* 0x000fc400078e0047 */
[----:B------:R-:W-:Y:S01]  /*15620*/  IMAD.MOV.U32 R73, RZ, RZ, R70 ;  /* 0x000000ffff497224 */ /* 0x000fe200078e0046 */
[----:B------:R-:W-:Y:S01]  /*15630*/  MOV R70, R67 ;  /* 0x0000004300467202 */ /* 0x000fe20000000f00 */
[----:B------:R-:W-:Y:S01]  /*15640*/  IMAD.MOV.U32 R71, RZ, RZ, R68 ;  /* 0x000000ffff477224 */ /* 0x000fe200078e0044 */
[----:B------:R-:W-:Y:S01]  /*15650*/  STL.64 [R1+0x10d8], R44 ;  /* 0x0010d82c01007387 */ /* 0x000fe20000100a00 */
[----:B------:R-:W-:Y:S01]  /*15660*/  IMAD.MOV.U32 R68, RZ, RZ, R65 ;  /* 0x000000ffff447224 */ /* 0x000fe200078e0041 */
[-C--:B------:R-:W-:Y:S01]  /*15670*/  LEA.HI.X.SX32 R49, R72, R2.reuse, 0x2, P5 ;  /* 0x0000000248317211 */ /* 0x080fe200028f16ff */
[----:B------:R-:W-:Y:S01]  /*15680*/  IMAD.MOV.U32 R67, RZ, RZ, R64 ;  /* 0x000000ffff437224 */ /* 0x000fe200078e0040 */
[----:B------:R-:W-:Y:S01]  /*15690*/  LEA.HI.X.SX32 R51, R74, R2, 0x2, P6 ;  /* 0x000000024a337211 */ /* 0x000fe200030f16ff */
[----:B------:R-:W-:Y:S02]  /*156a0*/  IMAD.MOV.U32 R74, RZ, RZ, R71 ;  /* 0x000000ffff4a7224 */ /* 0x000fe400078e0047 */
[----:B------:R-:W-:-:S02]  /*156b0*/  IMAD.MOV.U32 R71, RZ, RZ, R68 ;  /* 0x000000ffff477224 */ /* 0x000fc400078e0044 */
[----:B---3--:R-:W-:-:S05]  /*156c0*/  IMAD.MOV.U32 R4, RZ, RZ, R52 ;  /* 0x000000ffff047224 */ /* 0x008fca00078e0034 */
[----:B------:R-:W-:Y:S01]  /*156d0*/  MOV R249, R4 ;  /* 0x0000000400f97202 */ /* 0x000fe20000000f00 */
[----:B----4-:R-:W-:Y:S02]  /*156e0*/  IMAD.MOV.U32 R127, RZ, RZ, R54 ;  /* 0x000000ffff7f7224 */ /* 0x010fe400078e0036 */
[----:B------:R-:W-:Y:S02]  /*156f0*/  IMAD.MOV.U32 R4, RZ, RZ, R5 ;  /* 0x000000ffff047224 */ /* 0x000fe400078e0005 */
[----:B------:R-:W-:Y:S02]  /*15700*/  IMAD.MOV.U32 R5, RZ, RZ, R56 ;  /* 0x000000ffff057224 */ /* 0x000fe400078e0038 */
[----:B------:R-:W-:Y:S01]  /*15710*/  IMAD.MOV.U32 R65, RZ, RZ, R249 ;  /* 0x000000ffff417224 */ /* 0x000fe200078e00f9 */
[----:B------:R-:W2:Y:S01]  /*15720*/  LDL.LU R56, [R1+0x608] ;  /* 0x0006080001387983 */ /* 0x000ea20000300800 */
[----:B------:R-:W-:Y:S02]  /*15730*/  IMAD.MOV.U32 R64, RZ, RZ, R127 ;  /* 0x000000ffff407224 */ /* 0x000fe400078e007f */
[----:B------:R-:W-:Y:S01]  /*15740*/  IMAD.MOV.U32 R249, RZ, RZ, R57 ;  /* 0x000000fffff97224 */ /* 0x000fe200078e0039 */
[----:B------:R-:W3:Y:S01]  /*15750*/  LDL R127, [R1+0x5d8] ;  /* 0x0005d800017f7983 */ /* 0x000ee20000100800 */
[----:B------:R-:W-:-:S02]  /*15760*/  IMAD.MOV.U32 R68, RZ, RZ, R65 ;  /* 0x000000ffff447224 */ /* 0x000fc400078e0041 */
[----:B------:R-:W-:Y:S01]  /*15770*/  IMAD.MOV.U32 R65, RZ, RZ, R249 ;  /* 0x000000ffff417224 */ /* 0x000fe200078e00f9 */
[----:B------:R-:W-:Y:S04]  /*15780*/  STL.64 [R1+0x1108], R48 ;  /* 0x0011083001007387 */ /* 0x000fe80000100a00 */
[----:B------:R-:W4:Y:S01]  /*15790*/  LDL R249, [R1+0x5dc] ;  /* 0x0005dc0001f97983 */ /* 0x000f220000100800 */
[----:B------:R-:W-:Y:S01]  /*157a0*/  IMAD.MOV.U32 R251, RZ, RZ, R3 ;  /* 0x000000fffffb7224 */ /* 0x000fe200078e0003 */
[----:B------:R-:W-:Y:S01]  /*157b0*/  MOV R94, R69 ;  /* 0x00000045005e7202 */ /* 0x000fe20000000f00 */
[----:B------:R-:W-:Y:S02]  /*157c0*/  IMAD.MOV.U32 R3, RZ, RZ, R7 ;  /* 0x000000ffff037224 */ /* 0x000fe400078e0007 */
[----:B------:R-:W-:-:S02]  /*157d0*/  IMAD.MOV.U32 R69, RZ, RZ, R66 ;  /* 0x000000ffff457224 */ /* 0x000fc400078e0042 */
[----:B------:R-:W-:Y:S02]  /*157e0*/  IMAD.MOV.U32 R66, RZ, RZ, R252 ;  /* 0x000000ffff427224 */ /* 0x000fe400078e00fc */
[----:B------:R-:W-:Y:S02]  /*157f0*/  IMAD.MOV.U32 R252, RZ, RZ, R3 ;  /* 0x000000fffffc7224 */ /* 0x000fe400078e0003 */
[----:B------:R-:W-:Y:S02]  /*15800*/  IMAD.MOV.U32 R72, RZ, RZ, R69 ;  /* 0x000000ffff487224 */ /* 0x000fe400078e0045 */
[----:B------:R-:W-:Y:S02]  /*15810*/  IMAD.MOV.U32 R69, RZ, RZ, R66 ;  /* 0x000000ffff457224 */ /* 0x000fe400078e0042 */
[----:B------:R-:W-:Y:S01]  /*15820*/  IMAD.MOV.U32 R66, RZ, RZ, R252 ;  /* 0x000000ffff427224 */ /* 0x000fe200078e00fc */
[----:B------:R-:W-:Y:S01]  /*15830*/  LEA R52, P3, R76, R180, 0x2 ;  /* 0x000000b44c347211 */ /* 0x000fe200078610ff */
[----:B------:R-:W-:Y:S01]  /*15840*/  IMAD.MOV.U32 R252, RZ, RZ, R5 ;  /* 0x000000fffffc7224 */ /* 0x000fe200078e0005 */
[----:B------:R-:W-:Y:S01]  /*15850*/  MOV R98, R73 ;  /* 0x0000004900627202 */ /* 0x000fe20000000f00 */
[----:B------:R-:W-:-:S02]  /*15860*/  IMAD.MOV.U32 R75, RZ, RZ, R72 ;  /* 0x000000ffff4b7224 */ /* 0x000fc400078e0048 */
[----:B------:R-:W-:Y:S02]  /*15870*/  IMAD.MOV.U32 R73, RZ, RZ, R70 ;  /* 0x000000ffff497224 */ /* 0x000fe400078e0046 */
[----:B------:R-:W-:Y:S02]  /*15880*/  IMAD.MOV.U32 R72, RZ, RZ, R69 ;  /* 0x000000ffff487224 */ /* 0x000fe400078e0045 */
[----:B------:R-:W-:Y:S02]  /*15890*/  IMAD.MOV.U32 R70, RZ, RZ, R67 ;  /* 0x000000ffff467224 */ /* 0x000fe400078e0043 */
[----:B------:R-:W-:Y:S01]  /*158a0*/  IMAD.MOV.U32 R7, RZ, RZ, R53 ;  /* 0x000000ffff077224 */ /* 0x000fe200078e0035 */
[----:B------:R-:W-:Y:S01]  /*158b0*/  LEA.HI.X.SX32 R53, R76, R2, 0x2, P3 ;  /* 0x000000024c357211 */ /* 0x000fe200018f16ff */
[----:B------:R-:W-:Y:S01]  /*158c0*/  IMAD.MOV.U32 R69, RZ, RZ, R66 ;  /* 0x000000ffff457224 */ /* 0x000fe200078e0042 */
[----:B------:R-:W-:Y:S01]  /*158d0*/  MOV R66, R252 ;  /* 0x000000fc00427202 */ /* 0x000fe20000000f00 */
[----:B------:R-:W-:-:S02]  /*158e0*/  IMAD.MOV.U32 R67, RZ, RZ, R64 ;  /* 0x000000ffff437224 */ /* 0x000fc400078e0040 */
[----:B------:R-:W-:Y:S01]  /*158f0*/  IMAD.MOV.U32 R76, RZ, RZ, R74 ;  /* 0x000000ffff4c7224 */ /* 0x000fe200078e004a */
[----:B------:R-:W-:Y:S01]  /*15900*/  LEA R54, P4, R78, R180, 0x2 ;  /* 0x000000b44e367211 */ /* 0x000fe200078810ff */
[----:B------:R-:W-:Y:S02]  /*15910*/  IMAD.MOV.U32 R77, RZ, RZ, R75 ;  /* 0x000000ffff4d7224 */ /* 0x000fe400078e004b */
[----:B------:R-:W-:Y:S01]  /*15920*/  IMAD.MOV.U32 R74, RZ, RZ, R72 ;  /* 0x000000ffff4a7224 */ /* 0x000fe200078e0048 */
[----:B------:R-:W-:Y:S01]  /*15930*/  MOV R72, R70 ;  /* 0x0000004600487202 */ /* 0x000fe20000000f00 */
        /* <DEDUP_REMOVED lines=8> */
[----:B------:R-:W-:Y:S01]  /*159c0*/  LEA.HI.X.SX32 R55, R78, R2, 0x2, P4 ;  /* 0x000000024e377211 */ /* 0x000fe200020f16ff */
[----:B------:R-:W-:-:S02]  /*159d0*/  IMAD.MOV.U32 R69, RZ, RZ, R67 ;  /* 0x000000ffff457224 */ /* 0x000fc400078e0043 */
[----:B------:R-:W-:Y:S02]  /*159e0*/  IMAD.MOV.U32 R67, RZ, RZ, R65 ;  /* 0x000000ffff437224 */ /* 0x000fe400078e0041 */
[----:B------:R-:W-:Y:S02]  /*159f0*/  IMAD.MOV.U32 R65, RZ, RZ, R252 ;  /* 0x000000ffff417224 */ /* 0x000fe400078e00fc */
[----:B------:R-:W-:Y:S02]  /*15a00*/  IMAD.MOV.U32 R78, RZ, RZ, R75 ;  /* 0x000000ffff4e7224 */ /* 0x000fe400078e004b */
[----:B------:R-:W-:Y:S02]  /*15a10*/  IMAD.MOV.U32 R75, RZ, RZ, R72 ;  /* 0x000000ffff4b7224 */ /* 0x000fe400078e0048 */
[----:B------:R-:W-:Y:S01]  /*15a20*/  IMAD.MOV.U32 R72, RZ, RZ, R71 ;  /* 0x000000ffff487224 */ /* 0x000fe200078e0047 */
[----:B------:R-:W-:Y:S01]  /*15a30*/  MOV R71, R68 ;  /* 0x0000004400477202 */ /* 0x000fe20000000f00 */
[----:B------:R-:W-:Y:S01]  /*15a40*/  STL.64 [R1+0x10e0], R50 ;  /* 0x0010e03201007387 */ /* 0x000fe20000100a00 */
[----:B------:R-:W-:-:S03]  /*15a50*/  IMAD.MOV.U32 R68, RZ, RZ, R65 ;  /* 0x000000ffff447224 */ /* 0x000fc600078e0041 */
[----:B------:R-:W-:Y:S01]  /*15a60*/  STL.64 [R1+0x1110], R52 ;  /* 0x0011103401007387 */ /* 0x000fe20000100a00 */
[----:B---3--:R-:W-:-:S04]  /*15a70*/  IMAD.MOV.U32 R64, RZ, RZ, R127 ;  /* 0x000000ffff407224 */ /* 0x008fc800078e007f */
[----:B------:R-:W-:Y:S02]  /*15a80*/  IMAD.MOV.U32 R66, RZ, RZ, R64 ;  /* 0x000000ffff427224 */ /* 0x000fe400078e0040 */
[----:B----4-:R-:W-:Y:S01]  /*15a90*/  IMAD.MOV.U32 R64, RZ, RZ, R249 ;  /* 0x000000ffff407224 */ /* 0x010fe200078e00f9 */
[----:B------:R-:W-:-:S05]  /*15aa0*/  MOV R249, R60 ;  /* 0x0000003c00f97202 */ /* 0x000fca0000000f00 */
[----:B------:R-:W-:Y:S02]  /*15ab0*/  IMAD.MOV.U32 R65, RZ, RZ, R249 ;  /* 0x000000ffff417224 */ /* 0x000fe400078e00f9 */
[----:B------:R-:W3:Y:S01]  /*15ac0*/  LDL.LU R249, [R1+0x628] ;  /* 0x0006280001f97983 */ /* 0x000ee20000300800 */
[----:B--2---:R-:W-:Y:S01]  /*15ad0*/  IMAD.MOV.U32 R5, RZ, RZ, R56 ;  /* 0x000000ffff057224 */ /* 0x004fe200078e0038 */
[----:B------:R-:W-:Y:S01]  /*15ae0*/  LEA R56, P5, R80, R180, 0x2 ;  /* 0x000000b450387211 */ /* 0x000fe200078a10ff */
[----:B------:R-:W-:Y:S02]  /*15af0*/  IMAD.MOV.U32 R100, RZ, RZ, R77 ;  /* 0x000000ffff647224 */ /* 0x000fe400078e004d */
        /* <DEDUP_REMOVED lines=8> */
[----:B------:R-:W-:Y:S01]  /*15b80*/  IMAD.MOV.U32 R67, RZ, RZ, R64 ;  /* 0x000000ffff437224 */ /* 0x000fe200078e0040 */
[----:B------:R-:W-:Y:S01]  /*15b90*/  MOV R81, R78 ;  /* 0x0000004e00517202 */ /* 0x000fe20000000f00 */
[----:B------:R-:W-:-:S02]  /*15ba0*/  IMAD.MOV.U32 R69, RZ, RZ, R66 ;  /* 0x000000ffff457224 */ /* 0x000fc400078e0042 */
[----:B------:R-:W-:Y:S01]  /*15bb0*/  IMAD.MOV.U32 R127, RZ, RZ, R58 ;  /* 0x000000ffff7f7224 */ /* 0x000fe200078e003a */
[----:B------:R-:W-:Y:S01]  /*15bc0*/  LEA R58, P6, R82, R180, 0x2 ;  /* 0x000000b4523a7211 */ /* 0x000fe200078c10ff */
        /* <DEDUP_REMOVED lines=20> */
[----:B------:R-:W-:Y:S01]  /*15d10*/  MOV R81, R78 ;  /* 0x0000004e00517202 */ /* 0x000fe20000000f00 */
[----:B------:R-:W-:Y:S02]  /*15d20*/  IMAD.MOV.U32 R83, RZ, RZ, R80 ;  /* 0x000000ffff537224 */ /* 0x000fe400078e0050 */
        /* <DEDUP_REMOVED lines=8> */
[----:B------:R-:W-:Y:S01]  /*15db0*/  MOV R70, R67 ;  /* 0x0000004300467202 */ /* 0x000fe20000000f00 */
[----:B------:R-:W-:Y:S02]  /*15dc0*/  IMAD.MOV.U32 R76, RZ, RZ, R73 ;  /* 0x000000ffff4c7224 */ /* 0x000fe400078e0049 */
[----:B------:R-:W-:Y:S02]  /*15dd0*/  IMAD.MOV.U32 R71, RZ, RZ, R68 ;  /* 0x000000ffff477224 */ /* 0x000fe400078e0044 */
[----:B------:R-:W-:Y:S01]  /*15de0*/  IMAD.MOV.U32 R106, RZ, RZ, R83 ;  /* 0x000000ffff6a7224 */ /* 0x000fe200078e0053 */
[----:B------:R-:W-:Y:S01]  /*15df0*/  LEA.HI.X.SX32 R61, R84, R2, 0x2, P3 ;  /* 0x00000002543d7211 */ /* 0x000fe200018f16ff */
[----:B------:R-:W-:-:S02]  /*15e00*/  IMAD.MOV.U32 R73, RZ, RZ, R69 ;  /* 0x000000ffff497224 */ /* 0x000fc400078e0045 */
[----:B------:R-:W-:Y:S01]  /*15e10*/  IMAD.MOV.U32 R85, RZ, RZ, R82 ;  /* 0x000000ffff557224 */ /* 0x000fe200078e0052 */
[----:B------:R-:W-:Y:S01]  /*15e20*/  MOV R82, R79 ;  /* 0x0000004f00527202 */ /* 0x000fe20000000f00 */
[----:B------:R-:W-:Y:S01]  /*15e30*/  IMAD.MOV.U32 R83, RZ, RZ, R80 ;  /* 0x000000ffff537224 */ /* 0x000fe200078e0050 */
[----:B------:R-:W-:Y:S01]  /*15e40*/  LEA R62, P4, R86, R180, 0x2 ;  /* 0x000000b4563e7211 */ /* 0x000fe200078810ff */
        /* <DEDUP_REMOVED lines=8> */
[----:B------:R-:W-:Y:S01]  /*15ed0*/  LEA R64, P5, R88, R180, 0x2 ;  /* 0x000000b458407211 */ /* 0x000fe200078a10ff */
[----:B------:R-:W-:Y:S01]  /*15ee0*/  IMAD.MOV.U32 R73, RZ, RZ, R69 ;  /* 0x000000ffff497224 */ /* 0x000fe200078e0045 */
[----:B------:R-:W-:Y:S01]  /*15ef0*/  LEA.HI.X.SX32 R63, R86, R2, 0x2, P4 ;  /* 0x00000002563f7211 */ /* 0x000fe200020f16ff */
[----:B------:R-:W-:-:S02]  /*15f00*/  IMAD.MOV.U32 R108, RZ, RZ, R85 ;  /* 0x000000ffff6c7224 */ /* 0x000fc400078e0055 */
[----:B------:R-:W-:Y:S01]  /*15f10*/  IMAD.MOV.U32 R87, RZ, RZ, R83 ;  /* 0x000000ffff577224 */ /* 0x000fe200078e0053 */
[----:B------:R-:W-:Y:S01]  /*15f20*/  MOV R83, R79 ;  /* 0x0000004f00537202 */ /* 0x000fe20000000f00 */
        /* <DEDUP_REMOVED lines=9> */
[----:B---3--:R-:W-:Y:S02]  /*15fc0*/  IMAD.MOV.U32 R252, RZ, RZ, R249 ;  /* 0x000000fffffc7224 */ /* 0x008fe400078e00f9 */
[----:B------:R-:W-:Y:S02]  /*15fd0*/  IMAD.MOV.U32 R249, RZ, RZ, R126 ;  /* 0x000000fffff97224 */ /* 0x000fe400078e007e */
[----:B------:R-:W-:Y:S01]  /*15fe0*/  IMAD.MOV.U32 R68, RZ, RZ, R252 ;  /* 0x000000ffff447224 */ /* 0x000fe200078e00fc */
[----:B------:R-:W2:Y:S01]  /*15ff0*/  LDL.LU R126, [R1+0x674] ;  /* 0x00067400017e7983 */ /* 0x000ea20000300800 */
[----:B------:R-:W-:-:S02]  /*16000*/  IMAD.MOV.U32 R252, RZ, RZ, R249 ;  /* 0x000000fffffc7224 */ /* 0x000fc400078e00f9 */
[----:B------:R-:W-:Y:S02]  /*16010*/  IMAD.MOV.U32 R249, RZ, RZ, R247 ;  /* 0x000000fffff97224 */ /* 0x000fe400078e00f7 */
[----:B------:R-:W-:Y:S01]  /*16020*/  IMAD.MOV.U32 R70, RZ, RZ, R252 ;  /* 0x000000ffff467224 */ /* 0x000fe200078e00fc */
[----:B------:R-:W-:Y:S01]  /*16030*/  STL.64 [R1+0x1118], R56 ;  /* 0x0011183801007387 */ /* 0x000fe20000100a00 */
[----:B------:R-:W-:Y:S02]  /*16040*/  IMAD.MOV.U32 R252, RZ, RZ, R249 ;  /* 0x000000fffffc7224 */ /* 0x000fe400078e00f9 */
[----:B------:R-:W-:Y:S02]  /*16050*/  IMAD.MOV.U32 R247, RZ, RZ, R246 ;  /* 0x000000fffff77224 */ /* 0x000fe400078e00f6 */
[----:B------:R-:W3:Y:S01]  /*16060*/  LDL.LU R246, [R1+0x5e0] ;  /* 0x0005e00001f67983 */ /* 0x000ee20000300800 */
[----:B------:R-:W-:Y:S02]  /*16070*/  IMAD.MOV.U32 R249, RZ, RZ, R248 ;  /* 0x000000fffff97224 */ /* 0x000fe400078e00f8 */
[----:B------:R-:W-:Y:S01]  /*16080*/  IMAD.MOV.U32 R74, RZ, RZ, R252 ;  /* 0x000000ffff4a7224 */ /* 0x000fe200078e00fc */
[----:B------:R-:W-:Y:S04]  /*16090*/  STL.64 [R1+0x1120], R58 ;  /* 0x0011203a01007387 */ /* 0x000fe80000100a00 */
[----:B------:R-:W4:Y:S04]  /*160a0*/  LDL.LU R248, [R1+0x5ec] ;  /* 0x0005ec0001f87983 */ /* 0x000f280000300800 */
[----:B------:R-:W-:Y:S01]  /*160b0*/  STL.64 [R1+0x1128], R60 ;  /* 0x0011283c01007387 */ /* 0x000fe20000100a00 */
[----:B------:R-:W-:-:S03]  /*160c0*/  MOV R77, R74 ;  /* 0x0000004a004d7202 */ /* 0x000fc60000000f00 */
[----:B------:R-:W2:Y:S04]  /*160d0*/  LDL.LU R73, [R1+0x600] ;  /* 0x0006000001497983 */ /* 0x000ea80000300800 */
[----:B------:R-:W3:Y:S04]  /*160e0*/  LDL.LU R252, [R1+0x5fc] ;  /* 0x0005fc0001fc7983 */ /* 0x000ee80000300800 */
[----:B------:R-:W4:Y:S01]  /*160f0*/  LDL.LU R74, [R1+0x618] ;  /* 0x00061800014a7983 */ /* 0x000f220000300800 */
[----:B------:R-:W-:Y:S02]  /*16100*/  IMAD.MOV.U32 R78, RZ, RZ, R75 ;  /* 0x000000ffff4e7224 */ /* 0x000fe400078e004b */
[----:B------:R-:W-:Y:S01]  /*16110*/  IMAD.MOV.U32 R75, RZ, RZ, R71 ;  /* 0x000000ffff4b7224 */ /* 0x000fe200078e0047 */
[----:B------:R-:W-:Y:S01]  /*16120*/  MOV R71, R68 ;  /* 0x0000004400477202 */ /* 0x000fe20000000f00 */
[----:B------:R-:W-:-:S02]  /*16130*/  IMAD.MOV.U32 R110, RZ, RZ, R84 ;  /* 0x000000ffff6e7224 */ /* 0x000fc400078e0054 */
[----:B------:R-:W-:Y:S02]  /*16140*/  IMAD.MOV.U32 R84, RZ, RZ, R80 ;  /* 0x000000ffff547224 */ /* 0x000fe400078e0050 */
[----:B------:R-:W-:Y:S02]  /*16150*/  IMAD.MOV.U32 R80, RZ, RZ, R76 ;  /* 0x000000ffff507224 */ /* 0x000fe400078e004c */
[----:B------:R-:W-:Y:S01]  /*16160*/  IMAD.MOV.U32 R81, RZ, RZ, R75 ;  /* 0x000000ffff517224 */ /* 0x000fe200078e004b */
[----:B------:R-:W-:Y:S01]  /*16170*/  LEA R66, P6, R90, R180, 0x2 ;  /* 0x000000b45a427211 */ /* 0x000fe200078c10ff */
[----:B------:R-:W-:Y:S01]  /*16180*/  IMAD.MOV.U32 R76, RZ, RZ, R71 ;  /* 0x000000ffff4c7224 */ /* 0x000fe200078e0047 */
[----:B------:R-:W-:Y:S01]  /*16190*/  MOV R89, R86 ;  /* 0x0000005600597202 */ /* 0x000fe20000000f00 */
[----:B------:R-:W-:Y:S02]  /*161a0*/  IMAD.MOV.U32 R75, RZ, RZ, R70 ;  /* 0x000000ffff4b7224 */ /* 0x000fe400078e0046 */
[----:B------:R-:W-:-:S02]  /*161b0*/  IMAD.MOV.U32 R112, RZ, RZ, R87 ;  /* 0x000000ffff707224 */ /* 0x000fc400078e0057 */
[----:B------:R-:W-:Y:S02]  /*161c0*/  IMAD.MOV.U32 R87, RZ, RZ, R84 ;  /* 0x000000ffff577224 */ /* 0x000fe400078e0054 */
[----:B------:R-:W-:Y:S02]  /*161d0*/  IMAD.MOV.U32 R86, RZ, RZ, R83 ;  /* 0x000000ffff567224 */ /* 0x000fe400078e0053 */
[----:B------:R-:W-:Y:S02]  /*161e0*/  IMAD.MOV.U32 R84, RZ, RZ, R81 ;  /* 0x000000ffff547224 */ /* 0x000fe400078e0051 */
[----:B------:R-:W-:Y:S01]  /*161f0*/  IMAD.MOV.U32 R83, RZ, RZ, R79 ;  /* 0x000000ffff537224 */ /* 0x000fe200078e004f */
[----:B------:R-:W-:Y:S01]  /*16200*/  LEA.HI.X.SX32 R67, R90, R2, 0x2, P6 ;  /* 0x000000025a437211 */ /* 0x000fe200030f16ff */
[----:B------:R-:W-:Y:S02]  /*16210*/  IMAD.MOV.U32 R81, RZ, RZ, R76 ;  /* 0x000000ffff517224 */ /* 0x000fe400078e004c */
[----:B------:R-:W-:-:S02]  /*16220*/  IMAD.MOV.U32 R79, RZ, RZ, R75 ;  /* 0x000000ffff4f7224 */ /* 0x000fc400078e004b */
[----:B------:R-:W-:Y:S02]  /*16230*/  IMAD.MOV.U32 R75, RZ, RZ, R72 ;  /* 0x000000ffff4b7224 */ /* 0x000fe400078e0048 */
[----:B------:R-:W-:Y:S01]  /*16240*/  IMAD.MOV.U32 R90, RZ, RZ, R86 ;  /* 0x000000ffff5a7224 */ /* 0x000fe200078e0056 */
[----:B------:R-:W-:Y:S01]  /*16250*/  MOV R86, R82 ;  /* 0x0000005200567202 */ /* 0x000fe20000000f00 */
[----:B------:R-:W-:Y:S01]  /*16260*/  IMAD.MOV.U32 R91, RZ, RZ, R87 ;  /* 0x000000ffff5b7224 */ /* 0x000fe200078e0057 */
[----:B------:R-:W-:Y:S01]  /*16270*/  LEA R68, P3, R92, R180, 0x2 ;  /* 0x000000b45c447211 */ /* 0x000fe200078610ff */
[----:B------:R-:W-:Y:S02]  /*16280*/  IMAD.MOV.U32 R116, RZ, RZ, R88 ;  /* 0x000000ffff747224 */ /* 0x000fe400078e0058 */
[----:B------:R-:W-:Y:S02]  /*16290*/  IMAD.MOV.U32 R87, RZ, RZ, R83 ;  /* 0x000000ffff577224 */ /* 0x000fe400078e0053 */
[----:B------:R-:W-:-:S02]  /*162a0*/  IMAD.MOV.U32 R82, RZ, RZ, R81 ;  /* 0x000000ffff527224 */ /* 0x000fc400078e0051 */
[----:B------:R-:W-:Y:S02]  /*162b0*/  IMAD.MOV.U32 R114, RZ, RZ, R89 ;  /* 0x000000ffff727224 */ /* 0x000fe400078e0059 */
[----:B------:R-:W-:Y:S02]  /*162c0*/  IMAD.MOV.U32 R88, RZ, RZ, R84 ;  /* 0x000000ffff587224 */ /* 0x000fe400078e0054 */
[----:B------:R-:W-:Y:S02]  /*162d0*/  IMAD.MOV.U32 R83, RZ, RZ, R79 ;  /* 0x000000ffff537224 */ /* 0x000fe400078e004f */
[----:B------:R-:W-:Y:S01]  /*162e0*/  IMAD.MOV.U32 R81, RZ, RZ, R75 ;  /* 0x000000ffff517224 */ /* 0x000fe200078e004b */
[----:B------:R-:W-:Y:S01]  /*162f0*/  STL.64 [R1+0x1130], R64 ;  /* 0x0011304001007387 */ /* 0x000fe20000100a00 */
        /* <DEDUP_REMOVED lines=8> */
[----:B------:R-:W-:Y:S02]  /*16380*/  IMAD.MOV.U32 R88, RZ, RZ, R81 ;  /* 0x000000ffff587224 */ /* 0x000fe400078e0051 */
[----:B--2---:R-:W-:-:S04]  /*16390*/  IMAD.MOV.U32 R76, RZ, RZ, R73 ;  /* 0x000000ffff4c7224 */ /* 0x004fc800078e0049 */
[----:B------:R-:W-:Y:S02]  /*163a0*/  IMAD.MOV.U32 R85, RZ, RZ, R76 ;  /* 0x000000ffff557224 */ /* 0x000fe400078e004c */
[----:B------:R-:W2:Y:S01]  /*163b0*/  LDL.LU R76, [R1+0x614] ;  /* 0x00061400014c7983 */ /* 0x000ea20000300800 */
[----:B----4-:R-:W-:-:S03]  /*163c0*/  IMAD.MOV.U32 R79, RZ, RZ, R74 ;  /* 0x000000ffff4f7224 */ /* 0x010fc600078e004a */
[----:B------:R-:W4:Y:S01]  /*163d0*/  LDL.LU R4, [R1+0x60c] ;  /* 0x00060c0001047983 */ /* 0x000f220000300800 */
[----:B------:R-:W-:-:S03]  /*163e0*/  IMAD.MOV.U32 R87, RZ, RZ, R79 ;  /* 0x000000ffff577224 */ /* 0x000fc600078e004f */
[----:B------:R-:W-:Y:S04]  /*163f0*/  STL.64 [R1+0x1138], R66 ;  /* 0x0011384201007387 */ /* 0x000fe80000100a00 */
[----:B------:R-:W3:Y:S04]  /*16400*/  LDL.LU R81, [R1+0x650] ;  /* 0x0006500001517983 */ /* 0x000ee80000300800 */
[----:B------:R-:W4:Y:S01]  /*16410*/  LDL.LU R79, [R1+0x64c] ;  /* 0x00064c00014f7983 */ /* 0x000f220000300800 */
[----:B------:R-:W-:Y:S01]  /*16420*/  IMAD.MOV.U32 R93, RZ, RZ, R89 ;  /* 0x000000ffff5d7224 */ /* 0x000fe200078e0059 */
[----:B------:R-:W-:Y:S01]  /*16430*/  MOV R120, R90 ;  /* 0x0000005a00787202 */ /* 0x000fe20000000f00 */
[----:B------:R-:W-:Y:S01]  /*16440*/  IMAD.MOV.U32 R90, RZ, RZ, R86 ;  /* 0x000000ffff5a7224 */ /* 0x000fe200078e0056 */
[C---:B------:R-:W-:Y:S01]  /*16450*/  LEA R70, P4, R94.reuse, R180, 0x2 ;  /* 0x000000b45e467211 */ /* 0x040fe200078810ff */
[----:B------:R-:W-:Y:S01]  /*16460*/  IMAD.MOV.U32 R89, RZ, RZ, R85 ;  /* 0x000000ffff597224 */ /* 0x000fe200078e0055 */
[----:B------:R-:W-:Y:S01]  /*16470*/  MOV R125, R93 ;  /* 0x0000005d007d7202 */ /* 0x000fe20000000f00 */
[----:B------:R-:W-:Y:S01]  /*16480*/  IMAD.MOV.U32 R86, RZ, RZ, R77 ;  /* 0x000000ffff567224 */ /* 0x000fe200078e004d */
[----:B------:R-:W-:Y:S01]  /*16490*/  LEA.HI.X.SX32 R71, R94, R2, 0x2, P4 ;  /* 0x000000025e477211 */ /* 0x000fe200020f16ff */
[----:B------:R-:W-:-:S02]  /*164a0*/  IMAD.MOV.U32 R95, RZ, RZ, R92 ;  /* 0x000000ffff5f7224 */ /* 0x000fc400078e005c */
[----:B------:R-:W-:Y:S01]  /*164b0*/  IMAD.MOV.U32 R93, RZ, RZ, R90 ;  /* 0x000000ffff5d7224 */ /* 0x000fe200078e005a */
[C---:B------:R-:W-:Y:S01]  /*164c0*/  LEA R72, P5, R96.reuse, R180, 0x2 ;  /* 0x000000b460487211 */ /* 0x040fe200078a10ff */
        /* <DEDUP_REMOVED lines=11> */
[----:B--2---:R-:W-:-:S04]  /*16580*/  IMAD.MOV.U32 R85, RZ, RZ, R76 ;  /* 0x000000ffff557224 */ /* 0x004fc800078e004c */
[----:B------:R-:W-:Y:S02]  /*16590*/  IMAD.MOV.U32 R88, RZ, RZ, R85 ;  /* 0x000000ffff587224 */ /* 0x000fe400078e0055 */
[----:B------:R-:W-:Y:S02]  /*165a0*/  IMAD.MOV.U32 R85, RZ, RZ, R78 ;  /* 0x000000ffff557224 */ /* 0x000fe400078e004e */
[----:B---3--:R-:W-:Y:S02]  /*165b0*/  IMAD.MOV.U32 R87, RZ, RZ, R81 ;  /* 0x000000ffff577224 */ /* 0x008fe400078e0051 */
[----:B------:R-:W2:Y:S01]  /*165c0*/  LDL.LU R81, [R1+0x640] ;  /* 0x0006400001517983 */ /* 0x000ea20000300800 */
[----:B----4-:R-:W-:Y:S02]  /*165d0*/  MOV R86, R79 ;  /* 0x0000004f00567202 */ /* 0x010fe40000000f00 */
[----:B------:R-:W-:Y:S01]  /*165e0*/  MOV R92, R87 ;  /* 0x00000057005c7202 */ /* 0x000fe20000000f00 */
[----:B------:R-:W-:Y:S01]  /*165f0*/  IMAD.MOV.U32 R90, RZ, RZ, R85 ;  /* 0x000000ffff5a7224 */ /* 0x000fe200078e0055 */
[----:B------:R-:W3:Y:S01]  /*16600*/  LDL.LU R87, [R1+0x638] ;  /* 0x0006380001577983 */ /* 0x000ee20000300800 */
[----:B------:R-:W-:-:S03]  /*16610*/  IMAD.MOV.U32 R91, RZ, RZ, R86 ;  /* 0x000000ffff5b7224 */ /* 0x000fc600078e0056 */
[----:B------:R-:W4:Y:S04]  /*16620*/  LDL.LU R86, [R1+0x634] ;  /* 0x0006340001567983 */ /* 0x000f280000300800 */
[----:B------:R-:W4:Y:S01]  /*16630*/  LDL.LU R85, [R1+0x630] ;  /* 0x0006300001557983 */ /* 0x000f220000300800 */
[----:B------:R-:W-:Y:S01]  /*16640*/  LEA R74, P6, R98, R180, 0x2 ;  /* 0x000000b4624a7211 */ /* 0x000fe200078c10ff */
[----:B------:R-:W-:Y:S02]  /*16650*/  IMAD.MOV.U32 R124, RZ, RZ, R95 ;  /* 0x000000ffff7c7224 */ /* 0x000fe400078e005f */
[----:B------:R-:W-:Y:S02]  /*16660*/  IMAD.MOV.U32 R123, RZ, RZ, R93 ;  /* 0x000000ffff7b7224 */ /* 0x000fe400078e005d */
[----:B------:R-:W-:-:S02]  /*16670*/  IMAD.MOV.U32 R95, RZ, RZ, R89 ;  /* 0x000000ffff5f7224 */ /* 0x000fc400078e0059 */
[----:B------:R-:W-:Y:S01]  /*16680*/  IMAD.MOV.U32 R93, RZ, RZ, R88 ;  /* 0x000000ffff5d7224 */ /* 0x000fe200078e0058 */
[----:B------:R-:W-:Y:S01]  /*16690*/  LEA.HI.X.SX32 R75, R98, R2, 0x2, P6 ;  /* 0x00000002624b7211 */ /* 0x000fe200030f16ff */
[----:B------:R-:W-:Y:S01]  /*166a0*/  IMAD.MOV.U32 R98, RZ, RZ, R97 ;  /* 0x000000ffff627224 */ /* 0x000fe200078e0061 */
[C---:B------:R-:W-:Y:S01]  /*166b0*/  LEA R76, P3, R100.reuse, R180, 0x2 ;  /* 0x000000b4644c7211 */ /* 0x040fe200078610ff */
[----:B------:R-:W-:Y:S02]  /*166c0*/  IMAD.MOV.U32 R99, RZ, RZ, R95 ;  /* 0x000000ffff637224 */ /* 0x000fe400078e005f */
[----:B------:R-:W-:Y:S02]  /*166d0*/  IMAD.MOV.U32 R88, RZ, RZ, R80 ;  /* 0x000000ffff587224 */ /* 0x000fe400078e0050 */
[----:B------:R-:W-:Y:S02]  /*166e0*/  IMAD.MOV.U32 R97, RZ, RZ, R93 ;  /* 0x000000ffff617224 */ /* 0x000fe400078e005d */
[----:B------:R-:W-:Y:S01]  /*166f0*/  IMAD.MOV.U32 R95, RZ, RZ, R92 ;  /* 0x000000ffff5f7224 */ /* 0x000fe200078e005c */
[----:B------:R-:W-:Y:S01]  /*16700*/  MOV R92, R90 ;  /* 0x0000005a005c7202 */ /* 0x000fe20000000f00 */
[----:B------:R-:W-:Y:S01]  /*16710*/  IMAD.MOV.U32 R93, RZ, RZ, R91 ;  /* 0x000000ffff5d7224 */ /* 0x000fe200078e005b */
[----:B------:R-:W-:Y:S01]  /*16720*/  LEA.HI.X.SX32 R77, R100, R2, 0x2, P3 ;  /* 0x00000002644d7211 */ /* 0x000fe200018f16ff */
[----:B------:R-:W-:-:S02]  /*16730*/  IMAD.MOV.U32 R90, RZ, RZ, R88 ;  /* 0x000000ffff5a7224 */ /* 0x000fc400078e0058 */
[----:B------:R-:W-:Y:S01]  /*16740*/  IMAD.MOV.U32 R101, RZ, RZ, R95 ;  /* 0x000000ffff657224 */ /* 0x000fe200078e005f */
[-C--:B------:R-:W-:Y:S01]  /*16750*/  LEA R78, P4, R102, R180.reuse, 0x2 ;  /* 0x000000b4664e7211 */ /* 0x080fe200078810ff */
[----:B------:R-:W-:Y:S01]  /*16760*/  IMAD.MOV.U32 R100, RZ, RZ, R97 ;  /* 0x000000ffff647224 */ /* 0x000fe200078e0061 */
[----:B------:R-:W-:Y:S01]  /*16770*/  MOV R97, R93 ;  /* 0x0000005d00617202 */ /* 0x000fe20000000f00 */
[----:B------:R-:W-:Y:S01]  /*16780*/  IMAD.MOV.U32 R95, RZ, RZ, R92 ;  /* 0x000000ffff5f7224 */ /* 0x000fe200078e005c */
[----:B------:R-:W-:Y:S01]  /*16790*/  MOV R103, R101 ;  /* 0x0000006500677202 */ /* 0x000fe20000000f00 */
[----:B------:R-:W-:Y:S01]  /*167a0*/  IMAD.MOV.U32 R92, RZ, RZ, R90 ;  /* 0x000000ffff5c7224 */ /* 0x000fe200078e005a */
[----:B------:R-:W-:Y:S01]  /*167b0*/  LEA R80, P5, R104, R180, 0x2 ;  /* 0x000000b468507211 */ /* 0x000fe200078a10ff */
        /* <DEDUP_REMOVED lines=30> */
[----:B------:R-:W-:Y:S01]  /*169a0*/  IMAD.MOV.U32 R117, RZ, RZ, R115 ;  /* 0x000000ffff757224 */ /* 0x000fe200078e0073 */
[----:B------:R-:W-:Y:S04]  /*169b0*/  STL.64 [R1+0x1148], R72 ;  /* 0x0011484801007387 */ /* 0x000fe80000100a00 */
[----:B------:R-:W-:Y:S04]  /*169c0*/  STL.64 [R1+0x1150], R74 ;  /* 0x0011504a01007387 */ /* 0x000fe80000100a00 */
[----:B------:R-:W-:Y:S01]  /*169d0*/  STL.64 [R1+0x1158], R76 ;  /* 0x0011584c01007387 */ /* 0x000fe20000100a00 */
[----:B--2---:R-:W-:-:S04]  /*169e0*/  IMAD.MOV.U32 R89, RZ, RZ, R81 ;  /* 0x000000ffff597224 */ /* 0x004fc800078e0051 */
[----:B------:R-:W-:Y:S02]  /*169f0*/  IMAD.MOV.U32 R91, RZ, RZ, R89 ;  /* 0x000000ffff5b7224 */ /* 0x000fe400078e0059 */
[----:B---3--:R-:W-:Y:S02]  /*16a00*/  IMAD.MOV.U32 R89, RZ, RZ, R87 ;  /* 0x000000ffff597224 */ /* 0x008fe400078e0057 */
[----:B----4-:R-:W-:Y:S02]  /*16a10*/  IMAD.MOV.U32 R88, RZ, RZ, R86 ;  /* 0x000000ffff587224 */ /* 0x010fe400078e0056 */
        /* <DEDUP_REMOVED lines=11> */
[----:B------:R-:W-:Y:S01]  /*16ad0*/  LEA R82, P6, R106, R180, 0x2 ;  /* 0x000000b46a527211 */ /* 0x000fe200078c10ff */
[----:B------:R-:W-:Y:S01]  /*16ae0*/  IMAD.MOV.U32 R93, RZ, RZ, R91 ;  /* 0x000000ffff5d7224 */ /* 0x000fe200078e005b */
[----:B------:R-:W-:Y:S01]  /*16af0*/  LEA.HI.X.SX32 R81, R104, R2, 0x2, P5 ;  /* 0x0000000268517211 */ /* 0x000fe200028f16ff */
[----:B------:R-:W-:Y:S02]  /*16b00*/  IMAD.MOV.U32 R92, RZ, RZ, R90 ;  /* 0x000000ffff5c7224 */ /* 0x000fe400078e005a */
[----:B------:R-:W-:Y:S02]  /*16b10*/  IMAD.MOV.U32 R91, RZ, RZ, R89 ;  /* 0x000000ffff5b7224 */ /* 0x000fe400078e0059 */
        /* <DEDUP_REMOVED lines=27> */
[----:B------:R-:W-:Y:S01]  /*16cd0*/  MOV R102, R97 ;  /* 0x0000006100667202 */ /* 0x000fe20000000f00 */
[----:B------:R-:W-:Y:S01]  /*16ce0*/  IMAD.MOV.U32 R101, RZ, RZ, R95 ;  /* 0x000000ffff657224 */ /* 0x000fe200078e005f */
[----:B------:R-:W-:Y:S01]  /*16cf0*/  LEA R88, P5, R112, R180, 0x2 ;  /* 0x000000b470587211 */ /* 0x000fe200078a10ff */
[----:B------:R-:W-:Y:S01]  /*16d00*/  IMAD.MOV.U32 R97, RZ, RZ, R93 ;  /* 0x000000ffff617224 */ /* 0x000fe200078e005d */
[----:B------:R-:W-:Y:S01]  /*16d10*/  LEA.HI.X.SX32 R87, R110, R2, 0x2, P4 ;  /* 0x000000026e577211 */ /* 0x000fe200020f16ff */
[----:B------:R-:W-:Y:S01]  /*16d20*/  IMAD.MOV.U32 R110, RZ, RZ, R108 ;  /* 0x000000ffff6e7224 */ /* 0x000fe200078e006c */
[----:B------:R-:W-:Y:S01]  /*16d30*/  MOV R105, R103 ;  /* 0x0000006700697202 */ /* 0x000fe20000000f00 */
[----:B------:R-:W-:-:S02]  /*16d40*/  IMAD.MOV.U32 R95, RZ, RZ, R92 ;  /* 0x000000ffff5f7224 */ /* 0x000fc400078e005c */
[----:B------:R-:W-:Y:S01]  /*16d50*/  IMAD.MOV.U32 R108, RZ, RZ, R106 ;  /* 0x000000ffff6c7224 */ /* 0x000fe200078e006a */
[----:B------:R-:W-:Y:S01]  /*16d60*/  LEA.HI.X.SX32 R89, R112, R2, 0x2, P5 ;  /* 0x0000000270597211 */ /* 0x000fe200028f16ff */
        /* <DEDUP_REMOVED lines=25> */
[----:B------:R-:W-:Y:S01]  /*16f00*/  IMAD.MOV.U32 R106, RZ, RZ, R104 ;  /* 0x000000ffff6a7224 */ /* 0x000fe200078e0068 */
[----:B------:R-:W-:Y:S01]  /*16f10*/  MOV R104, R102 ;  /* 0x0000006600687202 */ /* 0x000fe20000000f00 */
[----:B------:R-:W-:Y:S01]  /*16f20*/  IMAD.MOV.U32 R105, RZ, RZ, R103 ;  /* 0x000000ffff697224 */ /* 0x000fe200078e0067 */
[----:B------:R-:W-:Y:S01]  /*16f30*/  MOV R111, R109 ;  /* 0x0000006d006f7202 */ /* 0x000fe20000000f00 */
        /* <DEDUP_REMOVED lines=10> */
[----:B------:R-:W-:Y:S01]  /*16fe0*/  IMAD.MOV.U32 R106, RZ, RZ, R104 ;  /* 0x000000ffff6a7224 */ /* 0x000fe200078e0068 */
[----:B------:R-:W-:Y:S01]  /*16ff0*/  LEA.HI.X.SX32 R95, R118, R2, 0x2, P4 ;  /* 0x00000002765f7211 */ /* 0x000fe200020f16ff */
[----:B------:R-:W-:Y:S02]  /*17000*/  IMAD.MOV.U32 R103, RZ, RZ, R101 ;  /* 0x000000ffff677224 */ /* 0x000fe400078e0065 */
[----:B------:R-:W-:Y:S02]  /*17010*/  IMAD.MOV.U32 R104, RZ, RZ, R102 ;  /* 0x000000ffff687224 */ /* 0x000fe400078e0066 */
[----:B------:R-:W-:Y:S01]  /*17020*/  IMAD.MOV.U32 R113, RZ, RZ, R111 ;  /* 0x000000ffff717224 */ /* 0x000fe200078e006f */
[----:B------:R-:W-:Y:S01]  /*17030*/  LEA R96, P5, R120, R180, 0x2 ;  /* 0x000000b478607211 */ /* 0x000fe200078a10ff */
[----:B------:R-:W-:Y:S02]  /*17040*/  IMAD.MOV.U32 R101, RZ, RZ, R98 ;  /* 0x000000ffff657224 */ /* 0x000fe400078e0062 */
[----:B------:R-:W-:-:S02]  /*17050*/  IMAD.MOV.U32 R102, RZ, RZ, R100 ;  /* 0x000000ffff667224 */ /* 0x000fc400078e0064 */
[----:B------:R-:W-:Y:S01]  /*17060*/  IMAD.MOV.U32 R111, RZ, RZ, R109 ;  /* 0x000000ffff6f7224 */ /* 0x000fe200078e006d */
[----:B------:R-:W-:Y:S01]  /*17070*/  MOV R109, R107 ;  /* 0x0000006b006d7202 */ /* 0x000fe20000000f00 */
        /* <DEDUP_REMOVED lines=20> */
[----:B------:R-:W-:Y:S01]  /*171c0*/  LEA R104, P5, R122, R180, 0x2 ;  /* 0x000000b47a687211 */ /* 0x000fe200078a10ff */
[----:B------:R-:W-:-:S02]  /*171d0*/  IMAD.MOV.U32 R114, RZ, RZ, R112 ;  /* 0x000000ffff727224 */ /* 0x000fc400078e0070 */
[----:B------:R-:W-:Y:S02]  /*171e0*/  IMAD.MOV.U32 R112, RZ, RZ, R110 ;  /* 0x000000ffff707224 */ /* 0x000fe400078e006e */
[----:B------:R-:W-:Y:S02]  /*171f0*/  IMAD.MOV.U32 R110, RZ, RZ, R108 ;  /* 0x000000ffff6e7224 */ /* 0x000fe400078e006c */
[----:B------:R-:W-:Y:S01]  /*17200*/  IMAD.MOV.U32 R108, RZ, RZ, R105 ;  /* 0x000000ffff6c7224 */ /* 0x000fe200078e0069 */
[----:B------:R-:W-:Y:S02]  /*17210*/  LEA.HI.X.SX32 R105, R122, R2, 0x2, P5 ;  /* 0x000000027a697211 */ /* 0x000fe400028f16ff */
[----:B------:R-:W-:Y:S02]  /*17220*/  LEA R102, P4, R123, R180, 0x2 ;  /* 0x000000b47b667211 */ /* 0x000fe400078810ff */
[----:B------:R-:W-:Y:S01]  /*17230*/  MOV R122, R121 ;  /* 0x00000079007a7202 */ /* 0x000fe20000000f00 */
        /* <DEDUP_REMOVED lines=58> */
[----:B------:R-:W-:Y:S01]  /*175e0*/  STL.64 [R1+0x1160], R80 ;  /* 0x0011605001007387 */ /* 0x000fe20000100a00 */
[----:B------:R-:W-:Y:S02]  /*175f0*/  IMAD.MOV.U32 R107, RZ, RZ, R4 ;  /* 0x000000ffff6b7224 */ /* 0x000fe400078e0004 */
[----:B------:R-:W-:Y:S02]  /*17600*/  IMAD.MOV.U32 R112, RZ, RZ, R111 ;  /* 0x000000ffff707224 */ /* 0x000fe400078e006f */
[----:B------:R-:W-:Y:S01]  /*17610*/  IMAD.MOV.U32 R117, RZ, RZ, R116 ;  /* 0x000000ffff757224 */ /* 0x000fe200078e0074 */
[----:B------:R-:W-:Y:S01]  /*17620*/  STL.64 [R1+0x1168], R82 ;  /* 0x0011685201007387 */ /* 0x000fe20000100a00 */
[----:B------:R-:W-:-:S02]  /*17630*/  IMAD.MOV.U32 R111, RZ, RZ, R110 ;  /* 0x000000ffff6f7224 */ /* 0x000fc400078e006e */
[----:B------:R-:W-:Y:S02]  /*17640*/  IMAD.MOV.U32 R116, RZ, RZ, R115 ;  /* 0x000000ffff747224 */ /* 0x000fe400078e0073 */
[----:B------:R-:W-:Y:S01]  /*17650*/  IMAD.MOV.U32 R129, RZ, RZ, R128 ;  /* 0x000000ffff817224 */ /* 0x000fe200078e0080 */
[----:B------:R-:W-:Y:S01]  /*17660*/  STL.64 [R1+0x1170], R84 ;  /* 0x0011705401007387 */ /* 0x000fe20000100a00 */
[----:B------:R-:W-:Y:S02]  /*17670*/  IMAD.MOV.U32 R110, RZ, RZ, R109 ;  /* 0x000000ffff6e7224 */ /* 0x000fe400078e006d */
[----:B------:R-:W-:Y:S01]  /*17680*/  IMAD.MOV.U32 R115, RZ, RZ, R114 ;  /* 0x000000ffff737224 */ /* 0x000fe200078e0072 */
[----:B------:R-:W-:Y:S01]  /*17690*/  MOV R114, R113 ;  /* 0x0000007100727202 */ /* 0x000fe20000000f00 */
[----:B------:R-:W-:Y:S02]  /*176a0*/  IMAD.MOV.U32 R120, RZ, RZ, R119 ;  /* 0x000000ffff787224 */ /* 0x000fe400078e0077 */
[----:B------:R-:W-:Y:S01]  /*176b0*/  IMAD.MOV.U32 R128, RZ, RZ, R124 ;  /* 0x000000ffff807224 */ /* 0x000fe200078e007c */
[----:B------:R-:W-:Y:S01]  /*176c0*/  STL.64 [R1+0x1178], R88 ;  /* 0x0011785801007387 */ /* 0x000fe20000100a00 */
[----:B------:R-:W-:-:S02]  /*176d0*/  IMAD.MOV.U32 R109, RZ, RZ, R108 ;  /* 0x000000ffff6d7224 */ /* 0x000fc400078e006c */
[----:B------:R-:W-:Y:S02]  /*176e0*/  IMAD.MOV.U32 R119, RZ, RZ, R118 ;  /* 0x000000ffff777224 */ /* 0x000fe400078e0076 */
[----:B------:R-:W-:Y:S01]  /*176f0*/  IMAD.MOV.U32 R124, RZ, RZ, R122 ;  /* 0x000000ffff7c7224 */ /* 0x000fe200078e007a */
[----:B------:R-:W-:Y:S01]  /*17700*/  MOV R122, R121 ;  /* 0x00000079007a7202 */ /* 0x000fe20000000f00 */
[----:B------:R-:W-:Y:S01]  /*17710*/  IMAD.MOV.U32 R108, RZ, RZ, R107 ;  /* 0x000000ffff6c7224 */ /* 0x000fe200078e006b */
[----:B------:R-:W-:Y:S01]  /*17720*/  STL.64 [R1+0x1180], R90 ;  /* 0x0011805a01007387 */ /* 0x000fe20000100a00 */
[----:B------:R-:W-:Y:S02]  /*17730*/  IMAD.MOV.U32 R113, RZ, RZ, R112 ;  /* 0x000000ffff717224 */ /* 0x000fe400078e0070 */
[----:B------:R-:W-:Y:S01]  /*17740*/  IMAD.MOV.U32 R107, RZ, RZ, R5 ;  /* 0x000000ffff6b7224 */ /* 0x000fe200078e0005 */
[----:B------:R-:W2:Y:S01]  /*17750*/  LDL.LU R3, [R1+0x670] ;  /* 0x0006700001037983 */ /* 0x000ea20000300800 */
[----:B------:R-:W-:-:S02]  /*17760*/  IMAD.MOV.U32 R112, RZ, RZ, R111 ;  /* 0x000000ffff707224 */ /* 0x000fc400078e006f */
[----:B------:R-:W-:Y:S01]  /*17770*/  IMAD.MOV.U32 R111, RZ, RZ, R110 ;  /* 0x000000ffff6f7224 */ /* 0x000fe200078e006e */
[----:B------:R-:W3:Y:S01]  /*17780*/  LDL.LU R4, [R1+0x66c] ;  /* 0x00066c0001047983 */ /* 0x000ee20000300800 */
[----:B------:R-:W-:Y:S02]  /*17790*/  IMAD.MOV.U32 R118, RZ, RZ, R117 ;  /* 0x000000ffff767224 */ /* 0x000fe400078e0075 */
[----:B------:R-:W-:Y:S01]  /*177a0*/  IMAD.MOV.U32 R121, RZ, RZ, R120 ;  /* 0x000000ffff797224 */ /* 0x000fe200078e0078 */
[----:B------:R-:W4:Y:S01]  /*177b0*/  LDL.LU R5, [R1+0x668] ;  /* 0x0006680001057983 */ /* 0x000f220000300800 */
        /* <DEDUP_REMOVED lines=10> */
[----:B------:R-:W4:Y:S01]  /*17860*/  LDL.LU R7, [R1+0x664] ;  /* 0x0006640001077983 */ /* 0x000f220000300800 */
[----:B------:R-:W-:Y:S02]  /*17870*/  IMAD.MOV.U32 R122, RZ, RZ, R121 ;  /* 0x000000ffff7a7224 */ /* 0x000fe400078e0079 */
[----:B------:R-:W-:Y:S02]  /*17880*/  IMAD.MOV.U32 R116, RZ, RZ, R115 ;  /* 0x000000ffff747224 */ /* 0x000fe400078e0073 */
[----:B------:R-:W-:Y:S01]  /*17890*/  IMAD.MOV.U32 R121, RZ, RZ, R120 ;  /* 0x000000ffff797224 */ /* 0x000fe200078e0078 */
[----:B------:R-:W4:Y:S01]  /*178a0*/  LDL.LU R115, [R1+0x660] ;  /* 0x0006600001737983 */ /* 0x000f220000300800 */
[----:B------:R-:W-:Y:S02]  /*178b0*/  IMAD.MOV.U32 R131, RZ, RZ, R130 ;  /* 0x000000ffff837224 */ /* 0x000fe400078e0082 */
[----:B------:R-:W-:Y:S01]  /*178c0*/  IMAD.MOV.U32 R130, RZ, RZ, R128 ;  /* 0x000000ffff827224 */ /* 0x000fe200078e0080 */
[----:B------:R-:W-:Y:S01]  /*178d0*/  MOV R120, R119 ;  /* 0x0000007700787202 */ /* 0x000fe20000000f00 */
[----:B------:R-:W-:-:S02]  /*178e0*/  IMAD.MOV.U32 R118, RZ, RZ, R117 ;  /* 0x000000ffff767224 */ /* 0x000fc400078e0075 */
[----:B------:R-:W-:Y:S01]  /*178f0*/  IMAD.MOV.U32 R128, RZ, RZ, R124 ;  /* 0x000000ffff807224 */ /* 0x000fe200078e007c */
[----:B------:R-:W4:Y:S01]  /*17900*/  LDL.LU R117, [R1+0x65c] ;  /* 0x00065c0001757983 */ /* 0x000f220000300800 */
[----:B------:R-:W-:Y:S02]  /*17910*/  IMAD.MOV.U32 R124, RZ, RZ, R122 ;  /* 0x000000ffff7c7224 */ /* 0x000fe400078e007a */
[----:B------:R-:W-:Y:S01]  /*17920*/  IMAD.MOV.U32 R122, RZ, RZ, R121 ;  /* 0x000000ffff7a7224 */ /* 0x000fe200078e0079 */
[----:B------:R-:W4:Y:S04]  /*17930*/  LDL.LU R119, [R1+0x658] ;  /* 0x0006580001777983 */ /* 0x000f280000300800 */
[----:B------:R-:W4:Y:S01]  /*17940*/  LDL.LU R121, [R1+0x654] ;  /* 0x0006540001797983 */ /* 0x000f220000300800 */
        /* <DEDUP_REMOVED lines=27> */
[----:B-1----:R-:W-:Y:S01]  /*17b00*/  LOP3.LUT R9, R10, 0x20, RZ, 0xfc, !PT ;  /* 0x000000200a097812 */ /* 0x002fe200078efcff */
[----:B------:R-:W-:Y:S01]  /*17b10*/  IMAD R175, R248, UR20, RZ ;  /* 0x00000014f8af7c24 */ /* 0x000fe2000f8e02ff */
[----:B------:R-:W-:Y:S01]  /*17b20*/  LOP3.LUT R42, R10, 0x22, RZ, 0xfc, !PT ;  /* 0x000000220a2a7812 */ /* 0x000fe200078efcff */
[----:B------:R-:W-:Y:S01]  /*17b30*/  IMAD R179, R247, UR22, RZ ;  /* 0x00000016f7b37c24 */ /* 0x000fe2000f8e02ff */
[----:B------:R-:W-:Y:S01]  /*17b40*/  ISETP.GE.AND P4, PT, R9, UR26, PT ;  /* 0x0000001a09007c0c */ /* 0x000fe2000bf86270 */
[----:B------:R-:W-:Y:S01]  /*17b50*/  IMAD R181, R246, UR23, RZ ;  /* 0x00000017f6b57c24 */ /* 0x000fe2000f8e02ff */
[----:B------:R-:W-:Y:S01]  /*17b60*/  UMOV UR7, 0x400 ;  /* 0x0000040000077882 */ /* 0x000fe20000000000 */
[----:B------:R-:W-:Y:S01]  /*17b70*/  ULDC.64 UR44, c[0x0][0x208] ;  /* 0x00008200002c7ab9 */ /* 0x000fe20000000a00 */
[C---:B------:R-:W-:Y:S01]  /*17b80*/  LOP3.LUT R6, R10.reuse, 0x4, RZ, 0xfc, !PT ;  /* 0x000000040a067812 */ /* 0x040fe200078efcff */
[----:B------:R-:W-:Y:S01]  /*17b90*/  STL [R1+0x108c], R243 ;  /* 0x00108cf301007387 */ /* 0x000fe20000100800 */
[----:B------:R-:W-:Y:S01]  /*17ba0*/  ULDC UR6, c[0x0][0x230] ;  /* 0x00008c0000067ab9 */ /* 0x000fe20000000800 */
[----:B------:R-:W-:Y:S01]  /*17bb0*/  LOP3.LUT R16, R11, 0x20, RZ, 0x3c, !PT ;  /* 0x000000200b107812 */ /* 0x000fe200078e3cff */
[----:B------:R-:W-:Y:S01]  /*17bc0*/  ULDC UR8, c[0x0][0x230] ;  /* 0x00008c0000087ab9 */ /* 0x000fe20000000800 */
[C---:B------:R-:W-:Y:S01]  /*17bd0*/  LOP3.LUT R13, R10.reuse, 0xc, RZ, 0xfc, !PT ;  /* 0x0000000c0a0d7812 */ /* 0x040fe200078efcff */
[----:B------:R-:W1:Y:S01]  /*17be0*/  LDC R246, c[0x0][0x230] ;  /* 0x00008c00fff67b82 */ /* 0x000e620000000800 */
[----:B------:R-:W-:-:S02]  /*17bf0*/  LOP3.LUT R12, R10, 0xe, RZ, 0xfc, !PT ;  /* 0x0000000e0a0c7812 */ /* 0x000fc400078efcff */
[----:B------:R-:W-:Y:S01]  /*17c00*/  LOP3.LUT R8, R10, 0x2c, RZ, 0xfc, !PT ;  /* 0x0000002c0a087812 */ /* 0x000fe200078efcff */
[----:B--2---:R-:W-:Y:S02]  /*17c10*/  IMAD R3, R3, UR4, RZ ;  /* 0x0000000403037c24 */ /* 0x004fe4000f8e02ff */
[----:B---3--:R-:W-:-:S03]  /*17c20*/  IMAD R4, R4, UR4, RZ ;  /* 0x0000000404047c24 */ /* 0x008fc6000f8e02ff */
[-C--:B------:R-:W-:Y:S01]  /*17c30*/  LEA R106, P3, R3, R180.reuse, 0x2 ;  /* 0x000000b4036a7211 */ /* 0x080fe200078610ff */
[----:B----4-:R-:W-:Y:S01]  /*17c40*/  IMAD R5, R5, UR4, RZ ;  /* 0x0000000405057c24 */ /* 0x010fe2000f8e02ff */
[C---:B------:R-:W-:Y:S02]  /*17c50*/  LEA R108, P6, R4.reuse, R180, 0x2 ;  /* 0x000000b4046c7211 */ /* 0x040fe400078c10ff */
[-C--:B------:R-:W-:Y:S02]  /*17c60*/  LEA.HI.X.SX32 R107, R3, R2.reuse, 0x2, P3 ;  /* 0x00000002036b7211 */ /* 0x080fe400018f16ff */
[----:B------:R-:W-:Y:S02]  /*17c70*/  LEA.HI.X.SX32 R109, R4, R2, 0x2, P6 ;  /* 0x00000002046d7211 */ /* 0x000fe400030f16ff */
[----:B------:R-:W-:-:S04]  /*17c80*/  LEA R110, P5, R5, R180, 0x2 ;  /* 0x000000b4056e7211 */ /* 0x000fc800078a10ff */
[----:B------:R-:W-:Y:S01]  /*17c90*/  LEA.HI.X.SX32 R111, R5, R2, 0x2, P5 ;  /* 0x00000002056f7211 */ /* 0x000fe200028f16ff */
[----:B------:R-:W-:Y:S02]  /*17ca0*/  IMAD R7, R7, UR4, RZ ;  /* 0x0000000407077c24 */ /* 0x000fe4000f8e02ff */
[----:B------:R-:W-:-:S03]  /*17cb0*/  IMAD R115, R115, UR4, RZ ;  /* 0x0000000473737c24 */ /* 0x000fc6000f8e02ff */
[-C--:B------:R-:W-:Y:S02]  /*17cc0*/  LEA R112, P3, R7, R180.reuse, 0x2 ;  /* 0x000000b407707211 */ /* 0x080fe400078610ff */
[----:B------:R-:W-:Y:S01]  /*17cd0*/  LEA R114, P6, R115, R180, 0x2 ;  /* 0x000000b473727211 */ /* 0x000fe200078c10ff */
[----:B------:R-:W-:Y:S02]  /*17ce0*/  IMAD R117, R117, UR4, RZ ;  /* 0x0000000475757c24 */ /* 0x000fe4000f8e02ff */
[----:B------:R-:W-:Y:S02]  /*17cf0*/  IMAD R119, R119, UR4, RZ ;  /* 0x0000000477777c24 */ /* 0x000fe4000f8e02ff */
[----:B------:R-:W-:Y:S01]  /*17d00*/  IMAD R121, R121, UR4, RZ ;  /* 0x0000000479797c24 */ /* 0x000fe2000f8e02ff */
[-C--:B------:R-:W-:Y:S02]  /*17d10*/  LEA.HI.X.SX32 R113, R7, R2.reuse, 0x2, P3 ;  /* 0x0000000207717211 */ /* 0x080fe400018f16ff */
[----:B------:R-:W-:-:S02]  /*17d20*/  LEA.HI.X.SX32 R115, R115, R2, 0x2, P6 ;  /* 0x0000000273737211 */ /* 0x000fc400030f16ff */
[-C--:B------:R-:W-:Y:S02]  /*17d30*/  LEA R116, P5, R117, R180.reuse, 0x2 ;  /* 0x000000b475747211 */ /* 0x080fe400078a10ff */
[-C--:B------:R-:W-:Y:S02]  /*17d40*/  LEA R118, P3, R119, R180.reuse, 0x2 ;  /* 0x000000b477767211 */ /* 0x080fe400078610ff */
[----:B------:R-:W-:Y:S02]  /*17d50*/  LEA R120, P6, R121, R180, 0x2 ;  /* 0x000000b479787211 */ /* 0x000fe400078c10ff */
[-C--:B------:R-:W-:Y:S02]  /*17d60*/  LEA.HI.X.SX32 R117, R117, R2.reuse, 0x2, P5 ;  /* 0x0000000275757211 */ /* 0x080fe400028f16ff */
        /* <DEDUP_REMOVED lines=28> */
[----:B------:R-:W-:Y:S01]  /*17f30*/  LEA R152, P6, R153, R180, 0x2 ;  /* 0x000000b499987211 */ /* 0x000fe200078c10ff */
[----:B------:R-:W2:Y:S01]  /*17f40*/  S2UR UR4, SR_CgaCtaId ;  /* 0x00000000000479c3 */ /* 0x000ea20000008800 */
        /* <DEDUP_REMOVED lines=26> */
[----:B------:R-:W-:Y:S01]  /*180f0*/  LEA.HI.X.SX32 R177, R177, R2, 0x2, P6 ;  /* 0x00000002b1b17211 */ /* 0x000fe200030f16ff */
[----:B--2---:R-:W-:Y:S01]  /*18100*/  ULEA UR7, UR4, UR7, 0x18 ;  /* 0x0000000704077291 */ /* 0x004fe2000f8ec03f */
[----:B------:R-:W-:-:S02]  /*18110*/  LEA R174, P5, R175, R180, 0x2 ;  /* 0x000000b4afae7211 */ /* 0x000fc400078a10ff */
[----:B------:R-:W-:Y:S01]  /*18120*/  ISETP.GE.AND P3, PT, R42, UR27, PT ;  /* 0x0000001b2a007c0c */ /* 0x000fe2000bf66270 */
[----:B------:R-:W-:Y:S01]  /*18130*/  ULDC UR4, c[0x0][0x230] ;  /* 0x00008c0000047ab9 */ /* 0x000fe20000000800 */
[-C--:B------:R-:W-:Y:S02]  /*18140*/  LEA R178, P6, R179, R180.reuse, 0x2 ;  /* 0x000000b4b3b27211 */ /* 0x080fe400078c10ff */
[C---:B------:R-:W-:Y:S02]  /*18150*/  SEL R4, R0.reuse, RZ, !P4 ;  /* 0x000000ff00047207 */ /* 0x040fe40006000000 */
[C---:B------:R-:W-:Y:S02]  /*18160*/  LEA R180, P4, R181.reuse, R180, 0x2 ;  /* 0x000000b4b5b47211 */ /* 0x040fe400078810ff */
[----:B------:R-:W-:Y:S02]  /*18170*/  SEL R3, R0, RZ, !P3 ;  /* 0x000000ff00037207 */ /* 0x000fe40005800000 */
[----:B------:R-:W-:Y:S01]  /*18180*/  LEA.HI.X.SX32 R181, R181, R2, 0x2, P4 ;  /* 0x00000002b5b57211 */ /* 0x000fe200020f16ff */
[----:B------:R-:W-:Y:S01]  /*18190*/  VIADD R252, R11, UR7 ;  /* 0x000000070bfc7c36 */ /* 0x000fe20008000000 */
[----:B------:R-:W-:-:S02]  /*181a0*/  ISETP.NE.U32.AND P4, PT, R4, RZ, PT ;  /* 0x000000ff0400720c */ /* 0x000fc40003f85070 */
[-C--:B------:R-:W-:Y:S02]  /*181b0*/  LEA.HI.X.SX32 R179, R179, R2.reuse, 0x2, P6 ;  /* 0x00000002b3b37211 */ /* 0x080fe400030f16ff */
[----:B------:R-:W-:Y:S01]  /*181c0*/  ISETP.NE.U32.AND P6, PT, R3, RZ, PT ;  /* 0x000000ff0300720c */ /* 0x000fe20003fc5070 */
[----:B------:R-:W-:Y:S01]  /*181d0*/  @!PT LDS RZ, [RZ] ;  /* 0x00000000fffff984 */ /* 0x000fe20000000800 */
[----:B------:R-:W-:Y:S01]  /*181e0*/  @!PT LDS RZ, [RZ] ;  /* 0x00000000fffff984 */ /* 0x000fe20000000800 */
[----:B------:R-:W-:Y:S01]  /*181f0*/  @!PT LDS RZ, [RZ] ;  /* 0x00000000fffff984 */ /* 0x000fe20000000800 */
[----:B------:R-:W-:Y:S01]  /*18200*/  LDGSTS.E [R252+0x60000], desc[UR44][R244.64], P0 ;  /* 0x60000000f4fc7fae */ /* 0x000fe2000812186c */
[----:B------:R-:W-:Y:S02]  /*18210*/  LEA.HI.X.SX32 R175, R175, R2, 0x2, P5 ;  /* 0x00000002afaf7211 */ /* 0x000fe400028f16ff */
[----:B------:R-:W-:Y:S01]  /*18220*/  LOP3.LUT R2, R10, 0x6, RZ, 0xfc, !PT ;  /* 0x000000060a027812 */ /* 0x000fe200078efcff */
[----:B------:R-:W-:Y:S03]  /*18230*/  LDGSTS.E [R252+0x60008], desc[UR44][R182.64], P1 ;  /* 0x60008000b6fc7fae */ /* 0x000fe6000892186c */
[C---:B------:R-:W-:Y:S01]  /*18240*/  ISETP.GE.AND P0, PT, R2.reuse, UR4, PT ;  /* 0x0000000402007c0c */ /* 0x040fe2000bf06270 */
[----:B------:R-:W-:Y:S01]  /*18250*/  ULDC UR4, c[0x0][0x230] ;  /* 0x00008c0000047ab9 */ /* 0x000fe20000000800 */
[----:B------:R-:W-:Y:S01]  /*18260*/  ISETP.GE.AND P1, PT, R2, UR5, PT ;  /* 0x0000000502007c0c */ /* 0x000fe2000bf26270 */
[----:B------:R-:W-:Y:S01]  /*18270*/  LDGSTS.E [R252+0x62000], desc[UR44][R184.64], P4 ;  /* 0x62000000b8fc7fae */ /* 0x000fe2000a12186c */
[----:B------:R-:W-:-:S02]  /*18280*/  LOP3.LUT R2, R10, 0x8, RZ, 0xfc, !PT ;  /* 0x000000080a027812 */ /* 0x000fc400078efcff */
[----:B------:R-:W-:Y:S01]  /*18290*/  ISETP.GE.AND P5, PT, R6, UR25, PT ;  /* 0x0000001906007c0c */ /* 0x000fe2000bfa6270 */
[----:B------:R2:W-:Y:S01]  /*182a0*/  LDGSTS.E [R252+0x62008], desc[UR44][R242.64], P6 ;  /* 0x62008000f2fc7fae */ /* 0x0005e2000b12186c */
[----:B------:R-:W-:Y:S02]  /*182b0*/  SEL R7, RZ, 0x4, P2 ;  /* 0x00000004ff077807 */ /* 0x000fe40001000000 */
[----:B------:R-:W-:Y:S02]  /*182c0*/  LOP3.LUT R3, R10, 0xa, RZ, 0xfc, !PT ;  /* 0x0000000a0a037812 */ /* 0x000fe400078efcff */
[----:B------:R-:W-:Y:S02]  /*182d0*/  ISETP.GE.AND P3, PT, R6, UR5, PT ;  /* 0x0000000506007c0c */ /* 0x000fe4000bf66270 */
[C---:B------:R-:W-:Y:S01]  /*182e0*/  ISETP.GE.AND P2, PT, R2.reuse, UR4, PT ;  /* 0x0000000402007c0c */ /* 0x040fe2000bf46270 */
[----:B------:R-:W-:Y:S01]  /*182f0*/  ULDC UR4, c[0x0][0x230] ;  /* 0x00008c0000047ab9 */ /* 0x000fe20000000800 */
[----:B------:R-:W-:-:S02]  /*18300*/  ISETP.GE.AND P4, PT, R2, UR5, PT ;  /* 0x0000000502007c0c */ /* 0x000fc4000bf86270 */
[----:B------:R-:W-:Y:S02]  /*18310*/  SEL R2, R0, RZ, !P5 ;  /* 0x000000ff00027207 */ /* 0x000fe40006800000 */
[C---:B------:R-:W-:Y:S01]  /*18320*/  ISETP.GE.AND P6, PT, R3.reuse, UR4, PT ;  /* 0x0000000403007c0c */ /* 0x040fe2000bfc6270 */
[----:B------:R-:W-:Y:S01]  /*18330*/  ULDC UR4, c[0x0][0x230] ;  /* 0x00008c0000047ab9 */ /* 0x000fe20000000800 */
[----:B------:R-:W-:Y:S02]  /*18340*/  ISETP.GE.AND P5, PT, R3, UR5, PT ;  /* 0x0000000503007c0c */ /* 0x000fe4000bfa6270 */
[----:B------:R-:W-:Y:S02]  /*18350*/  SEL R3, RZ, 0x4, P3 ;  /* 0x00000004ff037807 */ /* 0x000fe40001800000 */
[----:B------:R-:W-:Y:S02]  /*18360*/  LOP3.LUT R6, R10, 0x24, RZ, 0xfc, !PT ;  /* 0x000000240a067812 */ /* 0x000fe400078efcff */
[----:B------:R-:W-:Y:S01]  /*18370*/  LOP3.LUT R4, R11, 0x10, RZ, 0x3c, !PT ;  /* 0x000000100b047812 */ /* 0x000fe200078e3cff */
[----:B------:R3:W-:Y:S01]  /*18380*/  STL [R1+0x55c], R3 ;  /* 0x00055c0301007387 */ /* 0x0007e20000100800 */
[----:B------:R-:W-:-:S02]  /*18390*/  ISETP.NE.U32.AND P3, PT, R2, RZ, PT ;  /* 0x000000ff0200720c */ /* 0x000fc40003f65070 */
[----:B------:R-:W-:Y:S01]  /*183a0*/  LOP3.LUT R5, R10, 0x26, RZ, 0xfc, !PT ;  /* 0x000000260a057812 */ /* 0x000fe200078efcff */
[----:B------:R4:W-:Y:S01]  /*183b0*/  STL [R1+0xf34], R4 ;  /* 0x000f340401007387 */ /* 0x0009e20000100800 */
[----:B------:R-:W-:Y:S01]  /*183c0*/  VIADD R2, R4, UR7 ;  /* 0x0000000704027c36 */ /* 0x000fe20008000000 */
[----:B---3--:R-:W-:Y:S02]  /*183d0*/  SEL R3, R0, RZ, !P0 ;  /* 0x000000ff00037207 */ /* 0x008fe40004000000 */
[----:B------:R-:W-:Y:S01]  /*183e0*/  ISETP.GE.AND P0, PT, R6, UR4, PT ;  /* 0x0000000406007c0c */ /* 0x000fe2000bf06270 */
[----:B------:R-:W-:Y:S01]  /*183f0*/  ULDC UR4, c[0x0][0x230] ;  /* 0x00008c0000047ab9 */ /* 0x000fe20000000800 */
[----:B------:R-:W-:-:S04]  /*18400*/  SEL R6, RZ, 0x4, P1 ;  /* 0x00000004ff067807 */ /* 0x000fc80000800000 */
[----:B------:R-:W-:Y:S01]  /*18410*/  LDGSTS.E [R2+0x60000], desc[UR44][R186.64], P3 ;  /* 0x60000000ba027fae */ /* 0x000fe2000992186c */
[----:B----4-:R-:W-:Y:S02]  /*18420*/  SEL R4, R0, RZ, !P0 ;  /* 0x000000ff00047207 */ /* 0x010fe40004000000 */
[----:B------:R-:W-:Y:S02]  /*18430*/  ISETP.NE.U32.AND P0, PT, R3, RZ, PT ;  /* 0x000000ff0300720c */ /* 0x000fe40003f05070 */
[----:B------:R-:W-:Y:S01]  /*18440*/  ISETP.GE.AND P1, PT, R5, UR6, PT ;  /* 0x0000000605007c0c */ /* 0x000fe2000bf26270 */
[----:B------:R3:W-:Y:S01]  /*18450*/  STL [R1+0x570], R6 ;  /* 0x0005700601007387 */ /* 0x0007e20000100800 */
[----:B------:R-:W-:Y:S01]  /*18460*/  LOP3.LUT R5, R10, 0x28, RZ, 0xfc, !PT ;  /* 0x000000280a057812 */ /* 0x000fe200078efcff */
[----:B------:R-:W-:Y:S01]  /*18470*/  ULDC UR6, c[0x0][0x230] ;  /* 0x00008c0000067ab9 */ /* 0x000fe20000000800 */
[----:B------:R-:W-:Y:S02]  /*18480*/  SEL R3, R0, RZ, !P1 ;  /* 0x000000ff00037207 */ /* 0x000fe40004800000 */
[----:B------:R-:W-:-:S02]  /*18490*/  ISETP.NE.U32.AND P1, PT, R4, RZ, PT ;  /* 0x000000ff0400720c */ /* 0x000fc40003f25070 */
[----:B------:R-:W-:Y:S02]  /*184a0*/  ISETP.NE.U32.AND P3, PT, R3, RZ, PT ;  /* 0x000000ff0300720c */ /* 0x000fe40003f65070 */
[----:B------:R-:W-:Y:S01]  /*184b0*/  SEL R3, R0, RZ, !P2 ;  /* 0x000000ff00037207 */ /* 0x000fe20005000000 */
[----:B------:R-:W-:Y:S01]  /*184c0*/  LDGSTS.E [R2+0x60008], desc[UR44][R188.64], P0 ;  /* 0x60008000bc027fae */ /* 0x000fe2000812186c */
[----:B---3--:R-:W-:Y:S02]  /*184d0*/  LOP3.LUT R6, R10, 0x2a, RZ, 0xfc, !PT ;  /* 0x0000002a0a067812 */ /* 0x008fe400078efcff */
[----:B------:R-:W-:Y:S02]  /*184e0*/  ISETP.NE.U32.AND P0, PT, R3, RZ, PT ;  /* 0x000000ff0300720c */ /* 0x000fe40003f05070 */
[----:B------:R-:W-:Y:S01]  /*184f0*/  ISETP.GE.AND P2, PT, R5, UR4, PT ;  /* 0x0000000405007c0c */ /* 0x000fe2000bf46270 */
[----:B------:R-:W-:Y:S01]  /*18500*/  VIADD R247, R16, UR7 ;  /* 0x0000000710f77c36 */ /* 0x000fe20008000000 */
[----:B------:R-:W-:Y:S01]  /*18510*/  SEL R5, R0, RZ, !P6 ;  /* 0x000000ff00057207 */ /* 0x000fe20007000000 */
[----:B------:R-:W-:Y:S01]  /*18520*/  LDGSTS.E [R2+0x62000], desc[UR44][R240.64], P1 ;  /* 0x62000000f0027fae */ /* 0x000fe2000892186c */
[----:B------:R-:W-:Y:S01]  /*18530*/  ISETP.GE.AND P6, PT, R6, UR6, PT ;  /* 0x0000000606007c0c */ /* 0x000fe2000bfc6270 */
[----:B------:R-:W-:Y:S01]  /*18540*/  ULDC UR4, c[0x0][0x230] ;  /* 0x00008c0000047ab9 */ /* 0x000fe20000000800 */
[C---:B------:R-:W-:Y:S01]  /*18550*/  SEL R4, R0.reuse, RZ, !P2 ;  /* 0x000000ff00047207 */ /* 0x040fe20005000000 */
[----:B------:R-:W-:Y:S01]  /*18560*/  LDGSTS.E [R2+0x62008], desc[UR44][R238.64], P3 ;  /* 0x62008000ee027fae */ /* 0x000fe2000992186c */
[----:B------:R-:W-:Y:S01]  /*18570*/  SEL R3, R0, RZ, !P6 ;  /* 0x000000ff00037207 */ /* 0x000fe20007000000 */
[----:B------:R-:W-:Y:S01]  /*18580*/  ULDC UR6, c[0x0][0x230] ;  /* 0x00008c0000067ab9 */ /* 0x000fe20000000800 */
[----:B------:R-:W-:Y:S01]  /*18590*/  ISETP.NE.U32.AND P2, PT, R5, RZ, PT ;  /* 0x000000ff0500720c */ /* 0x000fe20003f45070 */
[----:B------:R-:W-:Y:S01]  /*185a0*/  LDGSTS.E [R247+0x60000], desc[UR44][R190.64], P0 ;  /* 0x60000000bef77fae */ /* 0x000fe2000812186c */
[----:B------:R-:W-:Y:S01]  /*185b0*/  ISETP.GE.AND P3, PT, R13, UR4, PT ;  /* 0x000000040d007c0c */ /* 0x000fe2000bf66270 */
[----:B------:R-:W-:Y:S01]  /*185c0*/  ULDC UR4, c[0x0][0x230] ;  /* 0x00008c0000047ab9 */ /* 0x000fe20000000800 */
[----:B------:R-:W-:-:S02]  /*185d0*/  ISETP.NE.U32.AND P6, PT, R3, RZ, PT ;  /* 0x000000ff0300720c */ /* 0x000fc40003fc5070 */
[----:B------:R-:W-:Y:S01]  /*185e0*/  ISETP.GE.AND P0, PT, R12, UR6, PT ;  /* 0x000000060c007c0c */ /* 0x000fe2000bf06270 */
[----:B------:R3:W-:Y:S01]  /*185f0*/  STL [R1+0xf30], R16 ;  /* 0x000f301001007387 */ /* 0x0007e20000100800 */
[----:B------:R-:W-:Y:S01]  /*18600*/  ISETP.NE.U32.AND P1, PT, R4, RZ, PT ;  /* 0x000000ff0400720c */ /* 0x000fe20003f25070 */
[----:B------:R-:W-:Y:S01]  /*18610*/  ULDC UR6, c[0x0][0x230] ;  /* 0x00008c0000067ab9 */ /* 0x000fe20000000800 */
[C---:B------:R-:W-:Y:S02]  /*18620*/  SEL R3, R0.reuse, RZ, !P3 ;  /* 0x000000ff00037207 */ /* 0x040fe40005800000 */
[----:B------:R-:W-:Y:S01]  /*18630*/  SEL R5, R0, RZ, !P0 ;  /* 0x000000ff00057207 */ /* 0x000fe20004000000 */
[----:B------:R-:W-:Y:S01]  /*18640*/  LDGSTS.E [R247+0x60008], desc[UR44][R192.64], P2 ;  /* 0x60008000c0f77fae */ /* 0x000fe2000912186c */
[----:B------:R-:W-:Y:S02]  /*18650*/  ISETP.NE.U32.AND P0, PT, R3, RZ, PT ;  /* 0x000000ff0300720c */ /* 0x000fe40003f05070 */
[----:B------:R-:W-:-:S02]  /*18660*/  LOP3.LUT R6, R10, 0x2e, RZ, 0xfc, !PT ;  /* 0x0000002e0a067812 */ /* 0x000fc400078efcff */
[----:B---3--:R-:W-:Y:S02]  /*18670*/  LOP3.LUT R16, R11, 0x30, RZ, 0x3c, !PT ;  /* 0x000000300b107812 */ /* 0x008fe400078e3cff */
[----:B------:R-:W-:Y:S01]  /*18680*/  ISETP.GE.AND P3, PT, R8, UR8, PT ;  /* 0x0000000808007c0c */ /* 0x000fe2000bf66270 */
[----:B------:R-:W-:Y:S01]  /*18690*/  LDGSTS.E [R247+0x62000], desc[UR44][R236.64], P1 ;  /* 0x62000000ecf77fae */ /* 0x000fe2000892186c */
[----:B------:R-:W-:Y:S01]  /*186a0*/  ISETP.GE.AND P2, PT, R6, UR4, PT ;  /* 0x0000000406007c0c */ /* 0x000fe2000bf46270 */
[----:B------:R-:W-:Y:S01]  /*186b0*/  VIADD R248, R16, UR7 ;  /* 0x0000000710f87c36 */ /* 0x000fe20008000000 */
[----:B------:R-:W-:Y:S01]  /*186c0*/  LOP3.LUT R13, R10, 0x10, RZ, 0xfc, !PT ;  /* 0x000000100a0d7812 */ /* 0x000fe200078efcff */
[----:B------:R-:W-:Y:S01]  /*186d0*/  ULDC UR4, c[0x0][0x230] ;  /* 0x00008c0000047ab9 */ /* 0x000fe20000000800 */
[C---:B------:R-:W-:Y:S01]  /*186e0*/  SEL R4, R0.reuse, RZ, !P3 ;  /* 0x000000ff00047207 */ /* 0x040fe20005800000 */
[----:B------:R-:W-:Y:S01]  /*186f0*/  LDGSTS.E [R247+0x62008], desc[UR44][R194.64], P6 ;  /* 0x62008000c2f77fae */ /* 0x000fe2000b12186c */
[----:B------:R-:W-:Y:S01]  /*18700*/  SEL R3, R0, RZ, !P2 ;  /* 0x000000ff00037207 */ /* 0x000fe20005000000 */
[----:B------:R-:W-:Y:S01]  /*18710*/  ULDC UR8, c[0x0][0x230] ;  /* 0x00008c0000087ab9 */ /* 0x000fe20000000800 */
[----:B------:R-:W-:Y:S01]  /*18720*/  LOP3.LUT R12, R10, 0x12, RZ, 0xfc, !PT ;  /* 0x000000120a0c7812 */ /* 0x000fe200078efcff */
[----:B------:R-:W-:Y:S01]  /*18730*/  LDGSTS.E [R248+0x60000], desc[UR44][R196.64], P0 ;  /* 0x60000000c4f87fae */ /* 0x000fe2000812186c */
[----:B------:R-:W-:-:S02]  /*18740*/  ISETP.NE.U32.AND P3, PT, R5, RZ, PT ;  /* 0x000000ff0500720c */ /* 0x000fc40003f65070 */
[----:B------:R-:W-:Y:S01]  /*18750*/  ISETP.GE.AND P6, PT, R13, UR4, PT ;  /* 0x000000040d007c0c */ /* 0x000fe2000bfc6270 */
[----:B------:R3:W-:Y:S01]  /*18760*/  STL [R1+0xf2c], R16 ;  /* 0x000f2c1001007387 */ /* 0x0007e20000100800 */
[----:B------:R-:W-:Y:S01]  /*18770*/  ISETP.NE.U32.AND P2, PT, R3, RZ, PT ;  /* 0x000000ff0300720c */ /* 0x000fe20003f45070 */
[----:B------:R-:W-:Y:S01]  /*18780*/  ULDC UR4, c[0x0][0x230] ;  /* 0x00008c0000047ab9 */ /* 0x000fe20000000800 */
[----:B------:R-:W-:Y:S01]  /*18790*/  ISETP.GE.AND P0, PT, R12, UR6, PT ;  /* 0x000000060c007c0c */ /* 0x000fe2000bf06270 */
[----:B------:R-:W-:Y:S01]  /*187a0*/  ULDC UR6, c[0x0][0x230] ;  /* 0x00008c0000067ab9 */ /* 0x000fe20000000800 */
[----:B------:R-:W-:Y:S02]  /*187b0*/  ISETP.NE.U32.AND P1, PT, R4, RZ, PT ;  /* 0x000000ff0400720c */ /* 0x000fe40003f25070 */
[C---:B------:R-:W-:Y:S02]  /*187c0*/  SEL R3, R0.reuse, RZ, !P6 ;  /* 0x000000ff00037207 */ /* 0x040fe40007000000 */
[----:B------:R-:W-:Y:S01]  /*187d0*/  SEL R5, R0, RZ, !P0 ;  /* 0x000000ff00057207 */ /* 0x000fe20004000000 */
[----:B------:R-:W-:Y:S01]  /*187e0*/  LDGSTS.E [R248+0x60008], desc[UR44][R200.64], P3 ;  /* 0x60008000c8f87fae */ /* 0x000fe2000992186c */
[----:B------:R-:W-:-:S02]  /*187f0*/  ISETP.NE.U32.AND P0, PT, R3, RZ, PT ;  /* 0x000000ff0300720c */ /* 0x000fc40003f05070 */
[C---:B------:R-:W-:Y:S02]  /*18800*/  LOP3.LUT R8, R10.reuse, 0x30, RZ, 0xfc, !PT ;  /* 0x000000300a087812 */ /* 0x040fe400078efcff */
[----:B------:R-:W-:Y:S02]  /*18810*/  LOP3.LUT R6, R10, 0x32, RZ, 0xfc, !PT ;  /* 0x000000320a067812 */ /* 0x000fe400078efcff */
[----:B---3--:R-:W-:Y:S01]  /*18820*/  LOP3.LUT R16, R11, 0x40, RZ, 0x3c, !PT ;  /* 0x000000400b107812 */ /* 0x008fe200078e3cff */
[----:B------:R-:W-:Y:S01]  /*18830*/  LDGSTS.E [R248+0x62000], desc[UR44][R198.64], P1 ;  /* 0x62000000c6f87fae */ /* 0x000fe2000892186c */
[----:B------:R-:W-:Y:S01]  /*18840*/  ISETP.GE.AND P6, PT, R8, UR8, PT ;  /* 0x0000000808007c0c */ /* 0x000fe2000bfc6270 */
[----:B------:R-:W-:Y:S01]  /*18850*/  ULDC UR8, c[0x0][0x230] ;  /* 0x00008c0000087ab9 */ /* 0x000fe20000000800 */
[----:B------:R-:W-:Y:S01]  /*18860*/  ISETP.GE.AND P3, PT, R6, UR4, PT ;  /* 0x0000000406007c0c */ /* 0x000fe2000bf66270 */
[----:B------:R-:W-:Y:S01]  /*18870*/  ULDC UR4, c[0x0][0x230] ;  /* 0x00008c0000047ab9 */ /* 0x000fe20000000800 */
[----:B------:R-:W-:Y:S01]  /*18880*/  LOP3.LUT R13, R10, 0x14, RZ, 0xfc, !PT ;  /* 0x000000140a0d7812 */ /* 0x000fe200078efcff */
[----:B------:R-:W-:Y:S01]  /*18890*/  LDGSTS.E [R248+0x62008], desc[UR44][R234.64], P2 ;  /* 0x62008000eaf87fae */ /* 0x000fe2000912186c */
[----:B------:R-:W-:-:S02]  /*188a0*/  IADD3 R249, R16, UR7, RZ ;  /* 0x0000000710f97c10 */ /* 0x000fc4000fffe0ff */
[C---:B------:R-:W-:Y:S02]  /*188b0*/  SEL R4, R0.reuse, RZ, !P6 ;  /* 0x000000ff00047207 */ /* 0x040fe40007000000 */
[----:B------:R-:W-:Y:S01]  /*188c0*/  SEL R3, R0, RZ, !P3 ;  /* 0x000000ff00037207 */ /* 0x000fe20005800000 */
[----:B------:R-:W-:Y:S01]  /*188d0*/  LDGSTS.E [R249+0x60000], desc[UR44][R204.64], P0 ;  /* 0x60000000ccf97fae */ /* 0x000fe2000812186c */
[----:B------:R-:W-:Y:S02]  /*188e0*/  LOP3.LUT R12, R10, 0x16, RZ, 0xfc, !PT ;  /* 0x000000160a0c7812 */ /* 0x000fe400078efcff */
[----:B------:R-:W-:Y:S02]  /*188f0*/  ISETP.NE.U32.AND P6, PT, R5, RZ, PT ;  /* 0x000000ff0500720c */ /* 0x000fe40003fc5070 */
[----:B------:R-:W-:Y:S01]  /*18900*/  ISETP.GE.AND P2, PT, R13, UR4, PT ;  /* 0x000000040d007c0c */ /* 0x000fe2000bf46270 */
[----:B------:R3:W-:Y:S01]  /*18910*/  STL [R1+0xf28], R16 ;  /* 0x000f281001007387 */ /* 0x0007e20000100800 */
[----:B------:R-:W-:Y:S01]  /*18920*/  ISETP.NE.U32.AND P3, PT, R3, RZ, PT ;  /* 0x000000ff0300720c */ /* 0x000fe20003f65070 */
[----:B------:R-:W-:Y:S01]  /*18930*/  ULDC UR4, c[0x0][0x230] ;  /* 0x00008c0000047ab9 */ /* 0x000fe20000000800 */
[----:B------:R-:W-:Y:S01]  /*18940*/  ISETP.GE.AND P0, PT, R12, UR6, PT ;  /* 0x000000060c007c0c */ /* 0x000fe2000bf06270 */
[----:B------:R-:W-:Y:S01]  /*18950*/  ULDC UR6, c[0x0][0x230] ;  /* 0x00008c0000067ab9 */ /* 0x000fe20000000800 */
[----:B------:R-:W-:-:S02]  /*18960*/  ISETP.NE.U32.AND P1, PT, R4, RZ, PT ;  /* 0x000000ff0400720c */ /* 0x000fc40003f25070 */
[C---:B------:R-:W-:Y:S02]  /*18970*/  SEL R3, R0.reuse, RZ, !P2 ;  /* 0x000000ff00037207 */ /* 0x040fe40005000000 */
[----:B------:R-:W-:Y:S01]  /*18980*/  SEL R5, R0, RZ, !P0 ;  /* 0x000000ff00057207 */ /* 0x000fe20004000000 */
[----:B------:R-:W-:Y:S01]  /*18990*/  LDGSTS.E [R249+0x60008], desc[UR44][R202.64], P6 ;  /* 0x60008000caf97fae */ /* 0x000fe2000b12186c */
[----:B------:R-:W-:Y:S02]  /*189a0*/  ISETP.NE.U32.AND P0, PT, R3, RZ, PT ;  /* 0x000000ff0300720c */ /* 0x000fe40003f05070 */
[C---:B------:R-:W-:Y:S02]  /*189b0*/  LOP3.LUT R6, R10.reuse, 0x36, RZ, 0xfc, !PT ;  /* 0x000000360a067812 */ /* 0x040fe400078efcff */
[----:B---3--:R-:W-:Y:S02]  /*189c0*/  LOP3.LUT R16, R11, 0x50, RZ, 0x3c, !PT ;  /* 0x000000500b107812 */ /* 0x008fe400078e3cff */
[----:B------:R-:W-:Y:S01]  /*189d0*/  LOP3.LUT R8, R10, 0x34, RZ, 0xfc, !PT ;  /* 0x000000340a087812 */ /* 0x000fe200078efcff */
[----:B------:R-:W-:Y:S01]  /*189e0*/  LDGSTS.E [R249+0x62000], desc[UR44][R206.64], P1 ;  /* 0x62000000cef97fae */ /* 0x000fe2000892186c */
[----:B------:R-:W-:Y:S01]  /*189f0*/  ISETP.GE.AND P6, PT, R6, UR4, PT ;  /* 0x0000000406007c0c */ /* 0x000fe2000bfc6270 */
[----:B------:R-:W-:Y:S01]  /*18a00*/  VIADD R250, R16, UR7 ;  /* 0x0000000710fa7c36 */ /* 0x000fe20008000000 */
[----:B------:R-:W-:Y:S01]  /*18a10*/  LOP3.LUT R13, R10, 0x18, RZ, 0xfc, !PT ;  /* 0x000000180a0d7812 */ /* 0x000fe200078efcff */
[----:B------:R-:W-:Y:S01]  /*18a20*/  ULDC UR4, c[0x0][0x230] ;  /* 0x00008c0000047ab9 */ /* 0x000fe20000000800 */
[----:B------:R-:W-:Y:S01]  /*18a30*/  ISETP.GE.AND P2, PT, R8, UR8, PT ;  /* 0x0000000808007c0c */ /* 0x000fe2000bf46270 */
[----:B------:R-:W-:Y:S01]  /*18a40*/  LDGSTS.E [R249+0x62008], desc[UR44][R210.64], P3 ;  /* 0x62008000d2f97fae */ /* 0x000fe2000992186c */
[----:B------:R-:W-:Y:S01]  /*18a50*/  SEL R3, R0, RZ, !P6 ;  /* 0x000000ff00037207 */ /* 0x000fe20007000000 */
[----:B------:R-:W-:Y:S01]  /*18a60*/  ULDC UR8, c[0x0][0x230] ;  /* 0x00008c0000087ab9 */ /* 0x000fe20000000800 */
[----:B------:R-:W-:Y:S01]  /*18a70*/  LOP3.LUT R12, R10, 0x1a, RZ, 0xfc, !PT ;  /* 0x0000001a0a0c7812 */ /* 0x000fe200078efcff */
[----:B------:R-:W-:Y:S01]  /*18a80*/  LDGSTS.E [R250+0x60000], desc[UR44][R208.64], P0 ;  /* 0x60000000d0fa7fae */ /* 0x000fe2000812186c */
[----:B------:R-:W-:Y:S01]  /*18a90*/  ISETP.GE.AND P3, PT, R13, UR4, PT ;  /* 0x000000040d007c0c */ /* 0x000fe2000bf66270 */
[----:B------:R-:W-:Y:S01]  /*18aa0*/  ULDC UR4, c[0x0][0x230] ;  /* 0x00008c0000047ab9 */ /* 0x000fe20000000800 */
[----:B------:R-:W-:-:S02]  /*18ab0*/  SEL R4, R0, RZ, !P2 ;  /* 0x000000ff00047207 */ /* 0x000fc40005000000 */
[----:B------:R-:W-:Y:S02]  /*18ac0*/  ISETP.NE.U32.AND P6, PT, R3, RZ, PT ;  /* 0x000000ff0300720c */ /* 0x000fe40003fc5070 */
[----:B------:R-:W-:Y:S01]  /*18ad0*/  ISETP.GE.AND P0, PT, R12, UR6, PT ;  /* 0x000000060c007c0c */ /* 0x000fe2000bf06270 */
[----:B------:R3:W-:Y:S01]  /*18ae0*/  STL [R1+0xf24], R16 ;  /* 0x000f241001007387 */ /* 0x0007e20000100800 */
[----:B------:R-:W-:Y:S01]  /*18af0*/  SEL R3, R0, RZ, !P3 ;  /* 0x000000ff00037207 */ /* 0x000fe20005800000 */
[----:B------:R-:W-:Y:S01]  /*18b00*/  ULDC UR6, c[0x0][0x230] ;  /* 0x00008c0000067ab9 */ /* 0x000fe20000000800 */
[----:B------:R-:W-:Y:S02]  /*18b10*/  ISETP.NE.U32.AND P2, PT, R5, RZ, PT ;  /* 0x000000ff0500720c */ /* 0x000fe40003f45070 */
[----:B------:R-:W-:Y:S02]  /*18b20*/  ISETP.NE.U32.AND P1, PT, R4, RZ, PT ;  /* 0x000000ff0400720c */ /* 0x000fe40003f25070 */
[----:B------:R-:W-:-:S02]  /*18b30*/  SEL R5, R0, RZ, !P0 ;  /* 0x000000ff00057207 */ /* 0x000fc40004000000 */
[----:B------:R-:W-:Y:S02]  /*18b40*/  ISETP.NE.U32.AND P0, PT, R3, RZ, PT ;  /* 0x000000ff0300720c */ /* 0x000fe40003f05070 */
[----:B---3--:R-:W-:Y:S02]  /*18b50*/  LOP3.LUT R16, R11, 0x60, RZ, 0x3c, !PT ;  /* 0x000000600b107812 */ /* 0x008fe400078e3cff */
[----:B------:R-:W-:-:S03]  /*18b60*/  LOP3.LUT R12, R10, 0x1e, RZ, 0xfc, !PT ;  /* 0x0000001e0a0c7812 */ /* 0x000fc600078efcff */
[----:B------:R-:W-:Y:S01]  /*18b70*/  VIADD R251, R16, UR7 ;  /* 0x0000000710fb7c36 */ /* 0x000fe20008000000 */
[----:B------:R-:W-:Y:S04]  /*18b80*/  LDGSTS.E [R250+0x60008], desc[UR44][R214.64], P2 ;  /* 0x60008000d6fa7fae */ /* 0x000fe8000912186c */
[----:B------:R-:W-:Y:S04]  /*18b90*/  LDGSTS.E [R250+0x62000], desc[UR44][R212.64], P1 ;  /* 0x62000000d4fa7fae */ /* 0x000fe8000892186c */
[----:B------:R-:W-:Y:S04]  /*18ba0*/  LDGSTS.E [R250+0x62008], desc[UR44][R216.64], P6 ;  /* 0x62008000d8fa7fae */ /* 0x000fe8000b12186c */
[----:B------:R-:W-:Y:S01]  /*18bb0*/  LDGSTS.E [R251+0x60000], desc[UR44][R220.64], P0 ;  /* 0x60000000dcfb7fae */ /* 0x000fe2000812186c */
[----:B------:R-:W-:-:S02]  /*18bc0*/  ISETP.GE.AND P0, PT, R12, UR6, PT ;  /* 0x000000060c007c0c */ /* 0x000fc4000bf06270 */
[----:B------:R-:W-:Y:S01]  /*18bd0*/  LOP3.LUT R12, R11, 0x70, RZ, 0x3c, !PT ;  /* 0x000000700b0c7812 */ /* 0x000fe200078e3cff */
[----:B------:R3:W-:Y:S04]  /*18be0*/  STL [R1+0xf20], R16 ;  /* 0x000f201001007387 */ /* 0x0007e80000100800 */
[----:B------:R4:W-:Y:S04]  /*18bf0*/  STL [R1+0xf1c], R12 ;  /* 0x000f1c0c01007387 */ /* 0x0009e80000100800 */
[----:B------:R-:W2:Y:S01]  /*18c00*/  LDL R43, [R1+0x93c] ;  /* 0x00093c00012b7983 */ /* 0x000ea20000100800 */
[C---:B------:R-:W-:Y:S01]  /*18c10*/  LOP3.LUT R8, R10.reuse, 0x38, RZ, 0xfc, !PT ;  /* 0x000000380a087812 */ /* 0x040fe200078efcff */
[----:B---3--:R-:W3:Y:S01]  /*18c20*/  LDC.64 R16, c[0x0][0x238] ;  /* 0x00008e00ff107b82 */ /* 0x008ee20000000a00 */
[----:B------:R-:W-:-:S02]  /*18c30*/  LOP3.LUT R6, R10, 0x3a, RZ, 0xfc, !PT ;  /* 0x0000003a0a067812 */ /* 0x000fc400078efcff */
[----:B------:R-:W-:Y:S01]  /*18c40*/  ISETP.GE.AND P3, PT, R8, UR8, PT ;  /* 0x0000000808007c0c */ /* 0x000fe2000bf66270 */
[----:B------:R-:W-:Y:S01]  /*18c50*/  ULDC UR8, c[0x0][0x230] ;  /* 0x00008c0000087ab9 */ /* 0x000fe20000000800 */
[----:B------:R-:W-:Y:S01]  /*18c60*/  ISETP.GE.AND P2, PT, R6, UR4, PT ;  /* 0x0000000406007c0c */ /* 0x000fe2000bf46270 */
[----:B------:R-:W-:Y:S01]  /*18c70*/  ULDC UR4, c[0x0][0x230] ;  /* 0x00008c0000047ab9 */ /* 0x000fe20000000800 */
[----:B------:R-:W-:Y:S02]  /*18c80*/  SEL R4, R0, RZ, !P3 ;  /* 0x000000ff00047207 */ /* 0x000fe40005800000 */
[----:B------:R-:W-:Y:S02]  /*18c90*/  ISETP.NE.U32.AND P3, PT, R5, RZ, PT ;  /* 0x000000ff0500720c */ /* 0x000fe40003f65070 */
[----:B------:R-:W-:Y:S02]  /*18ca0*/  LOP3.LUT R13, R10, 0x1c, RZ, 0xfc, !PT ;  /* 0x0000001c0a0d7812 */ /* 0x000fe400078efcff */
[----:B------:R-:W-:-:S02]  /*18cb0*/  SEL R3, R0, RZ, !P2 ;  /* 0x000000ff00037207 */ /* 0x000fc40005000000 */
[----:B------:R-:W-:Y:S01]  /*18cc0*/  ISETP.GE.AND P6, PT, R13, UR4, PT ;  /* 0x000000040d007c0c */ /* 0x000fe2000bfc6270 */
[----:B------:R4:W-:Y:S01]  /*18cd0*/  STL.64 [R1+0xf38], R10 ;  /* 0x000f380a01007387 */ /* 0x0009e20000100a00 */
[C---:B------:R-:W-:Y:S01]  /*18ce0*/  LOP3.LUT R8, R10.reuse, 0x3c, RZ, 0xfc, !PT ;  /* 0x0000003c0a087812 */ /* 0x040fe200078efcff */
[----:B------:R-:W-:Y:S01]  /*18cf0*/  ULDC UR4, c[0x0][0x230] ;  /* 0x00008c0000047ab9 */ /* 0x000fe20000000800 */
[----:B------:R-:W-:Y:S01]  /*18d00*/  ISETP.NE.U32.AND P2, PT, R3, RZ, PT ;  /* 0x000000ff0300720c */ /* 0x000fe20003f45070 */
[----:B------:R-:W2:Y:S01]  /*18d10*/  LDL.64 R40, [R1+0x550] ;  /* 0x0005500001287983 */ /* 0x000ea20000100a00 */
[----:B------:R-:W-:Y:S02]  /*18d20*/  LOP3.LUT R6, R10, 0x3e, RZ, 0xfc, !PT ;  /* 0x0000003e0a067812 */ /* 0x000fe400078efcff */
[----:B------:R-:W-:Y:S01]  /*18d30*/  SEL R3, R0, RZ, !P6 ;  /* 0x000000ff00037207 */ /* 0x000fe20007000000 */
[----:B------:R-:W-:Y:S01]  /*18d40*/  LDGSTS.E [R251+0x60008], desc[UR44][R222.64], P3 ;  /* 0x60008000defb7fae */ /* 0x000fe2000992186c */
[----:B------:R-:W-:-:S02]  /*18d50*/  ISETP.GE.AND P6, PT, R8, UR8, PT ;  /* 0x0000000808007c0c */ /* 0x000fc4000bfc6270 */
[----:B------:R-:W-:Y:S01]  /*18d60*/  ISETP.NE.U32.AND P1, PT, R4, RZ, PT ;  /* 0x000000ff0400720c */ /* 0x000fe20003f25070 */
[----:B------:R-:W2:Y:S01]  /*18d70*/  LDL.64 R36, [R1+0x530] ;  /* 0x0005300001247983 */ /* 0x000ea20000100a00 */
[----:B------:R-:W-:Y:S02]  /*18d80*/  ISETP.GE.AND P3, PT, R6, UR4, PT ;  /* 0x0000000406007c0c */ /* 0x000fe4000bf66270 */
[C---:B------:R-:W-:Y:S01]  /*18d90*/  SEL R4, R0.reuse, RZ, !P6 ;  /* 0x000000ff00047207 */ /* 0x040fe20007000000 */
[----:B------:R-:W4:Y:S01]  /*18da0*/  S2R R8, SR_TID.X ;  /* 0x0000000000087919 */ /* 0x000f220000002100 */
[----:B------:R-:W-:Y:S01]  /*18db0*/  SEL R5, R0, RZ, !P0 ;  /* 0x000000ff00057207 */ /* 0x000fe20004000000 */
[----:B------:R-:W2:Y:S01]  /*18dc0*/  LDL.64 R34, [R1+0x510] ;  /* 0x0005100001227983 */ /* 0x000ea20000100a00 */
[----:B------:R-:W-:-:S03]  /*18dd0*/  ISETP.NE.U32.AND P0, PT, R3, RZ, PT ;  /* 0x000000ff0300720c */ /* 0x000fc60003f05070 */
[----:B------:R-:W2:Y:S01]  /*18de0*/  LDL.64 R32, [R1+0x4f0] ;  /* 0x0004f00001207983 */ /* 0x000ea20000100a00 */
[----:B------:R-:W-:-:S03]  /*18df0*/  SEL R3, R0, RZ, !P3 ;  /* 0x000000ff00037207 */ /* 0x000fc60005800000 */
[----:B------:R-:W2:Y:S01]  /*18e00*/  LDL.64 R28, [R1+0x4d0] ;  /* 0x0004d000011c7983 */ /* 0x000ea20000100a00 */
[----:B------:R-:W-:-:S03]  /*18e10*/  ISETP.NE.U32.AND P3, PT, R4, RZ, PT ;  /* 0x000000ff0400720c */ /* 0x000fc60003f65070 */
[----:B------:R-:W2:Y:S01]  /*18e20*/  LDL.64 R26, [R1+0x4b0] ;  /* 0x0004b000011a7983 */ /* 0x000ea20000100a00 */
[----:B---3--:R-:W-:-:S03]  /*18e30*/  IMAD.MOV.U32 R4, RZ, RZ, R16 ;  /* 0x000000ffff047224 */ /* 0x008fc600078e0010 */
[----:B------:R-:W3:Y:S01]  /*18e40*/  LDL.64 R24, [R1+0x490] ;  /* 0x0004900001187983 */ /* 0x000ee20000100a00 */
[----:B------:R-:W-:Y:S01]  /*18e50*/  IMAD.MOV.U32 R6, RZ, RZ, R17 ;  /* 0x000000ffff067224 */ /* 0x000fe200078e0011 */
[----:B------:R-:W-:Y:S02]  /*18e60*/  ULDC UR4, c[0x0][0x230] ;  /* 0x00008c0000047ab9 */ /* 0x000fe40000000800 */
[----:B------:R-:W3:Y:S04]  /*18e70*/  LDL.64 R20, [R1+0x470] ;  /* 0x0004700001147983 */ /* 0x000ee80000100a00 */
[----:B------:R-:W3:Y:S04]  /*18e80*/  LDL.64 R18, [R1+0x450] ;  /* 0x0004500001127983 */ /* 0x000ee80000100a00 */
[----:B------:R-:W3:Y:S01]  /*18e90*/  LDL.64 R16, [R1+0x430] ;  /* 0x0004300001107983 */ /* 0x000ee20000100a00 */
[----:B------:R-:W-:Y:S01]  /*18ea0*/  ISETP.NE.U32.AND P6, PT, R5, RZ, PT ;  /* 0x000000ff0500720c */ /* 0x000fe20003fc5070 */
[----:B-1----:R-:W-:-:S02]  /*18eb0*/  VIADD R13, R246, 0x3f ;  /* 0x0000003ff60d7836 */ /* 0x002fc40000000000 */
[----:B------:R-:W-:Y:S01]  /*18ec0*/  VIADD R246, R12, UR7 ;  /* 0x000000070cf67c36 */ /* 0x000fe20008000000 */
[----:B------:R-:W-:Y:S01]  /*18ed0*/  LDGSTS.E [R251+0x62000], desc[UR44][R218.64], P1 ;  /* 0x62000000dafb7fae */ /* 0x000fe2000892186c */
[----:B----4-:R-:W-:-:S03]  /*18ee0*/  LOP3.LUT R8, R8, 0x3f, RZ, 0xc0, !PT ;  /* 0x0000003f08087812 */ /* 0x010fc600078ec0ff */
[----:B------:R-:W-:Y:S01]  /*18ef0*/  LDGSTS.E [R251+0x62008], desc[UR44][R232.64], P2 ;  /* 0x62008000e8fb7fae */ /* 0x000fe2000912186c */
[----:B------:R-:W-:-:S03]  /*18f00*/  ISETP.GT.AND P2, PT, R13, 0x7f, PT ;  /* 0x0000007f0d00780c */ /* 0x000fc60003f44270 */
[----:B------:R-:W-:Y:S01]  /*18f10*/  LDGSTS.E [R246+0x60000], desc[UR44][R230.64], P0 ;  /* 0x60000000e6f67fae */ /* 0x000fe2000812186c */
[----:B------:R-:W-:-:S03]  /*18f20*/  ISETP.GE.AND P0, PT, R8, UR4, PT ;  /* 0x0000000408007c0c */ /* 0x000fc6000bf06270 */
[----:B------:R-:W-:Y:S04]  /*18f30*/  LDGSTS.E [R246+0x60008], desc[UR44][R224.64], P6 ;  /* 0x60008000e0f67fae */ /* 0x000fe8000b12186c */
[----:B------:R-:W-:Y:S01]  /*18f40*/  LDGSTS.E [R246+0x62000], desc[UR44][R226.64], P3 ;  /* 0x62000000e2f67fae */ /* 0x000fe2000992186c */
[----:B------:R-:W-:-:S03]  /*18f50*/  ISETP.GE.AND P3, PT, R9, UR5, PT ;  /* 0x0000000509007c0c */ /* 0x000fc6000bf66270 */
[----:B------:R-:W4:Y:S04]  /*18f60*/  LDL.64 R12, [R1+0x410] ;  /* 0x00041000010c7983 */ /* 0x000f280000100a00 */
[----:B------:R-:W4:Y:S01]  /*18f70*/  LDL.64 R8, [R1+0x3f0] ;  /* 0x0003f00001087983 */ /* 0x000f220000100a00 */
[----:B------:R-:W-:Y:S02]  /*18f80*/  ISETP.NE.U32.AND P1, PT, R3, RZ, PT ;  /* 0x000000ff0300720c */ /* 0x000fe40003f25070 */
[----:B------:R-:W-:Y:S02]  /*18f90*/  SEL R3, R0, RZ, !P0 ;  /* 0x000000ff00037207 */ /* 0x000fe40004000000 */
[----:B------:R-:W-:Y:S02]  /*18fa0*/  ISETP.GE.AND P6, PT, R10, UR5, PT ;  /* 0x000000050a007c0c */ /* 0x000fe4000bfc6270 */
[----:B------:R-:W-:-:S02]  /*18fb0*/  ISETP.NE.U32.AND P0, PT, R3, RZ, PT ;  /* 0x000000ff0300720c */ /* 0x000fc40003f05070 */
[----:B------:R-:W-:Y:S02]  /*18fc0*/  SEL R3, RZ, 0x4, P6 ;  /* 0x00000004ff037807 */ /* 0x000fe40003000000 */
[----:B------:R-:W-:Y:S02]  /*18fd0*/  SEL R0, R7, RZ, P2 ;  /* 0x000000ff07007207 */ /* 0x000fe40001000000 */
[----:B------:R-:W-:Y:S01]  /*18fe0*/  SEL R3, R3, RZ, P2 ;  /* 0x000000ff03037207 */ /* 0x000fe20001000000 */
[----:B------:R-:W-:Y:S01]  /*18ff0*/  LDGSTS.E [R246+0x62008], desc[UR44][R228.64], P1 ;  /* 0x62008000e4f67fae */ /* 0x000fe2000892186c */
[----:B------:R-:W-:Y:S02]  /*19000*/  ISETP.NE.U32.AND P6, PT, R0, RZ, PT ;  /* 0x000000ff0000720c */ /* 0x000fe40003fc5070 */
[----:B------:R-:W-:Y:S01]  /*19010*/  SEL R0, RZ, 0x4, P3 ;  /* 0x00000004ff007807 */ /* 0x000fe20001800000 */
[----:B------:R-:W-:Y:S01]  /*19020*/  IMAD.SHL.U32 R5, R4, 0x40, RZ ;  /* 0x0000004004057824 */ /* 0x000fe200078e00ff */
[----:B------:R-:W-:Y:S01]  /*19030*/  ISETP.GE.AND P3, PT, R42, UR5, PT ;  /* 0x000000052a007c0c */ /* 0x000fe2000bf66270 */
[----:B------:R-:W0:Y:S01]  /*19040*/  LDGDEPBAR ;  /* 0x00000000000079af */ /* 0x000e220000000000 */
[----:B------:R-:W-:-:S02]  /*19050*/  ISETP.NE.U32.AND P1, PT, R3, RZ, PT ;  /* 0x000000ff0300720c */ /* 0x000fc40003f25070 */
[----:B------:R-:W-:-:S04]  /*19060*/  SEL R10, RZ, 0x4, P3 ;  /* 0x00000004ff0a7807 */ /* 0x000fc80001800000 */
[----:B--2---:R-:W-:Y:S02]  /*19070*/  SEL R243, R10, RZ, P2 ;  /* 0x000000ff0af37207 */ /* 0x004fe40001000000 */
[----:B------:R-:W-:-:S04]  /*19080*/  SEL R0, R0, RZ, P2 ;  /* 0x000000ff00007207 */ /* 0x000fc80001000000 */
[----:B------:R-:W-:Y:S02]  /*19090*/  ISETP.NE.U32.AND P3, PT, R0, RZ, PT ;  /* 0x000000ff0000720c */ /* 0x000fe40003f65070 */
[C---:B------:R-:W-:Y:S02]  /*190a0*/  LOP3.LUT R3, R43.reuse, 0x20, RZ, 0x3c, !PT ;  /* 0x000000202b037812 */ /* 0x040fe400078e3cff */
[C---:B------:R-:W-:Y:S02]  /*190b0*/  LOP3.LUT R4, R43.reuse, 0x40, RZ, 0x3c, !PT ;  /* 0x000000402b047812 */ /* 0x040fe400078e3cff */
[C---:B------:R-:W-:Y:S01]  /*190c0*/  LOP3.LUT R7, R43.reuse, 0x60, RZ, 0x3c, !PT ;  /* 0x000000602b077812 */ /* 0x040fe200078e3cff */
[----:B------:R1:W-:Y:S04]  /*190d0*/  STL [R1+0xf18], R3 ;  /* 0x000f180301007387 */ /* 0x0003e80000100800 */
[----:B------:R2:W-:Y:S04]  /*190e0*/  STL [R1+0xf14], R4 ;  /* 0x000f140401007387 */ /* 0x0005e80000100800 */
[----:B------:R-:W-:Y:S04]  /*190f0*/  STL [R1+0xf10], R7 ;  /* 0x000f100701007387 */ /* 0x000fe80000100800 */
[----:B------:R-:W2:Y:S04]  /*19100*/  LDL.LU.64 R10, [R1+0x18] ;  /* 0x00001800010a7983 */ /* 0x000ea80000300a00 */
[----:B------:R-:W2:Y:S04]  /*19110*/  LDL.64 R90, [R1+0x3d0] ;  /* 0x0003d000015a7983 */ /* 0x000ea80000100a00 */
        /* <DEDUP_REMOVED lines=8> */
[----:B------:R-:W2:Y:S01]  /*191a0*/  LDL.64 R66, [R1+0x2b0] ;  /* 0x0002b00001427983 */ /* 0x000ea20000100a00 */
[----:B------:R-:W-:-:S03]  /*191b0*/  VIADD R0, R43, UR7 ;  /* 0x000000072b007c36 */ /* 0x000fc60008000000 */
        /* <DEDUP_REMOVED lines=8> */
[----:B------:R-:W-:Y:S04]  /*19240*/  LDGSTS.E [R0], desc[UR44][R40.64], P0 ;  /* 0x0000000028007fae */ /* 0x000fe8000812186c */
[----:B------:R-:W2:Y:S04]  /*19250*/  LDL.64 R42, [R1+0x190] ;  /* 0x00019000012a7983 */ /* 0x000ea80000100a00 */
[----:B------:R-:W-:Y:S04]  /*19260*/  LDGSTS.E [R0+0x400], desc[UR44][R36.64], P0 ;  /* 0x0040000024007fae */ /* 0x000fe8000812186c */
        /* <DEDUP_REMOVED lines=9> */
[----:B---3--:R-:W-:Y:S04]  /*19300*/  LDGSTS.E [R0+0x1800], desc[UR44][R24.64], P0 ;  /* 0x0180000018007fae */ /* 0x008fe8000812186c */
[----:B------:R-:W3:Y:S04]  /*19310*/  LDL.64 R26, [R1+0xd0] ;  /* 0x0000d000011a7983 */ /* 0x000ee80000100a00 */
[----:B------:R-:W-:Y:S04]  /*19320*/  LDGSTS.E [R0+0x1c00], desc[UR44][R20.64], P0 ;  /* 0x01c0000014007fae */ /* 0x000fe8000812186c */
[----:B------:R-:W3:Y:S04]  /*19330*/  LDL.64 R24, [R1+0xb0] ;  /* 0x0000b00001187983 */ /* 0x000ee80000100a00 */
[----:B------:R-:W-:Y:S04]  /*19340*/  LDGSTS.E [R0+0x2000], desc[UR44][R18.64], P0 ;  /* 0x0200000012007fae */ /* 0x000fe8000812186c */
[----:B------:R-:W3:Y:S04]  /*19350*/  LDL.64 R20, [R1+0x90] ;  /* 0x0000900001147983 */ /* 0x000ee80000100a00 */
[----:B------:R-:W-:Y:S04]  /*19360*/  LDGSTS.E [R0+0x2400], desc[UR44][R16.64], P0 ;  /* 0x0240000010007fae */ /* 0x000fe8000812186c */
[----:B------:R-:W3:Y:S04]  /*19370*/  LDL.64 R18, [R1+0x70] ;  /* 0x0000700001127983 */ /* 0x000ee80000100a00 */
[----:B----4-:R-:W-:Y:S04]  /*19380*/  LDGSTS.E [R0+0x2800], desc[UR44][R12.64], P0 ;  /* 0x028000000c007fae */ /* 0x010fe8000812186c */
[----:B------:R-:W4:Y:S04]  /*19390*/  LDL.64 R16, [R1+0x50] ;  /* 0x0000500001107983 */ /* 0x000f280000100a00 */
[----:B------:R-:W-:Y:S04]  /*193a0*/  LDGSTS.E [R0+0x2c00], desc[UR44][R8.64], P0 ;  /* 0x02c0000008007fae */ /* 0x000fe8000812186c */
[----:B------:R-:W4:Y:S04]  /*193b0*/  LDL.64 R12, [R1+0x30] ;  /* 0x00003000010c7983 */ /* 0x000f280000100a00 */
[----:B------:R-:W4:Y:S04]  /*193c0*/  LDL.64 R8, [R1+0x10] ;  /* 0x0000100001087983 */ /* 0x000f280000100a00 */
[----:B--2---:R-:W-:Y:S04]  /*193d0*/  LDGSTS.E [R0+0x3000], desc[UR44][R90.64], P0 ;  /* 0x030000005a007fae */ /* 0x004fe8000812186c */
[----:B------:R-:W-:Y:S04]  /*193e0*/  LDGSTS.E [R0+0x3400], desc[UR44][R88.64], P0 ;  /* 0x0340000058007fae */ /* 0x000fe8000812186c */
        /* <DEDUP_REMOVED lines=16> */
[----:B------:R-:W2:Y:S04]  /*194f0*/  LDL.64 R90, [R1+0x3c8] ;  /* 0x0003c800015a7983 */ /* 0x000ea80000100a00 */
[----:B------:R-:W-:Y:S01]  /*19500*/  LDGSTS.E [R0+0x7800], desc[UR44][R42.64], P0 ;  /* 0x078000002a007fae */ /* 0x000fe2000812186c */
[----:B-1----:R-:W-:-:S03]  /*19510*/  VIADD R3, R3, UR7 ;  /* 0x0000000703037c36 */ /* 0x002fc60008000000 */
        /* <DEDUP_REMOVED lines=23> */
[----:B------:R-:W-:Y:S04]  /*19690*/  LDGSTS.E [R0+0x12800], desc[UR44][R8.64], P0 ;  /* 0x1280000008007fae */ /* 0x000fe8000812186c */
[----:B------:R-:W4:Y:S04]  /*196a0*/  LDL.64 R12, [R1+0x408] ;  /* 0x00040800010c7983 */ /* 0x000f280000100a00 */
[----:B------:R-:W-:Y:S04]  /*196b0*/  LDGSTS.E [R0+0x12c00], desc[UR44][R14.64], P0 ;  /* 0x12c000000e007fae */ /* 0x000fe8000812186c */
[----:B------:R-:W4:Y:S04]  /*196c0*/  LDL.64 R8, [R1+0x3e8] ;  /* 0x0003e80001087983 */ /* 0x000f280000100a00 */
        /* <DEDUP_REMOVED lines=36> */
[----:B--2---:R-:W-:Y:S04]  /*19910*/  LDGSTS.E [R3+0x100], desc[UR44][R40.64], P0 ;  /* 0x0010000028037fae */ /* 0x004fe8000812186c */
        /* <DEDUP_REMOVED lines=25> */
[----:B------:R-:W4:Y:S04]  /*19ab0*/  LDL.LU.64 R90, [R1+0x1180] ;  /* 0x00118000015a7983 */ /* 0x000f280000300a00 */
[----:B------:R-:W-:Y:S04]  /*19ac0*/  LDGSTS.E [R3+0x3900], desc[UR44][R84.64], P0 ;  /* 0x0390000054037fae */ /* 0x000fe8000812186c */
[----:B------:R-:W4:Y:S04]  /*19ad0*/  LDL.LU.64 R88, [R1+0x1178] ;  /* 0x0011780001587983 */ /* 0x000f280000300a00 */
[----:B------:R-:W4:Y:S04]  /*19ae0*/  LDL.LU.64 R84, [R1+0x1170] ;  /* 0x0011700001547983 */ /* 0x000f280000300a00 */
[----:B------:R-:W-:Y:S04]  /*19af0*/  LDGSTS.E [R3+0x3d00], desc[UR44][R82.64], P0 ;  /* 0x03d0000052037fae */ /* 0x000fe8000812186c */
[----:B------:R-:W-:Y:S04]  /*19b00*/  LDGSTS.E [R3+0x4100], desc[UR44][R80.64], P0 ;  /* 0x0410000050037fae */ /* 0x000fe8000812186c */
[----:B------:R-:W4:Y:S04]  /*19b10*/  LDL.LU.64 R82, [R1+0x1168] ;  /* 0x0011680001527983 */ /* 0x000f280000300a00 */
        /* <DEDUP_REMOVED lines=22> */
[----:B------:R-:W4:Y:S04]  /*19c80*/  LDL.LU.64 R48, [R1+0x1108] ;  /* 0x0011080001307983 */ /* 0x000f280000300a00 */
[----:B--2---:R-:W-:Y:S04]  /*19c90*/  LDGSTS.E [R3+0x7100], desc[UR44][R40.64], P0 ;  /* 0x0710000028037fae */ /* 0x004fe8000812186c */
[----:B------:R-:W2:Y:S04]  /*19ca0*/  LDL.LU.64 R40, [R1+0x1100] ;  /* 0x0011000001287983 */ /* 0x000ea80000300a00 */
[----:B---3--:R-:W-:Y:S04]  /*19cb0*/  LDGSTS.E [R3+0x7500], desc[UR44][R32.64], P0 ;  /* 0x0750000020037fae */ /* 0x008fe8000812186c */
[----:B------:R-:W3:Y:S04]  /*19cc0*/  LDL.LU.64 R32, [R1+0x10f8] ;  /* 0x0010f80001207983 */ /* 0x000ee80000300a00 */
[----:B------:R-:W-:Y:S04]  /*19cd0*/  LDGSTS.E [R3+0x7900], desc[UR44][R24.64], P0 ;  /* 0x0790000018037fae */ /* 0x000fe8000812186c */
[----:B------:R-:W2:Y:S04]  /*19ce0*/  LDL.LU.64 R24, [R1+0x10f0] ;  /* 0x0010f00001187983 */ /* 0x000ea80000300a00 */
[----:B----4-:R-:W-:Y:S04]  /*19cf0*/  LDGSTS.E [R3+0x7d00], desc[UR44][R16.64], P0 ;  /* 0x07d0000010037fae */ /* 0x010fe8000812186c */
[----:B------:R-:W-:Y:S04]  /*19d00*/  LDGSTS.E [R3+0x10100], desc[UR44][R50.64], P0 ;  /* 0x1010000032037fae */ /* 0x000fe8000812186c */
[----:B------:R-:W-:Y:S04]  /*19d10*/  LDGSTS.E [R3+0x10500], desc[UR44][R44.64], P0 ;  /* 0x105000002c037fae */ /* 0x000fe8000812186c */
[----:B------:R-:W4:Y:S04]  /*19d20*/  LDL.LU.64 R16, [R1+0x10e8] ;  /* 0x0010e80001107983 */ /* 0x000f280000300a00 */
[----:B------:R-:W3:Y:S04]  /*19d30*/  LDL.64 R50, [R1+0x540] ;  /* 0x0005400001327983 */ /* 0x000ee80000100a00 */
[----:B------:R-:W-:Y:S04]  /*19d40*/  LDGSTS.E [R3+0x10900], desc[UR44][R42.64], P0 ;  /* 0x109000002a037fae */ /* 0x000fe8000812186c */
        /* <DEDUP_REMOVED lines=17> */
[----:B------:R-:W3:Y:S01]  /*19e60*/  LDL.64 R8, [R1+0x400] ;  /* 0x0004000001087983 */ /* 0x000ee20000100a00 */
[----:B------:R-:W-:-:S03]  /*19e70*/  IADD3 R4, R4, UR7, RZ ;  /* 0x0000000704047c10 */ /* 0x000fc6000fffe0ff */
[----:B----4-:R-:W-:Y:S04]  /*19e80*/  LDGSTS.E [R3+0x12d00], desc[UR44][R16.64], P0 ;  /* 0x12d0000010037fae */ /* 0x010fe8000812186c */
[----:B--2---:R-:W-:Y:S04]  /*19e90*/  LDGSTS.E [R3+0x13100], desc[UR44][R24.64], P0 ;  /* 0x1310000018037fae */ /* 0x004fe8000812186c */
[----:B------:R-:W-:Y:S04]  /*19ea0*/  STL.64 [R1+0xfe8], R16 ;  /* 0x000fe81001007387 */ /* 0x000fe80000100a00 */
[----:B---3--:R-:W-:Y:S04]  /*19eb0*/  LDGSTS.E [R3+0x13500], desc[UR44][R32.64], P0 ;  /* 0x1350000020037fae */ /* 0x008fe8000812186c */
[----:B------:R-:W-:Y:S04]  /*19ec0*/  STL.64 [R1+0xff0], R24 ;  /* 0x000ff01801007387 */ /* 0x000fe80000100a00 */
[----:B------:R-:W-:Y:S04]  /*19ed0*/  LDGSTS.E [R3+0x13900], desc[UR44][R40.64], P0 ;  /* 0x1390000028037fae */ /* 0x000fe8000812186c */
        /* <DEDUP_REMOVED lines=34> */
[----:B------:R1:W-:Y:S04]  /*1a100*/  STL.64 [R1+0x1080], R170 ;  /* 0x001080aa01007387 */ /* 0x0003e80000100a00 */
[----:B------:R-:W-:Y:S04]  /*1a110*/  LDGSTS.E [R4+0x200], desc[UR44][R50.64], P0 ;  /* 0x0020000032047fae */ /* 0x000fe8000812186c */
[----:B------:R-:W-:Y:S04]  /*1a120*/  LDGSTS.E [R4+0x600], desc[UR44][R44.64], P0 ;  /* 0x006000002c047fae */ /* 0x000fe8000812186c */
[----:B------:R-:W-:Y:S04]  /*1a130*/  LDGSTS.E [R4+0xa00], desc[UR44][R42.64], P0 ;  /* 0x00a000002a047fae */ /* 0x000fe8000812186c */
[----:B------:R-:W2:Y:S04]  /*1a140*/  LDL.64 R50, [R1+0x3e0] ;  /* 0x0003e00001327983 */ /* 0x000ea80000100a00 */
[----:B------:R-:W3:Y:S04]  /*1a150*/  LDL.64 R44, [R1+0x3c0] ;  /* 0x0003c000012c7983 */ /* 0x000ee80000100a00 */
        /* <DEDUP_REMOVED lines=16> */
[----:B-1----:R-:W4:Y:S04]  /*1a260*/  LDL.64 R170, [R1+0x280] ;  /* 0x0002800001aa7983 */ /* 0x002f280000100a00 */
        /* <DEDUP_REMOVED lines=21> */
[----:B---3--:R-:W-:Y:S04]  /*1a3c0*/  LDGSTS.E [R4+0x3200], desc[UR44][R44.64], P0 ;  /* 0x032000002c047fae */ /* 0x008fe8000812186c */
[----:B------:R-:W2:Y:S04]  /*1a3d0*/  LDL.LU.64 R50, [R1+0x10e0] ;  /* 0x0010e00001327983 */ /* 0x000ea80000300a00 */
[----:B------:R-:W3:Y:S04]  /*1a3e0*/  LDL.LU.64 R44, [R1+0x10d8] ;  /* 0x0010d800012c7983 */ /* 0x000ee80000300a00 */
[----:B----4-:R-:W-:Y:S04]  /*1a3f0*/  LDGSTS.E [R4+0x3600], desc[UR44][R42.64], P0 ;  /* 0x036000002a047fae */ /* 0x010fe8000812186c */
[----:B------:R-:W-:Y:S04]  /*1a400*/  LDGSTS.E [R4+0x3a00], desc[UR44][R36.64], P0 ;  /* 0x03a0000024047fae */ /* 0x000fe8000812186c */
[----:B------:R-:W-:Y:S04]  /*1a410*/  LDGSTS.E [R4+0x3e00], desc[UR44][R34.64], P0 ;  /* 0x03e0000022047fae */ /* 0x000fe8000812186c */
[----:B------:R-:W4:Y:S04]  /*1a420*/  LDL.LU.64 R42, [R1+0x10d0] ;  /* 0x0010d000012a7983 */ /* 0x000f280000300a00 */
[----:B------:R-:W3:Y:S04]  /*1a430*/  LDL.LU.64 R36, [R1+0x10c8] ;  /* 0x0010c80001247983 */ /* 0x000ee80000300a00 */
[----:B------:R-:W2:Y:S04]  /*1a440*/  LDL.LU.64 R34, [R1+0x10c0] ;  /* 0x0010c00001227983 */ /* 0x000ea80000300a00 */
[----:B------:R-:W-:Y:S04]  /*1a450*/  LDGSTS.E [R4+0x4200], desc[UR44][R28.64], P0 ;  /* 0x042000001c047fae */ /* 0x000fe8000812186c */
[----:B------:R-:W-:Y:S04]  /*1a460*/  LDGSTS.E [R4+0x4600], desc[UR44][R26.64], P0 ;  /* 0x046000001a047fae */ /* 0x000fe8000812186c */
[----:B------:R-:W-:Y:S04]  /*1a470*/  LDGSTS.E [R4+0x4a00], desc[UR44][R20.64], P0 ;  /* 0x04a0000014047fae */ /* 0x000fe8000812186c */
[----:B------:R-:W3:Y:S04]  /*1a480*/  LDL.LU.64 R28, [R1+0x10b8] ;  /* 0x0010b800011c7983 */ /* 0x000ee80000300a00 */
[----:B------:R-:W4:Y:S04]  /*1a490*/  LDL.LU.64 R26, [R1+0x10b0] ;  /* 0x0010b000011a7983 */ /* 0x000f280000300a00 */
[----:B------:R-:W3:Y:S04]  /*1a4a0*/  LDL.LU.64 R20, [R1+0x10a8] ;  /* 0x0010a80001147983 */ /* 0x000ee80000300a00 */
[----:B------:R-:W-:Y:S04]  /*1a4b0*/  LDGSTS.E [R4+0x4e00], desc[UR44][R18.64], P0 ;  /* 0x04e0000012047fae */ /* 0x000fe8000812186c */
[----:B------:R-:W-:Y:S04]  /*1a4c0*/  LDGSTS.E [R4+0x5200], desc[UR44][R12.64], P0 ;  /* 0x052000000c047fae */ /* 0x000fe8000812186c */
[----:B------:R-:W-:Y:S04]  /*1a4d0*/  LDGSTS.E [R4+0x5600], desc[UR44][R8.64], P0 ;  /* 0x0560000008047fae */ /* 0x000fe8000812186c */
[----:B------:R-:W2:Y:S04]  /*1a4e0*/  LDL.LU.64 R18, [R1+0x10a0] ;  /* 0x0010a00001127983 */ /* 0x000ea80000300a00 */
[----:B------:R-:W3:Y:S04]  /*1a4f0*/  LDL.LU.64 R12, [R1+0x1098] ;  /* 0x00109800010c7983 */ /* 0x000ee80000300a00 */
[----:B------:R-:W4:Y:S04]  /*1a500*/  LDL.LU.64 R8, [R1+0x1090] ;  /* 0x0010900001087983 */ /* 0x000f280000300a00 */
        /* <DEDUP_REMOVED lines=13> */
[----:B------:R-:W3:Y:S04]  /*1a5e0*/  LDL.64 R88, [R1+0x538] ;  /* 0x0005380001587983 */ /* 0x000ee80000100a00 */
        /* <DEDUP_REMOVED lines=16> */
[----:B------:R-:W-:-:S03]  /*1a6f0*/  VIADD R7, R7, UR7 ;  /* 0x0000000707077c36 */ /* 0x000fc60008000000 */
[----:B----4-:R-:W-:Y:S04]  /*1a700*/  STL.64 [R1+0xf68], R8 ;  /* 0x000f680801007387 */ /* 0x010fe80000100a00 */
[----:B--2---:R-:W-:Y:S04]  /*1a710*/  STL.64 [R1+0xf70], R18 ;  /* 0x000f701201007387 */ /* 0x004fe80000100a00 */
[----:B------:R-:W-:Y:S04]  /*1a720*/  STL.64 [R1+0xf78], R26 ;  /* 0x000f781a01007387 */ /* 0x000fe80000100a00 */
[----:B------:R-:W-:Y:S04]  /*1a730*/  STL.64 [R1+0xf80], R34 ;  /* 0x000f802201007387 */ /* 0x000fe80000100a00 */
        /* <DEDUP_REMOVED lines=12> */
[----:B------:R2:W-:Y:S04]  /*1a800*/  STL.64 [R1+0xfb8], R90 ;  /* 0x000fb85a01007387 */ /* 0x0005e80000100a00 */
        /* <DEDUP_REMOVED lines=10> */
[----:B-1----:R-:W4:Y:S04]  /*1a8b0*/  LDL.64 R82, [R1+0x3d8] ;  /* 0x0003d80001527983 */ /* 0x002f280000100a00 */
[----:B--2---:R-:W2:Y:S04]  /*1a8c0*/  LDL.64 R90, [R1+0x3f8] ;  /* 0x0003f800015a7983 */ /* 0x004ea80000100a00 */
[----:B------:R-:W4:Y:S04]  /*1a8d0*/  LDL.64 R74, [R1+0x3b8] ;  /* 0x0003b800014a7983 */ /* 0x000f280000100a00 */
[----:B------:R-:W4:Y:S04]  /*1a8e0*/  LDL.64 R66, [R1+0x398] ;  /* 0x0003980001427983 */ /* 0x000f280000100a00 */
[----:B------:R-:W4:Y:S04]  /*1a8f0*/  LDL.64 R58, [R1+0x378] ;  /* 0x00037800013a7983 */ /* 0x000f280000100a00 */
[----:B------:R-:W4:Y:S04]  /*1a900*/  LDL.64 R50, [R1+0x358] ;  /* 0x0003580001327983 */ /* 0x000f280000100a00 */
[----:B------:R-:W4:Y:S04]  /*1a910*/  LDL.64 R42, [R1+0x338] ;  /* 0x00033800012a7983 */ /* 0x000f280000100a00 */
[----:B------:R-:W4:Y:S04]  /*1a920*/  LDL.64 R34, [R1+0x318] ;  /* 0x0003180001227983 */ /* 0x000f280000100a00 */
        /* <DEDUP_REMOVED lines=43> */
[----:B------:R-:W3:Y:S04]  /*1abe0*/  LDL.64 R16, [R1+0x38] ;  /* 0x0000380001107983 */ /* 0x000ee80000100a00 */
[----:B--2---:R-:W-:Y:S04]  /*1abf0*/  LDGSTS.E [R7+0x2b00], desc[UR44][R90.64], P0 ;  /* 0x02b000005a077fae */ /* 0x004fe8000812186c */
[----:B----4-:R-:W-:Y:S04]  /*1ac00*/  LDGSTS.E [R7+0x2f00], desc[UR44][R82.64], P0 ;  /* 0x02f0000052077fae */ /* 0x010fe8000812186c */
        /* <DEDUP_REMOVED lines=8> */
[----:B------:R1:W-:Y:S04]  /*1ac90*/  LDGSTS.E [R7+0x5300], desc[UR44][R8.64], P0 ;  /* 0x0530000008077fae */ /* 0x0003e8000812186c */
        /* <DEDUP_REMOVED lines=9> */
[----:B---3--:R-:W-:Y:S04]  /*1ad30*/  LDGSTS.E [R7+0x7b00], desc[UR44][R96.64], P0 ;  /* 0x07b0000060077fae */ /* 0x008fe8000812186c */
        /* <DEDUP_REMOVED lines=12> */
[----:B------:R-:W3:Y:S04]  /*1ae00*/  LDL.LU R17, [R1+0x55c] ;  /* 0x00055c0001117983 */ /* 0x000ee80000300800 */
        /* <DEDUP_REMOVED lines=13> */
[----:B------:R-:W4:Y:S04]  /*1aee0*/  LDL.LU R16, [R1+0x570] ;  /* 0x0005700001107983 */ /* 0x000f280000300800 */
[----:B------:R-:W-:Y:S04]  /*1aef0*/  LDGSTS.E [R7+0x16300], desc[UR44][R124.64], P0 ;  /* 0x163000007c077fae */ /* 0x000fe8000812186c */
[----:B------:R-:W-:Y:S04]  /*1af00*/  LDGSTS.E [R7+0x16700], desc[UR44][R132.64], P0 ;  /* 0x1670000084077fae */ /* 0x000fe8000812186c */
[----:B------:R-:W-:Y:S04]  /*1af10*/  LDGSTS.E [R7+0x16b00], desc[UR44][R140.64], P0 ;  /* 0x16b000008c077fae */ /* 0x000fe8000812186c */
[----:B------:R-:W-:Y:S04]  /*1af20*/  LDGSTS.E [R7+0x16f00], desc[UR44][R150.64], P0 ;  /* 0x16f0000096077fae */ /* 0x000fe8000812186c */
[----:B------:R-:W-:Y:S04]  /*1af30*/  STL.64 [R1+0xf40], R10 ;  /* 0x000f400a01007387 */ /* 0x000fe80000100a00 */
[----:B------:R-:W-:Y:S04]  /*1af40*/  LDGSTS.E [R7+0x17300], desc[UR44][R158.64], P0 ;  /* 0x173000009e077fae */ /* 0x000fe8000812186c */
[----:B------:R2:W-:Y:S04]  /*1af50*/  STL.64 [R1+0xf48], R12 ;  /* 0x000f480c01007387 */ /* 0x0005e80000100a00 */
[----:B------:R-:W-:Y:S04]  /*1af60*/  LDGSTS.E [R7+0x17700], desc[UR44][R166.64], P0 ;  /* 0x17700000a6077fae */ /* 0x000fe8000812186c */
[----:B------:R-:W-:Y:S04]  /*1af70*/  STL.64 [R1+0xf50], R20 ;  /* 0x000f501401007387 */ /* 0x000fe80000100a00 */
[----:B------:R-:W-:Y:S04]  /*1af80*/  LDGSTS.E [R7+0x17b00], desc[UR44][R174.64], P0 ;  /* 0x17b00000ae077fae */ /* 0x000fe8000812186c */
[----:B------:R-:W-:Y:S04]  /*1af90*/  STL.64 [R1+0xf58], R28 ;  /* 0x000f581c01007387 */ /* 0x000fe80000100a00 */
[----:B------:R-:W-:Y:S01]  /*1afa0*/  LDGSTS.E [R7+0x17f00], desc[UR44][R146.64], P0 ;  /* 0x17f0000092077fae */ /* 0x000fe2000812186c */
[----:B------:R-:W-:-:S03]  /*1afb0*/  ISETP.NE.U32.AND P0, PT, R243, RZ, PT ;  /* 0x000000fff300720c */ /* 0x000fc60003f05070 */
[----:B------:R-:W-:Y:S04]  /*1afc0*/  STL.64 [R1+0xf60], R36 ;  /* 0x000f602401007387 */ /* 0x000fe80000100a00 */
[----:B------:R-:W4:Y:S01]  /*1afd0*/  LDL.LU R243, [R1+0x108c] ;  /* 0x00108c0001f37983 */ /* 0x000f220000300800 */
[----:B-1----:R-:W-:-:S03]  /*1afe0*/  IMAD.WIDE R8, R5, 0x4, R182 ;  /* 0x0000000405087825 */ /* 0x002fc600078e02b6 */
[----:B------:R-:W0:Y:S01]  /*1aff0*/  LDGDEPBAR ;  /* 0x00000000000079af */ /* 0x000e220000000000 */
[C---:B--2---:R-:W-:Y:S01]  /*1b000*/  IMAD.WIDE R12, R5.reuse, 0x4, R244 ;  /* 0x00000004050c7825 */ /* 0x044fe200078e02f4 */
[----:B------:R-:W-:Y:S06]  /*1b010*/  BAR.SYNC.DEFER_BLOCKING 0x0 ;  /* 0x0000000000007b1d */ /* 0x000fec0000010000 */
[----:B------:R-:W-:Y:S01]  /*1b020*/  @!PT LDS RZ, [RZ] ;  /* 0x00000000fffff984 */ /* 0x000fe20000000800 */
[----:B------:R-:W-:Y:S01]  /*1b030*/  @!PT LDS RZ, [RZ] ;  /* 0x00000000fffff984 */ /* 0x000fe20000000800 */
[----:B------:R-:W-:Y:S01]  /*1b040*/  @!PT LDS RZ, [RZ] ;  /* 0x00000000fffff984 */ /* 0x000fe20000000800 */
[----:B------:R-:W-:Y:S01]  /*1b050*/  LDGSTS.E [R252+0x64000], desc[UR44][R12.64], P1 ;  /* 0x640000000cfc7fae */ /* 0x000fe2000892186c */
[----:B------:R-:W-:-:S03]  /*1b060*/  IMAD.WIDE R10, R5, 0x4, R184 ;  /* 0x00000004050a7825 */ /* 0x000fc600078e02b8 */
[----:B------:R-:W-:Y:S04]  /*1b070*/  STL.64 [R1+0x560], R12 ;  /* 0x0005600c01007387 */ /* 0x000fe80000100a00 */
[----:B------:R1:W-:Y:S04]  /*1b080*/  STL.64 [R1+0x568], R8 ;  /* 0x0005680801007387 */ /* 0x0003e80000100a00 */
[----:B------:R1:W-:Y:S04]  /*1b090*/  LDGSTS.E [R252+0x64008], desc[UR44][R8.64], P6 ;  /* 0x6400800008fc7fae */ /* 0x0003e8000b12186c */
[----:B------:R2:W-:Y:S01]  /*1b0a0*/  LDGSTS.E [R252+0x66000], desc[UR44][R10.64], P3 ;  /* 0x660000000afc7fae */ /* 0x0005e2000992186c */
[----:B------:R-:W-:-:S03]  /*1b0b0*/  IMAD.WIDE R188, R5, 0x4, R188 ;  /* 0x0000000405bc7825 */ /* 0x000fc600078e02bc */
[----:B------:R2:W-:Y:S01]  /*1b0c0*/  STL.64 [R1+0x5c0], R10 ;  /* 0x0005c00a01007387 */ /* 0x0005e20000100a00 */
[----:B---3--:R-:W-:Y:S02]  /*1b0d0*/  SEL R182, R17, RZ, P2 ;  /* 0x000000ff11b67207 */ /* 0x008fe40001000000 */
[----:B------:R-:W3:Y:S02]  /*1b0e0*/  S2R R17, SR_TID.X ;  /* 0x0000000000117919 */ /* 0x000ee40000002100 */
[----:B---3--:R-:W-:-:S04]  /*1b0f0*/  SHF.R.U32.HI R17, RZ, 0x6, R17 ;  /* 0x00000006ff117819 */ /* 0x008fc80000011611 */
[----:B------:R-:W-:-:S04]  /*1b100*/  SGXT.U32 R17, R17, 0x1 ;  /* 0x000000011111781a */ /* 0x000fc80000000000 */
[----:B------:R-:W-:-:S04]  /*1b110*/  LOP3.LUT R17, R17, 0x24, RZ, 0xfc, !PT ;  /* 0x0000002411117812 */ /* 0x000fc800078efcff */
[----:B------:R-:W-:Y:S02]  /*1b120*/  ISETP.GE.AND P1, PT, R17, UR5, PT ;  /* 0x0000000511007c0c */ /* 0x000fe4000bf26270 */
[----:B------:R-:W3:Y:S01]  /*1b130*/  S2R R17, SR_TID.X ;  /* 0x0000000000117919 */ /* 0x000ee20000002100 */
[----:B----4-:R-:W-:Y:S02]  /*1b140*/  SEL R183, R16, RZ, P2 ;  /* 0x000000ff10b77207 */ /* 0x010fe40001000000 */
[--C-:B---3--:R-:W-:Y:S02]  /*1b150*/  SHF.R.U32.HI R16, RZ, 0x6, R17.reuse ;  /* 0x00000006ff107819 */ /* 0x108fe40000011611 */
[----:B------:R-:W-:-:S04]  /*1b160*/  SHF.R.U32.HI R17, RZ, 0x6, R17 ;  /* 0x00000006ff117819 */ /* 0x000fc80000011611 */
[----:B------:R-:W-:-:S04]  /*1b170*/  SGXT.U32 R17, R17, 0x1 ;  /* 0x000000011111781a */ /* 0x000fc80000000000 */
[----:B------:R-:W-:Y:S01]  /*1b180*/  LOP3.LUT R17, R17, 0xc, RZ, 0xfc, !PT ;  /* 0x0000000c11117812 */ /* 0x000fe200078efcff */
[----:B-1----:R-:W-:-:S05]  /*1b190*/  IMAD.WIDE R8, R5, 0x4, R242 ;  /* 0x0000000405087825 */ /* 0x002fca00078e02f2 */
[----:B------:R1:W-:Y:S01]  /*1b1a0*/  LDGSTS.E [R252+0x66008], desc[UR44][R8.64], P0 ;  /* 0x6600800008fc7fae */ /* 0x0003e2000812186c */
[----:B------:R-:W-:Y:S02]  /*1b1b0*/  ISETP.GE.AND P0, PT, R17, UR5, PT ;  /* 0x0000000511007c0c */ /* 0x000fe4000bf06270 */
[----:B------:R-:W3:Y:S01]  /*1b1c0*/  S2R R17, SR_TID.X ;  /* 0x0000000000117919 */ /* 0x000ee20000002100 */
[----:B------:R-:W-:Y:S02]  /*1b1d0*/  SGXT.U32 R16, R16, 0x1 ;  /* 0x000000011010781a */ /* 0x000fe40000000000 */
[----:B------:R-:W-:Y:S02]  /*1b1e0*/  ISETP.NE.U32.AND P6, PT, R182, RZ, PT ;  /* 0x000000ffb600720c */ /* 0x000fe40003fc5070 */
[----:B------:R-:W-:Y:S02]  /*1b1f0*/  LOP3.LUT R16, R16, 0x26, RZ, 0xfc, !PT ;  /* 0x0000002610107812 */ /* 0x000fe400078efcff */
[----:B------:R-:W-:-:S02]  /*1b200*/  SEL R182, RZ, 0x4, P1 ;  /* 0x00000004ffb67807 */ /* 0x000fc40000800000 */
[----:B------:R-:W-:Y:S01]  /*1b210*/  ISETP.NE.U32.AND P3, PT, R183, RZ, PT ;  /* 0x000000ffb700720c */ /* 0x000fe20003f65070 */
[----:B------:R4:W-:Y:S01]  /*1b220*/  STL.64 [R1+0x5c8], R8 ;  /* 0x0005c80801007387 */ /* 0x0009e20000100a00 */
[----:B------:R-:W-:Y:S01]  /*1b230*/  ISETP.GE.AND P1, PT, R16, UR5, PT ;  /* 0x0000000510007c0c */ /* 0x000fe2000bf26270 */
[C---:B--2---:R-:W-:Y:S01]  /*1b240*/  IMAD.WIDE R10, R5.reuse, 0x4, R240 ;  /* 0x00000004050a7825 */ /* 0x044fe200078e02f0 */
[----:B-1----:R-:W1:Y:S03]  /*1b250*/  LDC R252, c[0x0][0x230] ;  /* 0x00008c00fffc7b82 */ /* 0x002e660000000800 */
[----:B----4-:R-:W-:-:S05]  /*1b260*/  IMAD.WIDE R8, R5, 0x4, R186 ;  /* 0x0000000405087825 */ /* 0x010fca00078e02ba */
[----:B------:R2:W-:Y:S04]  /*1b270*/  LDGSTS.E [R2+0x64000], desc[UR44][R8.64], P6 ;  /* 0x6400000008027fae */ /* 0x0005e8000b12186c */
[----:B------:R-:W-:Y:S01]  /*1b280*/  LDGSTS.E [R2+0x64008], desc[UR44][R188.64], P3 ;  /* 0x64008000bc027fae */ /* 0x000fe2000992186c */
[--C-:B---3--:R-:W-:Y:S02]  /*1b290*/  SHF.R.U32.HI R16, RZ, 0x6, R17.reuse ;  /* 0x00000006ff107819 */ /* 0x108fe40000011611 */
[----:B------:R-:W-:-:S04]  /*1b2a0*/  SHF.R.U32.HI R17, RZ, 0x6, R17 ;  /* 0x00000006ff117819 */ /* 0x000fc80000011611 */
[----:B------:R-:W-:-:S04]  /*1b2b0*/  SGXT.U32 R17, R17, 0x1 ;  /* 0x000000011111781a */ /* 0x000fc80000000000 */
[----:B------:R-:W-:-:S04]  /*1b2c0*/  LOP3.LUT R17, R17, 0x28, RZ, 0xfc, !PT ;  /* 0x0000002811117812 */ /* 0x000fc800078efcff */
[----:B------:R-:W-:Y:S02]  /*1b2d0*/  ISETP.GE.AND P3, PT, R17, UR5, PT ;  /* 0x0000000511007c0c */ /* 0x000fe4000bf66270 */
[----:B------:R-:W3:Y:S01]  /*1b2e0*/  S2R R17, SR_TID.X ;  /* 0x0000000000117919 */ /* 0x000ee20000002100 */
[----:B------:R-:W-:Y:S02]  /*1b2f0*/  SGXT.U32 R16, R16, 0x1 ;  /* 0x000000011010781a */ /* 0x000fe40000000000 */
[----:B------:R-:W-:Y:S02]  /*1b300*/  SEL R183, R182, RZ, P2 ;  /* 0x000000ffb6b77207 */ /* 0x000fe40001000000 */
[----:B------:R-:W-:Y:S02]  /*1b310*/  SEL R182, RZ, 0x4, P1 ;  /* 0x00000004ffb67807 */ /* 0x000fe40000800000 */
[----:B------:R-:W-:Y:S02]  /*1b320*/  LOP3.LUT R16, R16, 0xe, RZ, 0xfc, !PT ;  /* 0x0000000e10107812 */ /* 0x000fe400078efcff */
[----:B------:R-:W-:-:S02]  /*1b330*/  ISETP.NE.U32.AND P1, PT, R183, RZ, PT ;  /* 0x000000ffb700720c */ /* 0x000fc40003f25070 */
[----:B------:R-:W-:Y:S02]  /*1b340*/  SEL R183, R182, RZ, P2 ;  /* 0x000000ffb6b77207 */ /* 0x000fe40001000000 */
[----:B------:R-:W-:Y:S02]  /*1b350*/  SEL R182, RZ, 0x4, P4 ;  /* 0x00000004ffb67807 */ /* 0x000fe40002000000 */
[----:B------:R-:W-:Y:S02]  /*1b360*/  ISETP.GE.AND P4, PT, R16, UR5, PT ;  /* 0x0000000510007c0c */ /* 0x000fe4000bf86270 */
[----:B------:R-:W-:Y:S01]  /*1b370*/  ISETP.NE.U32.AND P6, PT, R183, RZ, PT ;  /* 0x000000ffb700720c */ /* 0x000fe20003fc5070 */
[----:B------:R2:W-:Y:S04]  /*1b380*/  STL.64 [R1+0x558], R8 ;  /* 0x0005580801007387 */ /* 0x0005e80000100a00 */
[----:B------:R-:W-:Y:S01]  /*1b390*/  LDGSTS.E [R2+0x66000], desc[UR44][R10.64], P1 ;  /* 0x660000000a027fae */ /* 0x000fe2000892186c */
[----:B---3--:R-:W-:-:S02]  /*1b3a0*/  SHF.R.U32.HI R16, RZ, 0x6, R17 ;  /* 0x00000006ff107819 */ /* 0x008fc40000011611 */
[----:B------:R-:W-:Y:S02]  /*1b3b0*/  SHF.R.U32.HI R17, RZ, 0x6, R17 ;  /* 0x00000006ff117819 */ /* 0x000fe40000011611 */
[----:B------:R-:W-:Y:S02]  /*1b3c0*/  SGXT.U32 R16, R16, 0x1 ;  /* 0x000000011010781a */ /* 0x000fe40000000000 */
[----:B------:R-:W-:Y:S02]  /*1b3d0*/  SGXT.U32 R17, R17, 0x1 ;  /* 0x000000011111781a */ /* 0x000fe40000000000 */
[----:B------:R-:W-:Y:S01]  /*1b3e0*/  LOP3.LUT R16, R16, 0x2a, RZ, 0xfc, !PT ;  /* 0x0000002a10107812 */ /* 0x000fe200078efcff */
[----:B--2---:R-:W-:Y:S01]  /*1b3f0*/  IMAD.WIDE R8, R5, 0x4, R238 ;  /* 0x0000000405087825 */ /* 0x004fe200078e02ee */
[----:B------:R-:W-:Y:S02]  /*1b400*/  LOP3.LUT R17, R17, 0x10, RZ, 0xfc, !PT ;  /* 0x0000001011117812 */ /* 0x000fe400078efcff */
[----:B------:R-:W-:-:S02]  /*1b410*/  ISETP.GE.AND P1, PT, R16, UR5, PT ;  /* 0x0000000510007c0c */ /* 0x000fc4000bf26270 */
[----:B------:R2:W-:Y:S02]  /*1b420*/  LDGSTS.E [R2+0x66008], desc[UR44][R8.64], P6 ;  /* 0x6600800008027fae */ /* 0x0005e4000b12186c */
[----:B--2---:R-:W-:Y:S02]  /*1b430*/  SEL R2, RZ, 0x4, P1 ;  /* 0x00000004ff027807 */ /* 0x004fe40000800000 */
[----:B------:R-:W-:Y:S02]  /*1b440*/  ISETP.GE.AND P1, PT, R17, UR5, PT ;  /* 0x0000000511007c0c */ /* 0x000fe4000bf26270 */
[----:B------:R-:W2:Y:S01]  /*1b450*/  S2R R17, SR_TID.X ;  /* 0x0000000000117919 */ /* 0x000ea20000002100 */
[----:B------:R-:W-:Y:S02]  /*1b460*/  SEL R182, R182, RZ, P2 ;  /* 0x000000ffb6b67207 */ /* 0x000fe40001000000 */
[----:B------:R-:W-:Y:S02]  /*1b470*/  SEL R183, RZ, 0x4, P5 ;  /* 0x00000004ffb77807 */ /* 0x000fe40002800000 */
[----:B------:R-:W-:Y:S01]  /*1b480*/  ISETP.NE.U32.AND P5, PT, R182, RZ, PT ;  /* 0x000000ffb600720c */ /* 0x000fe20003fa5070 */
[----:B------:R-:W-:Y:S01]  /*1b490*/  IMAD.WIDE R190, R5, 0x4, R190 ;  /* 0x0000000405be7825 */ /* 0x000fe200078e02be */
[----:B------:R-:W-:-:S04]  /*1b4a0*/  SEL R182, RZ, 0x4, P3 ;  /* 0x00000004ffb67807 */ /* 0x000fc80001800000 */
[----:B------:R-:W-:-:S07]  /*1b4b0*/  SEL R182, R182, RZ, P2 ;  /* 0x000000ffb6b67207 */ /* 0x000fce0001000000 */
[----:B------:R-:W-:Y:S01]  /*1b4c0*/  LDGSTS.E [R247+0x64000], desc[UR44][R190.64], P5 ;  /* 0x64000000bef77fae */ /* 0x000fe2000a92186c */
[----:B--2---:R-:W-:-:S04]  /*1b4d0*/  SHF.R.U32.HI R16, RZ, 0x6, R17 ;  /* 0x00000006ff107819 */ /* 0x004fc80000011611 */
[----:B------:R-:W-:-:S04]  /*1b4e0*/  SGXT.U32 R16, R16, 0x1 ;  /* 0x000000011010781a */ /* 0x000fc80000000000 */
[----:B------:R-:W-:-:S04]  /*1b4f0*/  LOP3.LUT R16, R16, 0x2c, RZ, 0xfc, !PT ;  /* 0x0000002c10107812 */ /* 0x000fc800078efcff */
[----:B------:R-:W-:Y:S02]  /*1b500*/  ISETP.GE.AND P5, PT, R16, UR5, PT ;  /* 0x0000000510007c0c */ /* 0x000fe4000bfa6270 */
[----:B------:R-:W-:Y:S02]  /*1b510*/  LOP3.LUT R16, R17, 0x3f, RZ, 0xc0, !PT ;  /* 0x0000003f11107812 */ /* 0x000fe400078ec0ff */
[----:B------:R-:W-:Y:S02]  /*1b520*/  SHF.R.U32.HI R17, RZ, 0x6, R17 ;  /* 0x00000006ff117819 */ /* 0x000fe40000011611 */
[----:B------:R-:W-:Y:S02]  /*1b530*/  ISETP.NE.U32.AND P6, PT, R182, RZ, PT ;  /* 0x000000ffb600720c */ /* 0x000fe40003fc5070 */
[----:B------:R-:W-:Y:S02]  /*1b540*/  SGXT.U32 R17, R17, 0x1 ;  /* 0x000000011111781a */ /* 0x000fe40000000000 */
[----:B------:R-:W-:-:S02]  /*1b550*/  SEL R182, R2, RZ, P2 ;  /* 0x000000ff02b67207 */ /* 0x000fc40001000000 */
[----:B------:R-:W-:Y:S02]  /*1b560*/  LOP3.LUT R17, R17, 0x2e, RZ, 0xfc, !PT ;  /* 0x0000002e11117812 */ /* 0x000fe400078efcff */
[----:B------:R-:W-:Y:S02]  /*1b570*/  SEL R2, RZ, 0x4, P0 ;  /* 0x00000004ff027807 */ /* 0x000fe40000000000 */
[----:B------:R-:W-:Y:S02]  /*1b580*/  ISETP.NE.U32.AND P0, PT, R182, RZ, PT ;  /* 0x000000ffb600720c */ /* 0x000fe40003f05070 */
[----:B------:R-:W-:Y:S02]  /*1b590*/  SEL R182, RZ, 0x4, P5 ;  /* 0x00000004ffb67807 */ /* 0x000fe40002800000 */
[----:B------:R-:W-:Y:S02]  /*1b5a0*/  ISETP.GE.AND P5, PT, R17, UR5, PT ;  /* 0x0000000511007c0c */ /* 0x000fe4000bfa6270 */
[----:B------:R-:W2:Y:S01]  /*1b5b0*/  S2R R17, SR_TID.X ;  /* 0x0000000000117919 */ /* 0x000ea20000002100 */
[----:B------:R-:W-:-:S04]  /*1b5c0*/  SEL R183, R183, RZ, P2 ;  /* 0x000000ffb7b77207 */ /* 0x000fc80001000000 */
[----:B------:R-:W-:Y:S01]  /*1b5d0*/  ISETP.NE.U32.AND P3, PT, R183, RZ, PT ;  /* 0x000000ffb700720c */ /* 0x000fe20003f65070 */
[----:B------:R3:W-:Y:S01]  /*1b5e0*/  STL.64 [R1+0x5b0], R10 ;  /* 0x0005b00a01007387 */ /* 0x0007e20000100a00 */
[----:B------:R-:W-:-:S04]  /*1b5f0*/  IMAD.WIDE R192, R5, 0x4, R192 ;  /* 0x0000000405c07825 */ /* 0x000fc800078e02c0 */
[----:B---3--:R-:W-:-:S07]  /*1b600*/  IMAD.WIDE R10, R5, 0x4, R236 ;  /* 0x00000004050a7825 */ /* 0x008fce00078e02ec */
[----:B------:R-:W-:Y:S04]  /*1b610*/  LDGSTS.E [R247+0x64008], desc[UR44][R192.64], P3 ;  /* 0x64008000c0f77fae */ /* 0x000fe8000992186c */
[----:B------:R3:W-:Y:S01]  /*1b620*/  LDGSTS.E [R247+0x66000], desc[UR44][R10.64], P6 ;  /* 0x660000000af77fae */ /* 0x0007e2000b12186c */
[----:B--2---:R-:W-:-:S04]  /*1b630*/  SHF.R.U32.HI R17, RZ, 0x6, R17 ;  /* 0x00000006ff117819 */ /* 0x004fc80000011611 */
[----:B------:R-:W-:-:S04]  /*1b640*/  SGXT.U32 R17, R17, 0x1 ;  /* 0x000000011111781a */ /* 0x000fc80000000000 */
[----:B------:R-:W-:-:S04]  /*1b650*/  LOP3.LUT R17, R17, 0x12, RZ, 0xfc, !PT ;  /* 0x0000001211117812 */ /* 0x000fc800078efcff */
[----:B------:R-:W-:Y:S02]  /*1b660*/  ISETP.GE.AND P6, PT, R17, UR5, PT ;  /* 0x0000000511007c0c */ /* 0x000fe4000bfc6270 */
[----:B------:R-:W2:Y:S01]  /*1b670*/  S2R R17, SR_TID.X ;  /* 0x0000000000117919 */ /* 0x000ea20000002100 */
[----:B------:R-:W-:Y:S02]  /*1b680*/  SEL R183, RZ, 0x4, P4 ;  /* 0x00000004ffb77807 */ /* 0x000fe40002000000 */
[----:B------:R-:W-:Y:S02]  /*1b690*/  SEL R2, R2, RZ, P2 ;  /* 0x000000ff02027207 */ /* 0x000fe40001000000 */
[----:B------:R-:W-:Y:S02]  /*1b6a0*/  SEL R183, R183, RZ, P2 ;  /* 0x000000ffb7b77207 */ /* 0x000fe40001000000 */
[----:B------:R-:W-:Y:S02]  /*1b6b0*/  ISETP.NE.U32.AND P4, PT, R2, RZ, PT ;  /* 0x000000ff0200720c */ /* 0x000fe40003f85070 */
[----:B------:R-:W-:-:S02]  /*1b6c0*/  ISETP.GE.AND P3, PT, R16, UR5, PT ;  /* 0x0000000510007c0c */ /* 0x000fc4000bf66270 */
[----:B------:R-:W-:Y:S02]  /*1b6d0*/  SEL R2, RZ, 0x4, P5 ;  /* 0x00000004ff027807 */ /* 0x000fe40002800000 */
[----:B------:R-:W-:Y:S01]  /*1b6e0*/  ISETP.NE.U32.AND P5, PT, R183, RZ, PT ;  /* 0x000000ffb700720c */ /* 0x000fe20003fa5070 */
[----:B------:R4:W-:Y:S01]  /*1b6f0*/  STL.64 [R1+0x5b8], R8 ;  /* 0x0005b80801007387 */ /* 0x0009e20000100a00 */
[----:B------:R-:W-:-:S04]  /*1b700*/  IMAD.WIDE R196, R5, 0x4, R196 ;  /* 0x0000000405c47825 */ /* 0x000fc800078e02c4 */
[----:B------:R-:W-:-:S04]  /*1b710*/  IMAD.WIDE R200, R5, 0x4, R200 ;  /* 0x0000000405c87825 */ /* 0x000fc800078e02c8 */
[----:B----4-:R-:W-:-:S05]  /*1b720*/  IMAD.WIDE R8, R5, 0x4, R194 ;  /* 0x0000000405087825 */ /* 0x010fca00078e02c2 */
[----:B------:R4:W-:Y:S01]  /*1b730*/  LDGSTS.E [R247+0x66008], desc[UR44][R8.64], P0 ;  /* 0x6600800008f77fae */ /* 0x0009e2000812186c */
[--C-:B--2---:R-:W-:Y:S02]  /*1b740*/  SHF.R.U32.HI R16, RZ, 0x6, R17.reuse ;  /* 0x00000006ff107819 */ /* 0x104fe40000011611 */
[----:B------:R-:W-:Y:S01]  /*1b750*/  SHF.R.U32.HI R17, RZ, 0x6, R17 ;  /* 0x00000006ff117819 */ /* 0x000fe20000011611 */
[----:B------:R-:W-:Y:S03]  /*1b760*/  LDGSTS.E [R248+0x64000], desc[UR44][R196.64], P4 ;  /* 0x64000000c4f87fae */ /* 0x000fe6000a12186c */
[----:B------:R-:W-:Y:S01]  /*1b770*/  SGXT.U32 R17, R17, 0x1 ;  /* 0x000000011111781a */ /* 0x000fe20000000000 */
[----:B------:R-:W-:Y:S03]  /*1b780*/  LDGSTS.E [R248+0x64008], desc[UR44][R200.64], P5 ;  /* 0x64008000c8f87fae */ /* 0x000fe6000a92186c */
[----:B------:R-:W-:-:S04]  /*1b790*/  LOP3.LUT R17, R17, 0x32, RZ, 0xfc, !PT ;  /* 0x0000003211117812 */ /* 0x000fc800078efcff */
[----:B------:R-:W-:Y:S02]  /*1b7a0*/  ISETP.GE.AND P5, PT, R17, UR5, PT ;  /* 0x0000000511007c0c */ /* 0x000fe4000bfa6270 */
[----:B------:R-:W2:Y:S01]  /*1b7b0*/  S2R R17, SR_TID.X ;  /* 0x0000000000117919 */ /* 0x000ea20000002100 */
[----:B------:R-:W-:Y:S02]  /*1b7c0*/  SEL R182, R182, RZ, P2 ;  /* 0x000000ffb6b67207 */ /* 0x000fe40001000000 */
[----:B------:R-:W-:Y:S02]  /*1b7d0*/  SGXT.U32 R16, R16, 0x1 ;  /* 0x000000011010781a */ /* 0x000fe40000000000 */
[----:B------:R-:W-:Y:S02]  /*1b7e0*/  ISETP.NE.U32.AND P0, PT, R182, RZ, PT ;  /* 0x000000ffb600720c */ /* 0x000fe40003f05070 */
[----:B------:R-:W-:Y:S02]  /*1b7f0*/  SEL R182, R2, RZ, P2 ;  /* 0x000000ff02b67207 */ /* 0x000fe40001000000 */
[----:B------:R-:W-:-:S02]  /*1b800*/  SEL R2, RZ, 0x4, P1 ;  /* 0x00000004ff027807 */ /* 0x000fc40000800000 */
[----:B------:R-:W-:Y:S02]  /*1b810*/  LOP3.LUT R16, R16, 0x30, RZ, 0xfc, !PT ;  /* 0x0000003010107812 */ /* 0x000fe400078efcff */
[----:B------:R-:W-:Y:S02]  /*1b820*/  ISETP.NE.U32.AND P1, PT, R182, RZ, PT ;  /* 0x000000ffb600720c */ /* 0x000fe40003f25070 */
[----:B------:R-:W-:Y:S02]  /*1b830*/  SEL R182, R2, RZ, P2 ;  /* 0x000000ff02b67207 */ /* 0x000fe40001000000 */
[----:B------:R-:W-:Y:S02]  /*1b840*/  SEL R2, RZ, 0x4, P6 ;  /* 0x00000004ff027807 */ /* 0x000fe40003000000 */
[----:B------:R-:W-:Y:S01]  /*1b850*/  ISETP.GE.AND P6, PT, R16, UR5, PT ;  /* 0x0000000510007c0c */ /* 0x000fe2000bfc6270 */
[----:B------:R3:W-:Y:S04]  /*1b860*/  STL.64 [R1+0x5a0], R10 ;  /* 0x0005a00a01007387 */ /* 0x0007e80000100a00 */
[----:B------:R4:W-:Y:S01]  /*1b870*/  STL.64 [R1+0x5a8], R8 ;  /* 0x0005a80801007387 */ /* 0x0009e20000100a00 */
[----:B--2---:R-:W-:Y:S01]  /*1b880*/  SHF.R.U32.HI R16, RZ, 0x6, R17 ;  /* 0x00000006ff107819 */ /* 0x004fe20000011611 */
[----:B---3--:R-:W-:-:S03]  /*1b890*/  IMAD.WIDE R10, R5, 0x4, R198 ;  /* 0x00000004050a7825 */ /* 0x008fc600078e02c6 */
[----:B------:R-:W-:Y:S01]  /*1b8a0*/  SGXT.U32 R16, R16, 0x1 ;  /* 0x000000011010781a */ /* 0x000fe20000000000 */
[----:B----4-:R-:W-:Y:S01]  /*1b8b0*/  IMAD.WIDE R8, R5, 0x4, R234 ;  /* 0x0000000405087825 */ /* 0x010fe200078e02ea */
[----:B------:R-:W-:Y:S02]  /*1b8c0*/  LDGSTS.E [R248+0x66000], desc[UR44][R10.64], P0 ;  /* 0x660000000af87fae */ /* 0x000fe4000812186c */
[----:B------:R-:W-:Y:S02]  /*1b8d0*/  LOP3.LUT R16, R16, 0x14, RZ, 0xfc, !PT ;  /* 0x0000001410107812 */ /* 0x000fe400078efcff */
[----:B------:R2:W-:Y:S02]  /*1b8e0*/  LDGSTS.E [R248+0x66008], desc[UR44][R8.64], P1 ;  /* 0x6600800008f87fae */ /* 0x0005e4000892186c */
[----:B------:R-:W-:Y:S02]  /*1b8f0*/  ISETP.GE.AND P1, PT, R16, UR5, PT ;  /* 0x0000000510007c0c */ /* 0x000fe4000bf26270 */
[----:B------:R-:W-:-:S02]  /*1b900*/  SHF.R.U32.HI R16, RZ, 0x6, R17 ;  /* 0x00000006ff107819 */ /* 0x000fc40000011611 */
[----:B------:R-:W-:Y:S02]  /*1b910*/  SEL R2, R2, RZ, P2 ;  /* 0x000000ff02027207 */ /* 0x000fe40001000000 */
[----:B------:R-:W-:Y:S02]  /*1b920*/  ISETP.NE.U32.AND P4, PT, R182, RZ, PT ;  /* 0x000000ffb600720c */ /* 0x000fe40003f85070 */
[----:B------:R-:W-:Y:S02]  /*1b930*/  SGXT.U32 R16, R16, 0x1 ;  /* 0x000000011010781a */ /* 0x000fe40000000000 */
[----:B------:R-:W-:Y:S02]  /*1b940*/  SHF.R.U32.HI R17, RZ, 0x6, R17 ;  /* 0x00000006ff117819 */ /* 0x000fe40000011611 */
[----:B------:R-:W-:Y:S02]  /*1b950*/  SEL R182, RZ, 0x4, P6 ;  /* 0x00000004ffb67807 */ /* 0x000fe40003000000 */
[----:B------:R-:W-:-:S02]  /*1b960*/  ISETP.NE.U32.AND P6, PT, R2, RZ, PT ;  /* 0x000000ff0200720c */ /* 0x000fc40003fc5070 */
[----:B------:R-:W-:Y:S02]  /*1b970*/  SEL R2, RZ, 0x4, P5 ;  /* 0x00000004ff027807 */ /* 0x000fe40002800000 */
[----:B------:R-:W-:Y:S02]  /*1b980*/  LOP3.LUT R16, R16, 0x16, RZ, 0xfc, !PT ;  /* 0x0000001610107812 */ /* 0x000fe400078efcff */
[----:B------:R-:W-:Y:S02]  /*1b990*/  SGXT.U32 R17, R17, 0x1 ;  /* 0x000000011111781a */ /* 0x000fe40000000000 */
[----:B------:R-:W-:Y:S02]  /*1b9a0*/  SEL R182, R182, RZ, P2 ;  /* 0x000000ffb6b67207 */ /* 0x000fe40001000000 */
[----:B------:R-:W-:Y:S02]  /*1b9b0*/  SEL R2, R2, RZ, P2 ;  /* 0x000000ff02027207 */ /* 0x000fe40001000000 */
[----:B------:R-:W-:-:S02]  /*1b9c0*/  ISETP.GE.AND P5, PT, R16, UR5, PT ;  /* 0x0000000510007c0c */ /* 0x000fc4000bfa6270 */
[----:B------:R-:W-:Y:S02]  /*1b9d0*/  LOP3.LUT R17, R17, 0x34, RZ, 0xfc, !PT ;  /* 0x0000003411117812 */ /* 0x000fe400078efcff */
[----:B------:R-:W-:Y:S02]  /*1b9e0*/  ISETP.NE.U32.AND P0, PT, R182, RZ, PT ;  /* 0x000000ffb600720c */ /* 0x000fe40003f05070 */
[----:B------:R-:W-:Y:S02]  /*1b9f0*/  SEL R182, RZ, 0x4, P1 ;  /* 0x00000004ffb67807 */ /* 0x000fe40000800000 */
[----:B------:R-:W-:Y:S02]  /*1ba00*/  ISETP.NE.U32.AND P1, PT, R2, RZ, PT ;  /* 0x000000ff0200720c */ /* 0x000fe40003f25070 */
[----:B------:R-:W-:Y:S02]  /*1ba10*/  SEL R2, RZ, 0x4, P5 ;  /* 0x00000004ff027807 */ /* 0x000fe40002800000 */
[----:B------:R-:W-:-:S02]  /*1ba20*/  ISETP.GE.AND P5, PT, R17, UR5, PT ;  /* 0x0000000511007c0c */ /* 0x000fc4000bfa6270 */
[----:B------:R-:W3:Y:S01]  /*1ba30*/  S2R R17, SR_TID.X ;  /* 0x0000000000117919 */ /* 0x000ee20000002100 */
[C---:B------:R-:W-:Y:S01]  /*1ba40*/  IMAD.WIDE R204, R5.reuse, 0x4, R204 ;  /* 0x0000000405cc7825 */ /* 0x040fe200078e02cc */
[----:B------:R-:W-:Y:S03]  /*1ba50*/  STL.64 [R1+0x590], R10 ;  /* 0x0005900a01007387 */ /* 0x000fe60000100a00 */
[C---:B------:R-:W-:Y:S01]  /*1ba60*/  IMAD.WIDE R202, R5.reuse, 0x4, R202 ;  /* 0x0000000405ca7825 */ /* 0x040fe200078e02ca */
[----:B------:R2:W-:Y:S04]  /*1ba70*/  STL.64 [R1+0x598], R8 ;  /* 0x0005980801007387 */ /* 0x0005e80000100a00 */
[----:B------:R-:W-:Y:S04]  /*1ba80*/  LDGSTS.E [R249+0x64000], desc[UR44][R204.64], P4 ;  /* 0x64000000ccf97fae */ /* 0x000fe8000a12186c */
[----:B------:R-:W-:Y:S01]  /*1ba90*/  LDGSTS.E [R249+0x64008], desc[UR44][R202.64], P6 ;  /* 0x64008000caf97fae */ /* 0x000fe2000b12186c */
[----:B--2---:R-:W-:-:S05]  /*1baa0*/  IMAD.WIDE R8, R5, 0x4, R206 ;  /* 0x0000000405087825 */ /* 0x004fca00078e02ce */
[----:B------:R2:W-:Y:S01]  /*1bab0*/  LDGSTS.E [R249+0x66000], desc[UR44][R8.64], P0 ;  /* 0x6600000008f97fae */ /* 0x0005e2000812186c */
        /* <DEDUP_REMOVED lines=8> */
[----:B------:R-:W-:Y:S02]  /*1bb40*/  LOP3.LUT R16, R16, 0x36, RZ, 0xfc, !PT ;  /* 0x0000003610107812 */ /* 0x000fe400078efcff */
[----:B------:R-:W-:Y:S02]  /*1bb50*/  ISETP.NE.U32.AND P4, PT, R182, RZ, PT ;  /* 0x000000ffb600720c */ /* 0x000fe40003f85070 */
[----:B------:R-:W-:-:S02]  /*1bb60*/  ISETP.GE.AND P6, PT, R16, UR5, PT ;  /* 0x0000000510007c0c */ /* 0x000fc4000bfc6270 */
[----:B------:R-:W-:Y:S01]  /*1bb70*/  SEL R182, R2, RZ, P2 ;  /* 0x000000ff02b67207 */ /* 0x000fe20001000000 */
[----:B------:R2:W-:Y:S01]  /*1bb80*/  STL.64 [R1+0x580], R8 ;  /* 0x0005800801007387 */ /* 0x0005e20000100a00 */
[----:B------:R-:W-:Y:S02]  /*1bb90*/  SEL R2, RZ, 0x4, P5 ;  /* 0x00000004ff027807 */ /* 0x000fe40002800000 */
[----:B------:R-:W-:Y:S02]  /*1bba0*/  ISETP.NE.U32.AND P5, PT, R182, RZ, PT ;  /* 0x000000ffb600720c */ /* 0x000fe40003fa5070 */
[----:B------:R-:W-:Y:S02]  /*1bbb0*/  SEL R182, RZ, 0x4, P6 ;  /* 0x00000004ffb67807 */ /* 0x000fe40003000000 */
[----:B------:R-:W-:Y:S01]  /*1bbc0*/  SEL R2, R2, RZ, P2 ;  /* 0x000000ff02027207 */ /* 0x000fe20001000000 */
[----:B--2---:R-:W-:Y:S01]  /*1bbd0*/  IMAD.WIDE R8, R5, 0x4, R210 ;  /* 0x0000000405087825 */ /* 0x004fe200078e02d2 */
[----:B---3--:R-:W-:-:S04]  /*1bbe0*/  SHF.R.U32.HI R16, RZ, 0x6, R17 ;  /* 0x00000006ff107819 */ /* 0x008fc80000011611 */
[----:B------:R2:W-:Y:S01]  /*1bbf0*/  LDGSTS.E [R249+0x66008], desc[UR44][R8.64], P1 ;  /* 0x6600800008f97fae */ /* 0x0005e2000892186c */
[----:B------:R-:W-:Y:S02]  /*1bc00*/  SHF.R.U32.HI R17, RZ, 0x6, R17 ;  /* 0x00000006ff117819 */ /* 0x000fe40000011611 */
[----:B------:R-:W-:Y:S02]  /*1bc10*/  SGXT.U32 R16, R16, 0x1 ;  /* 0x000000011010781a */ /* 0x000fe40000000000 */
[----:B------:R-:W-:Y:S02]  /*1bc20*/  SGXT.U32 R17, R17, 0x1 ;  /* 0x000000011111781a */ /* 0x000fe40000000000 */
[----:B------:R-:W-:Y:S02]  /*1bc30*/  LOP3.LUT R16, R16, 0x1a, RZ, 0xfc, !PT ;  /* 0x0000001a10107812 */ /* 0x000fe400078efcff */
        /* <DEDUP_REMOVED lines=9> */
[----:B------:R-:W-:-:S04]  /*1bcd0*/  IMAD.WIDE R186, R5, 0x4, R208 ;  /* 0x0000000405ba7825 */ /* 0x000fc800078e02d0 */
[C---:B------:R-:W-:Y:S01]  /*1bce0*/  IMAD.WIDE R214, R5.reuse, 0x4, R214 ;  /* 0x0000000405d67825 */ /* 0x040fe200078e02d6 */
[----:B------:R-:W-:Y:S04]  /*1bcf0*/  LDGSTS.E [R250+0x64000], desc[UR44][R186.64], P4 ;  /* 0x64000000bafa7fae */ /* 0x000fe8000a12186c */
[----:B------:R-:W-:Y:S01]  /*1bd00*/  LDGSTS.E [R250+0x64008], desc[UR44][R214.64], P5 ;  /* 0x64008000d6fa7fae */ /* 0x000fe2000a92186c */
[----:B------:R-:W-:-:S03]  /*1bd10*/  IMAD.WIDE R194, R5, 0x4, R212 ;  /* 0x0000000405c27825 */ /* 0x000fc600078e02d4 */
[----:B------:R2:W-:Y:S04]  /*1bd20*/  STL.64 [R1+0x588], R8 ;  /* 0x0005880801007387 */ /* 0x0005e80000100a00 */
[----:B------:R-:W-:Y:S01]  /*1bd30*/  LDGSTS.E [R250+0x66000], desc[UR44][R194.64], P6 ;  /* 0x66000000c2fa7fae */ /* 0x000fe2000b12186c */
[----:B---3--:R-:W-:-:S04]  /*1bd40*/  SHF.R.U32.HI R16, RZ, 0x6, R17 ;  /* 0x00000006ff107819 */ /* 0x008fc80000011611 */
[----:B------:R-:W-:-:S04]  /*1bd50*/  SGXT.U32 R16, R16, 0x1 ;  /* 0x000000011010781a */ /* 0x000fc80000000000 */
[----:B------:R-:W-:-:S04]  /*1bd60*/  LOP3.LUT R16, R16, 0x3a, RZ, 0xfc, !PT ;  /* 0x0000003a10107812 */ /* 0x000fc800078efcff */
[----:B------:R-:W-:Y:S02]  /*1bd70*/  ISETP.GE.AND P5, PT, R16, UR5, PT ;  /* 0x0000000510007c0c */ /* 0x000fe4000bfa6270 */
[----:B------:R-:W-:Y:S01]  /*1bd80*/  SHF.R.U32.HI R16, RZ, 0x6, R17 ;  /* 0x00000006ff107819 */ /* 0x000fe20000011611 */
[----:B--2---:R-:W-:-:S03]  /*1bd90*/  IMAD.WIDE R8, R5, 0x4, R216 ;  /* 0x0000000405087825 */ /* 0x004fc600078e02d8 */
[----:B------:R-:W-:Y:S02]  /*1bda0*/  SGXT.U32 R16, R16, 0x1 ;  /* 0x000000011010781a */ /* 0x000fe40000000000 */
[----:B------:R2:W-:Y:S02]  /*1bdb0*/  LDGSTS.E [R250+0x66008], desc[UR44][R8.64], P0 ;  /* 0x6600800008fa7fae */ /* 0x0005e4000812186c */
[----:B------:R-:W-:-:S04]  /*1bdc0*/  LOP3.LUT R16, R16, 0x1c, RZ, 0xfc, !PT ;  /* 0x0000001c10107812 */ /* 0x000fc800078efcff */
[----:B------:R-:W-:Y:S02]  /*1bdd0*/  ISETP.GE.AND P0, PT, R16, UR5, PT ;  /* 0x0000000510007c0c */ /* 0x000fe4000bf06270 */
[--C-:B------:R-:W-:Y:S02]  /*1bde0*/  SHF.R.U32.HI R16, RZ, 0x6, R17.reuse ;  /* 0x00000006ff107819 */ /* 0x100fe40000011611 */
[----:B------:R-:W-:-:S04]  /*1bdf0*/  SHF.R.U32.HI R17, RZ, 0x6, R17 ;  /* 0x00000006ff117819 */ /* 0x000fc80000011611 */
[----:B------:R-:W-:-:S04]  /*1be00*/  SGXT.U32 R17, R17, 0x1 ;  /* 0x000000011111781a */ /* 0x000fc80000000000 */
[----:B------:R-:W-:Y:S02]  /*1be10*/  LOP3.LUT R17, R17, 0x3c, RZ, 0xfc, !PT ;  /* 0x0000003c11117812 */ /* 0x000fe400078efcff */
[----:B------:R-:W-:Y:S02]  /*1be20*/  SEL R183, RZ, 0x4, P0 ;  /* 0x00000004ffb77807 */ /* 0x000fe40000000000 */
[----:B------:R-:W-:Y:S02]  /*1be30*/  ISETP.GE.AND P0, PT, R17, UR5, PT ;  /* 0x0000000511007c0c */ /* 0x000fe4000bf06270 */
[----:B------:R-:W3:Y:S01]  /*1be40*/  S2R R17, SR_TID.X ;  /* 0x0000000000117919 */ /* 0x000ee20000002100 */
[----:B------:R-:W-:Y:S02]  /*1be50*/  SEL R2, R2, RZ, P2 ;  /* 0x000000ff02027207 */ /* 0x000fe40001000000 */
[----:B------:R-:W-:Y:S02]  /*1be60*/  SEL R182, R182, RZ, P2 ;  /* 0x000000ffb6b67207 */ /* 0x000fe40001000000 */
[----:B------:R-:W-:-:S02]  /*1be70*/  ISETP.NE.U32.AND P4, PT, R2, RZ, PT ;  /* 0x000000ff0200720c */ /* 0x000fc40003f85070 */
[----:B------:R-:W-:Y:S02]  /*1be80*/  SEL R2, RZ, 0x4, P1 ;  /* 0x00000004ff027807 */ /* 0x000fe40000800000 */
[----:B------:R-:W-:Y:S02]  /*1be90*/  SGXT.U32 R16, R16, 0x1 ;  /* 0x000000011010781a */ /* 0x000fe40000000000 */
[----:B------:R-:W-:Y:S02]  /*1bea0*/  ISETP.NE.U32.AND P1, PT, R182, RZ, PT ;  /* 0x000000ffb600720c */ /* 0x000fe40003f25070 */
[----:B------:R-:W-:Y:S02]  /*1beb0*/  SEL R182, R2, RZ, P2 ;  /* 0x000000ff02b67207 */ /* 0x000fe40001000000 */
[----:B------:R-:W-:Y:S02]  /*1bec0*/  LOP3.LUT R16, R16, 0x1e, RZ, 0xfc, !PT ;  /* 0x0000001e10107812 */ /* 0x000fe400078efcff */
[----:B------:R-:W-:-:S02]  /*1bed0*/  SEL R2, RZ, 0x4, P5 ;  /* 0x00000004ff027807 */ /* 0x000fc40002800000 */
[----:B------:R-:W-:Y:S02]  /*1bee0*/  ISETP.GE.AND P6, PT, R16, UR5, PT ;  /* 0x0000000510007c0c */ /* 0x000fe4000bfc6270 */
[----:B------:R-:W-:Y:S01]  /*1bef0*/  SEL R2, R2, RZ, P2 ;  /* 0x000000ff02027207 */ /* 0x000fe20001000000 */
[----:B------:R2:W-:Y:S01]  /*1bf00*/  STL.64 [R1+0x578], R8 ;  /* 0x0005780801007387 */ /* 0x0005e20000100a00 */
[----:B------:R-:W-:Y:S02]  /*1bf10*/  ISETP.NE.U32.AND P5, PT, R182, RZ, PT ;  /* 0x000000ffb600720c */ /* 0x000fe40003fa5070 */
[----:B------:R-:W-:Y:S01]  /*1bf20*/  SEL R182, RZ, 0x4, P6 ;  /* 0x00000004ffb67807 */ /* 0x000fe20003000000 */
[----:B------:R-:W4:Y:S01]  /*1bf30*/  LDL.LU.64 R120, [R1+0x550] ;  /* 0x0005500001787983 */ /* 0x000f220000300a00 */
[----:B---3--:R-:W-:-:S03]  /*1bf40*/  SHF.R.U32.HI R17, RZ, 0x6, R17 ;  /* 0x00000006ff117819 */ /* 0x008fc60000011611 */
[----:B------:R-:W3:Y:S01]  /*1bf50*/  LDL.LU.64 R72, [R1+0x530] ;  /* 0x0005300001487983 */ /* 0x000ee20000300a00 */
[----:B------:R-:W-:Y:S01]  /*1bf60*/  SGXT.U32 R17, R17, 0x1 ;  /* 0x000000011111781a */ /* 0x000fe20000000000 */
[----:B------:R-:W-:Y:S01]  /*1bf70*/  IMAD.WIDE R184, R5, 0x4, R220 ;  /* 0x0000000405b87825 */ /* 0x000fe200078e02dc */
[----:B------:R-:W-:Y:S01]  /*1bf80*/  ISETP.NE.U32.AND P6, PT, R2, RZ, PT ;  /* 0x000000ff0200720c */ /* 0x000fe20003fc5070 */
[----:B------:R-:W4:Y:S01]  /*1bf90*/  LDL.LU.64 R112, [R1+0x510] ;  /* 0x0005100001707983 */ /* 0x000f220000300a00 */
[----:B------:R-:W-:Y:S02]  /*1bfa0*/  LOP3.LUT R17, R17, 0x3e, RZ, 0xfc, !PT ;  /* 0x0000003e11117812 */ /* 0x000fe400078efcff */
[----:B------:R-:W-:Y:S01]  /*1bfb0*/  SEL R2, RZ, 0x4, P0 ;  /* 0x00000004ff027807 */ /* 0x000fe20000000000 */
[----:B------:R-:W4:Y:S01]  /*1bfc0*/  LDL.LU.64 R64, [R1+0x4f0] ;  /* 0x0004f00001407983 */ /* 0x000f220000300a00 */
[----:B------:R-:W-:Y:S02]  /*1bfd0*/  SEL R183, R183, RZ, P2 ;  /* 0x000000ffb7b77207 */ /* 0x000fe40001000000 */
[----:B------:R-:W-:Y:S01]  /*1bfe0*/  ISETP.GE.AND P0, PT, R17, UR5, PT ;  /* 0x0000000511007c0c */ /* 0x000fe2000bf06270 */
[----:B------:R-:W4:Y:S01]  /*1bff0*/  LDL.LU.64 R56, [R1+0x4d0] ;  /* 0x0004d00001387983 */ /* 0x000f220000300a00 */
[----:B------:R-:W-:Y:S01]  /*1c000*/  SEL R2, R2, RZ, P2 ;  /* 0x000000ff02027207 */ /* 0x000fe20001000000 */
[----:B--2---:R-:W-:Y:S01]  /*1c010*/  IMAD.WIDE R8, R5, 0x4, R232 ;  /* 0x0000000405087825 */ /* 0x004fe200078e02e8 */
[----:B------:R-:W-:Y:S01]  /*1c020*/  SEL R206, RZ, 0x4, P3 ;  /* 0x00000004ffce7807 */ /* 0x000fe20001800000 */
[----:B------:R-:W-:Y:S01]  /*1c030*/  LDGSTS.E [R251+0x64000], desc[UR44][R184.64], P4 ;  /* 0x64000000b8fb7fae */ /* 0x000fe2000a12186c */
[----:B------:R-:W-:-:S02]  /*1c040*/  SEL R182, R182, RZ, P2 ;  /* 0x000000ffb6b67207 */ /* 0x000fc40001000000 */
[----:B------:R-:W-:Y:S01]  /*1c050*/  ISETP.NE.U32.AND P4, PT, R183, RZ, PT ;  /* 0x000000ffb700720c */ /* 0x000fe20003f85070 */
[----:B------:R-:W2:Y:S01]  /*1c060*/  LDL.LU.64 R48, [R1+0x4b0] ;  /* 0x0004b00001307983 */ /* 0x000ea20000300a00 */
[----:B------:R-:W-:Y:S02]  /*1c070*/  SEL R183, RZ, 0x4, P0 ;  /* 0x00000004ffb77807 */ /* 0x000fe40000000000 */
[----:B------:R-:W-:Y:S01]  /*1c080*/  ISETP.NE.U32.AND P3, PT, R2, RZ, PT ;  /* 0x000000ff0200720c */ /* 0x000fe20003f65070 */
[----:B------:R-:W2:Y:S01]  /*1c090*/  LDL.LU.64 R40, [R1+0x490] ;  /* 0x0004900001287983 */ /* 0x000ea20000300a00 */
[----:B------:R-:W-:Y:S02]  /*1c0a0*/  SEL R2, R206, RZ, P2 ;  /* 0x000000ffce027207 */ /* 0x000fe40001000000 */
[----:B------:R-:W-:Y:S01]  /*1c0b0*/  ISETP.NE.U32.AND P0, PT, R182, RZ, PT ;  /* 0x000000ffb600720c */ /* 0x000fe20003f05070 */
[----:B------:R1:W-:Y:S01]  /*1c0c0*/  STL.64 [R1+0x570], R8 ;  /* 0x0005700801007387 */ /* 0x0003e20000100a00 */
[----:B------:R-:W-:-:S02]  /*1c0d0*/  SEL R182, R183, RZ, P2 ;  /* 0x000000ffb7b67207 */ /* 0x000fc40001000000 */
[----:B------:R-:W-:Y:S01]  /*1c0e0*/  ISETP.NE.U32.AND P2, PT, R2, RZ, PT ;  /* 0x000000ff0200720c */ /* 0x000fe20003f45070 */
[----:B------:R-:W2:Y:S01]  /*1c0f0*/  LDL.LU.64 R32, [R1+0x470] ;  /* 0x0004700001207983 */ /* 0x000ea20000300a00 */
[----:B------:R-:W-:-:S03]  /*1c100*/  IMAD.SHL.U32 R2, R6, 0x40, RZ ;  /* 0x0000004006027824 */ /* 0x000fc600078e00ff */
[----:B------:R-:W2:Y:S04]  /*1c110*/  LDL.LU.64 R24, [R1+0x450] ;  /* 0x0004500001187983 */ /* 0x000ea80000300a00 */
[----:B------:R-:W5:Y:S04]  /*1c120*/  LDL.LU R6, [R1+0x1088] ;  /* 0x0010880001067983 */ /* 0x000f680000300800 */
[----:B------:R-:W2:Y:S04]  /*1c130*/  LDL.LU.64 R104, [R1+0x430] ;  /* 0x0004300001687983 */ /* 0x000ea80000300a00 */
[----:B------:R-:W2:Y:S04]  /*1c140*/  LDL.LU.64 R16, [R1+0x410] ;  /* 0x0004100001107983 */ /* 0x000ea80000300a00 */
[----:B------:R-:W2:Y:S04]  /*1c150*/  LDL.LU.64 R96, [R1+0x3f0] ;  /* 0x0003f00001607983 */ /* 0x000ea80000300a00 */
[----:B------:R-:W2:Y:S04]  /*1c160*/  LDL.LU.64 R88, [R1+0x3d0] ;  /* 0x0003d00001587983 */ /* 0x000ea80000300a00 */
[----:B------:R-:W-:Y:S04]  /*1c170*/  STL [R1], RZ ;  /* 0x000000ff01007387 */ /* 0x000fe80000100800 */
[----:B------:R-:W-:Y:S04]  /*1c180*/  STL [R1+0x4], RZ ;  /* 0x000004ff01007387 */ /* 0x000fe80000100800 */
[----:B------:R-:W2:Y:S01]  /*1c190*/  LDL.LU.64 R80, [R1+0x3b0] ;  /* 0x0003b00001507983 */ /* 0x000ea20000300a00 */
[----:B------:R-:W-:-:S05]  /*1c1a0*/  IMAD.WIDE R222, R5, 0x4, R222 ;  /* 0x0000000405de7825 */ /* 0x000fca00078e02de */
[----:B------:R-:W-:Y:S01]  /*1c1b0*/  LDGSTS.E [R251+0x64008], desc[UR44][R222.64], P1 ;  /* 0x64008000defb7fae */ /* 0x000fe2000892186c */
[----:B------:R-:W-:Y:S01]  /*1c1c0*/  ISETP.NE.U32.AND P1, PT, R182, RZ, PT ;  /* 0x000000ffb600720c */ /* 0x000fe20003f25070 */
[----:B------:R-:W-:-:S04]  /*1c1d0*/  IMAD.WIDE R198, R5, 0x4, R218 ;  /* 0x0000000405c67825 */ /* 0x000fc800078e02da */
[C---:B------:R-:W-:Y:S01]  /*1c1e0*/  IMAD.WIDE R230, R5.reuse, 0x4, R230 ;  /* 0x0000000405e67825 */ /* 0x040fe200078e02e6 */
[----:B------:R-:W-:Y:S03]  /*1c1f0*/  LDGSTS.E [R251+0x66000], desc[UR44][R198.64], P5 ;  /* 0x66000000c6fb7fae */ /* 0x000fe6000a92186c */
[C---:B------:R-:W-:Y:S01]  /*1c200*/  IMAD.WIDE R182, R5.reuse, 0x4, R224 ;  /* 0x0000000405b67825 */ /* 0x040fe200078e02e0 */
[----:B------:R-:W-:Y:S03]  /*1c210*/  LDGSTS.E [R251+0x66008], desc[UR44][R8.64], P6 ;  /* 0x6600800008fb7fae */ /* 0x000fe6000b12186c */
[C---:B------:R-:W-:Y:S01]  /*1c220*/  IMAD.WIDE R212, R5.reuse, 0x4, R226 ;  /* 0x0000000405d47825 */ /* 0x040fe200078e02e2 */
[----:B------:R-:W-:Y:S03]  /*1c230*/  LDGSTS.E [R246+0x64000], desc[UR44][R230.64], P4 ;  /* 0x64000000e6f67fae */ /* 0x000fe6000a12186c */
[----:B------:R-:W-:Y:S01]  /*1c240*/  IMAD.WIDE R238, R5, 0x4, R228 ;  /* 0x0000000405ee7825 */ /* 0x000fe200078e02e4 */
[----:B------:R-:W-:Y:S04]  /*1c250*/  LDGSTS.E [R246+0x64008], desc[UR44][R182.64], P0 ;  /* 0x64008000b6f67fae */ /* 0x000fe8000812186c */
[----:B------:R-:W-:Y:S04]  /*1c260*/  LDGSTS.E [R246+0x66000], desc[UR44][R212.64], P3 ;  /* 0x66000000d4f67fae */ /* 0x000fe8000992186c */
[----:B------:R3:W-:Y:S04]  /*1c270*/  LDGSTS.E [R246+0x66008], desc[UR44][R238.64], P1 ;  /* 0x66008000eef67fae */ /* 0x0007e8000892186c */
[----:B------:R-:W0:Y:S01]  /*1c280*/  LDGDEPBAR ;  /* 0x00000000000079af */ /* 0x000e220000000000 */
[----:B---3--:R-:W-:-:S03]  /*1c290*/  IMAD.WIDE R246, R2, 0x4, R72 ;  /* 0x0000000402f67825 */ /* 0x008fc600078e0248 */
[----:B------:R-:W3:Y:S01]  /*1c2a0*/  LDL.LU.64 R72, [R1+0x390] ;  /* 0x0003900001487983 */ /* 0x000ee20000300a00 */
[----:B----4-:R-:W-:-:S04]  /*1c2b0*/  IMAD.WIDE R170, R2, 0x4, R112 ;  /* 0x0000000402aa7825 */ /* 0x010fc800078e0270 */
[C---:B------:R-:W-:Y:S02]  /*1c2c0*/  IMAD.WIDE R162, R2.reuse, 0x4, R64 ;  /* 0x0000000402a27825 */ /* 0x040fe400078e0240 */
[----:B------:R-:W4:Y:S02]  /*1c2d0*/  LDL.LU.64 R64, [R1+0x370] ;  /* 0x0003700001407983 */ /* 0x000f240000300a00 */
[C---:B------:R-:W-:Y:S02]  /*1c2e0*/  IMAD.WIDE R154, R2.reuse, 0x4, R56 ;  /* 0x00000004029a7825 */ /* 0x040fe400078e0238 */
[----:B------:R-:W4:Y:S02]  /*1c2f0*/  LDL.LU.64 R56, [R1+0x350] ;  /* 0x0003500001387983 */ /* 0x000f240000300a00 */
[C---:B--2---:R-:W-:Y:S02]  /*1c300*/  IMAD.WIDE R144, R2.reuse, 0x4, R48 ;  /* 0x0000000402907825 */ /* 0x044fe400078e0230 */
[----:B------:R-:W2:Y:S02]  /*1c310*/  LDL.LU.64 R48, [R1+0x330] ;  /* 0x0003300001307983 */ /* 0x000ea40000300a00 */
[----:B------:R-:W-:-:S02]  /*1c320*/  IMAD.WIDE R136, R2, 0x4, R40 ;  /* 0x0000000402887825 */ /* 0x000fc400078e0228 */
[----:B------:R2:W-:Y:S02]  /*1c330*/  STL.64 [R1+0x510], R170 ;  /* 0x000510aa01007387 */ /* 0x0005e40000100a00 */
[C---:B------:R-:W-:Y:S02]  /*1c340*/  IMAD.WIDE R206, R2.reuse, 0x4, R120 ;  /* 0x0000000402ce7825 */ /* 0x040fe400078e0278 */
[----:B------:R-:W2:Y:S02]  /*1c350*/  LDL.LU.64 R40, [R1+0x310] ;  /* 0x0003100001287983 */ /* 0x000ea40000300a00 */
[C---:B------:R-:W-:Y:S02]  /*1c360*/  IMAD.WIDE R128, R2.reuse, 0x4, R32 ;  /* 0x0000000402807825 */ /* 0x040fe400078e0220 */
[----:B------:R2:W-:Y:S02]  /*1c370*/  STL.64 [R1+0x4f0], R162 ;  /* 0x0004f0a201007387 */ /* 0x0005e40000100a00 */
[----:B------:R-:W-:-:S02]  /*1c380*/  IMAD.WIDE R120, R2, 0x4, R24 ;  /* 0x0000000402787825 */ /* 0x000fc400078e0218 */
[----:B------:R-:W2:Y:S04]  /*1c390*/  LDL.LU.64 R32, [R1+0x2f0] ;  /* 0x0002f00001207983 */ /* 0x000ea80000300a00 */
[----:B------:R2:W-:Y:S01]  /*1c3a0*/  STL.64 [R1+0x4d0], R154 ;  /* 0x0004d09a01007387 */ /* 0x0005e20000100a00 */
[----:B------:R-:W-:-:S03]  /*1c3b0*/  IMAD.WIDE R112, R2, 0x4, R104 ;  /* 0x0000000402707825 */ /* 0x000fc600078e0268 */
[----:B------:R-:W2:Y:S01]  /*1c3c0*/  LDL.LU.64 R24, [R1+0x2d0] ;  /* 0x0002d00001187983 */ /* 0x000ea20000300a00 */
[----:B------:R-:W-:-:S03]  /*1c3d0*/  IMAD.WIDE R104, R2, 0x4, R16 ;  /* 0x0000000402687825 */ /* 0x000fc600078e0210 */
[----:B------:R2:W-:Y:S04]  /*1c3e0*/  STL.64 [R1+0x4b0], R144 ;  /* 0x0004b09001007387 */ /* 0x0005e80000100a00 */
[----:B------:R2:W-:Y:S01]  /*1c3f0*/  STL.64 [R1+0x490], R136 ;  /* 0x0004908801007387 */ /* 0x0005e20000100a00 */
[----:B------:R-:W-:-:S03]  /*1c400*/  IMAD.WIDE R96, R2, 0x4, R96 ;  /* 0x0000000402607825 */ /* 0x000fc600078e0260 */
[----:B------:R-:W2:Y:S01]  /*1c410*/  LDL.LU.64 R16, [R1+0x2b0] ;  /* 0x0002b00001107983 */ /* 0x000ea20000300a00 */
[----:B------:R-:W-:-:S03]  /*1c420*/  IMAD.WIDE R88, R2, 0x4, R88 ;  /* 0x0000000402587825 */ /* 0x000fc600078e0258 */
[----:B------:R2:W-:Y:S04]  /*1c430*/  STL.64 [R1+0x530], R128 ;  /* 0x0005308001007387 */ /* 0x0005e80000100a00 */
[----:B------:R-:W2:Y:S04]  /*1c440*/  LDL.LU.64 R42, [R1+0x290] ;  /* 0x00029000012a7983 */ /* 0x000ea80000300a00 */
[----:B------:R2:W-:Y:S01]  /*1c450*/  STL.64 [R1+0x550], R120 ;  /* 0x0005507801007387 */ /* 0x0005e20000100a00 */
[----:B------:R-:W-:-:S03]  /*1c460*/  IMAD.WIDE R80, R2, 0x4, R80 ;  /* 0x0000000402507825 */ /* 0x000fc600078e0250 */
[----:B------:R2:W-:Y:S04]  /*1c470*/  STL.64 [R1+0x5f8], R112 ;  /* 0x0005f87001007387 */ /* 0x0005e80000100a00 */
[----:B------:R-:W2:Y:S04]  /*1c480*/  LDL.LU.64 R34, [R1+0x270] ;  /* 0x0002700001227983 */ /* 0x000ea80000300a00 */
[----:B------:R2:W-:Y:S04]  /*1c490*/  STL.64 [R1+0x608], R104 ;  /* 0x0006086801007387 */ /* 0x0005e80000100a00 */
[----:B------:R-:W2:Y:S04]  /*1c4a0*/  LDL.LU.64 R26, [R1+0x250] ;  /* 0x00025000011a7983 */ /* 0x000ea80000300a00 */
[----:B------:R2:W-:Y:S04]  /*1c4b0*/  STL.64 [R1+0x610], R96 ;  /* 0x0006106001007387 */ /* 0x0005e80000100a00 */
[----:B------:R2:W-:Y:S04]  /*1c4c0*/  STL.64 [R1+0x620], R88 ;  /* 0x0006205801007387 */ /* 0x0005e80000100a00 */
[----:B------:R-:W2:Y:S04]  /*1c4d0*/  LDL.LU.64 R18, [R1+0x230] ;  /* 0x0002300001127983 */ /* 0x000ea80000300a00 */
[----:B------:R2:W-:Y:S04]  /*1c4e0*/  STL.64 [R1+0x628], R80 ;  /* 0x0006285001007387 */ /* 0x0005e80000100a00 */
[----:B-1----:R-:W2:Y:S01]  /*1c4f0*/  LDL.LU.64 R8, [R1+0x210] ;  /* 0x0002100001087983 */ /* 0x002ea20000300a00 */
[----:B------:R-:W-:-:S03]  /*1c500*/  IMAD.WIDE R14, R2, 0x4, R14 ;  /* 0x00000004020e7825 */ /* 0x000fc600078e020e */
[----:B------:R-:W-:Y:S01]  /*1c510*/  LDGSTS.E [R0+0x20000], desc[UR44][R206.64], P2 ;  /* 0x20000000ce007fae */ /* 0x000fe2000912186c */
[----:B------:R-:W-:-:S03]  /*1c520*/  IMAD.WIDE R22, R2, 0x4, R22 ;  /* 0x0000000402167825 */ /* 0x000fc600078e0216 */
[----:B------:R-:W-:Y:S01]  /*1c530*/  LDGSTS.E [R0+0x20400], desc[UR44][R246.64], P2 ;  /* 0x20400000f6007fae */ /* 0x000fe2000912186c */
[----:B------:R-:W-:-:S03]  /*1c540*/  IMAD.WIDE R30, R2, 0x4, R30 ;  /* 0x00000004021e7825 */ /* 0x000fc600078e021e */
[----:B------:R-:W-:Y:S01]  /*1c550*/  LDGSTS.E [R0+0x20800], desc[UR44][R170.64], P2 ;  /* 0x20800000aa007fae */ /* 0x000fe2000912186c */
[----:B------:R-:W-:-:S03]  /*1c560*/  IMAD.WIDE R38, R2, 0x4, R38 ;  /* 0x0000000402267825 */ /* 0x000fc600078e0226 */
[----:B------:R-:W-:Y:S01]  /*1c570*/  LDGSTS.E [R0+0x20c00], desc[UR44][R162.64], P2 ;  /* 0x20c00000a2007fae */ /* 0x000fe2000912186c */
[----:B------:R-:W-:-:S03]  /*1c580*/  IMAD.WIDE R46, R2, 0x4, R46 ;  /* 0x00000004022e7825 */ /* 0x000fc600078e022e */
        /* <DEDUP_REMOVED lines=9> */
[----:B------:R-:W-:Y:S01]  /*1c620*/  LDGSTS.E [R0+0x23400], desc[UR44][R80.64], P2 ;  /* 0x2340000050007fae */ /* 0x000fe2000912186c */
[----:B---3--:R-:W-:-:S05]  /*1c630*/  IMAD.WIDE R72, R2, 0x4, R72 ;  /* 0x0000000402487825 */ /* 0x008fca00078e0248 */
[----:B------:R1:W-:Y:S04]  /*1c640*/  STL.64 [R1+0x640], R72 ;  /* 0x0006404801007387 */ /* 0x0003e80000100a00 */
[----:B------:R-:W-:Y:S01]  /*1c650*/  LDGSTS.E [R0+0x23800], desc[UR44][R72.64], P2 ;  /* 0x2380000048007fae */ /* 0x000fe2000912186c */
[----:B----4-:R-:W-:-:S04]  /*1c660*/  IMAD.WIDE R64, R2, 0x4, R64 ;  /* 0x0000000402407825 */ /* 0x010fc800078e0240 */
[C---:B------:R-:W-:Y:S01]  /*1c670*/  IMAD.WIDE R56, R2.reuse, 0x4, R56 ;  /* 0x0000000402387825 */ /* 0x040fe200078e0238 */
[----:B------:R3:W-:Y:S04]  /*1c680*/  STL.64 [R1+0x650], R64 ;  /* 0x0006504001007387 */ /* 0x0007e80000100a00 */
[----:B------:R-:W4:Y:S01]  /*1c690*/  LDL.LU.64 R130, [R1+0x1f0] ;  /* 0x0001f00001827983 */ /* 0x000f220000300a00 */
[----:B--2---:R-:W-:-:S03]  /*1c6a0*/  IMAD.WIDE R48, R2, 0x4, R48 ;  /* 0x0000000402307825 */ /* 0x004fc600078e0230 */
[----:B------:R-:W2:Y:S04]  /*1c6b0*/  LDL.LU.64 R122, [R1+0x1d0] ;  /* 0x0001d000017a7983 */ /* 0x000ea80000300a00 */
[----:B------:R3:W-:Y:S01]  /*1c6c0*/  STL.64 [R1+0x668], R56 ;  /* 0x0006683801007387 */ /* 0x0007e20000100a00 */
[----:B------:R-:W-:-:S03]  /*1c6d0*/  IMAD.WIDE R40, R2, 0x4, R40 ;  /* 0x0000000402287825 */ /* 0x000fc600078e0228 */
[----:B------:R-:W3:Y:S04]  /*1c6e0*/  LDL.LU.64 R114, [R1+0x1b0] ;  /* 0x0001b00001727983 */ /* 0x000ee80000300a00 */
[----:B------:R-:W3:Y:S01]  /*1c6f0*/  LDL.LU.64 R106, [R1+0x190] ;  /* 0x00019000016a7983 */ /* 0x000ee20000300a00 */
[----:B------:R-:W-:-:S03]  /*1c700*/  IMAD.WIDE R32, R2, 0x4, R32 ;  /* 0x0000000402207825 */ /* 0x000fc600078e0220 */
[----:B------:R1:W-:Y:S04]  /*1c710*/  STL.64 [R1+0x680], R48 ;  /* 0x0006803001007387 */ /* 0x0003e80000100a00 */
        /* <DEDUP_REMOVED lines=8> */
[----:B------:R-:W3:Y:S01]  /*1c7a0*/  LDL.LU.64 R66, [R1+0xf0] ;  /* 0x0000f00001427983 */ /* 0x000ee20000300a00 */
[----:B------:R-:W-:-:S03]  /*1c7b0*/  IMAD.WIDE R250, R2, 0x4, R42 ;  /* 0x0000000402fa7825 */ /* 0x000fc600078e022a */
[----:B------:R-:W3:Y:S04]  /*1c7c0*/  LDL.LU.64 R58, [R1+0xd0] ;  /* 0x0000d000013a7983 */ /* 0x000ee80000300a00 */
[----:B------:R1:W-:Y:S04]  /*1c7d0*/  STL.64 [R1+0x6d0], R24 ;  /* 0x0006d01801007387 */ /* 0x0003e80000100a00 */
[----:B------:R-:W3:Y:S01]  /*1c7e0*/  LDL.LU.64 R50, [R1+0xb0] ;  /* 0x0000b00001327983 */ /* 0x000ee20000300a00 */
[----:B------:R-:W-:-:S03]  /*1c7f0*/  IMAD.WIDE R248, R2, 0x4, R34 ;  /* 0x0000000402f87825 */ /* 0x000fc600078e0222 */
[----:B------:R-:W3:Y:S01]  /*1c800*/  LDL.LU.64 R42, [R1+0x90] ;  /* 0x00009000012a7983 */ /* 0x000ee20000300a00 */
[----:B------:R-:W-:-:S03]  /*1c810*/  IMAD.WIDE R244, R2, 0x4, R26 ;  /* 0x0000000402f47825 */ /* 0x000fc600078e021a */
[----:B------:R1:W-:Y:S04]  /*1c820*/  STL.64 [R1+0x6f0], R16 ;  /* 0x0006f01001007387 */ /* 0x0003e80000100a00 */
[----:B------:R-:W3:Y:S04]  /*1c830*/  LDL.LU.64 R34, [R1+0x70] ;  /* 0x0000700001227983 */ /* 0x000ee80000300a00 */
[----:B------:R-:W3:Y:S01]  /*1c840*/  LDL.LU.64 R26, [R1+0x50] ;  /* 0x00005000011a7983 */ /* 0x000ee20000300a00 */
[----:B------:R-:W-:-:S03]  /*1c850*/  IMAD.WIDE R242, R2, 0x4, R18 ;  /* 0x0000000402f27825 */ /* 0x000fc600078e0212 */
[----:B------:R-:W-:Y:S04]  /*1c860*/  STL.64 [R1+0x710], R250 ;  /* 0x000710fa01007387 */ /* 0x000fe80000100a00 */
[----:B------:R-:W3:Y:S01]  /*1c870*/  LDL.LU.64 R18, [R1+0x30] ;  /* 0x0000300001127983 */ /* 0x000ee20000300a00 */
[----:B------:R-:W-:-:S03]  /*1c880*/  IMAD.WIDE R240, R2, 0x4, R8 ;  /* 0x0000000402f07825 */ /* 0x000fc600078e0208 */
[----:B------:R-:W-:Y:S04]  /*1c890*/  LDGSTS.E [R0+0x23c00], desc[UR44][R64.64], P2 ;  /* 0x23c0000040007fae */ /* 0x000fe8000912186c */
[----:B------:R-:W3:Y:S04]  /*1c8a0*/  LDL.LU.64 R8, [R1+0x10] ;  /* 0x0000100001087983 */ /* 0x000ee80000300a00 */
[----:B------:R-:W-:Y:S04]  /*1c8b0*/  STL.64 [R1+0x730], R248 ;  /* 0x000730f801007387 */ /* 0x000fe80000100a00 */
[----:B------:R-:W-:Y:S04]  /*1c8c0*/  STL.64 [R1+0x750], R244 ;  /* 0x000750f401007387 */ /* 0x000fe80000100a00 */
[----:B------:R-:W-:Y:S04]  /*1c8d0*/  STL.64 [R1+0x770], R242 ;  /* 0x000770f201007387 */ /* 0x000fe80000100a00 */
[----:B------:R-:W-:Y:S01]  /*1c8e0*/  STL.64 [R1+0x790], R240 ;  /* 0x000790f001007387 */ /* 0x000fe20000100a00 */
        /* <DEDUP_REMOVED lines=15> */
[----:B------:R-:W-:Y:S01]  /*1c9e0*/  LDGSTS.E [R0+0x26800], desc[UR44][R240.64], P2 ;  /* 0x26800000f0007fae */ /* 0x000fe2000912186c */
[----:B----4-:R-:W-:-:S04]  /*1c9f0*/  IMAD.WIDE R236, R2, 0x4, R130 ;  /* 0x0000000402ec7825 */ /* 0x010fc800078e0282 */
[C---:B--2---:R-:W-:Y:S01]  /*1ca00*/  IMAD.WIDE R234, R2.reuse, 0x4, R122 ;  /* 0x0000000402ea7825 */ /* 0x044fe200078e027a */
[----:B------:R-:W-:Y:S03]  /*1ca10*/  STL.64 [R1+0x7b0], R236 ;  /* 0x0007b0ec01007387 */ /* 0x000fe60000100a00 */
[C---:B---3--:R-:W-:Y:S01]  /*1ca20*/  IMAD.WIDE R232, R2.reuse, 0x4, R114 ;  /* 0x0000000402e87825 */ /* 0x048fe200078e0272 */
[----:B------:R-:W-:Y:S03]  /*1ca30*/  STL.64 [R1+0x7d0], R234 ;  /* 0x0007d0ea01007387 */ /* 0x000fe60000100a00 */
[C---:B------:R-:W-:Y:S01]  /*1ca40*/  IMAD.WIDE R228, R2.reuse, 0x4, R106 ;  /* 0x0000000402e47825 */ /* 0x040fe200078e026a */
        /* <DEDUP_REMOVED lines=16> */
[----:B------:R-:W-:Y:S04]  /*1cb50*/  STL.64 [R1+0x8f0], R208 ;  /* 0x0008f0d001007387 */ /* 0x000fe80000100a00 */
[----:B------:R-:W-:Y:S01]  /*1cb60*/  LDGSTS.E [R0+0x26c00], desc[UR44][R236.64], P2 ;  /* 0x26c00000ec007fae */ /* 0x000fe2000912186c */
[----:B------:R-:W-:-:S03]  /*1cb70*/  IMAD.WIDE R122, R2, 0x4, R34 ;  /* 0x00000004027a7825 */ /* 0x000fc600078e0222 */
[----:B------:R-:W-:Y:S01]  /*1cb80*/  STL.64 [R1+0x910], R130 ;  /* 0x0009108201007387 */ /* 0x000fe20000100a00 */
        /* <DEDUP_REMOVED lines=19> */
[----:B------:R2:W-:Y:S01]  /*1ccc0*/  STL.64 [R1+0xa00], R50 ;  /* 0x000a003201007387 */ /* 0x0005e20000100a00 */
[----:B------:R-:W-:-:S03]  /*1ccd0*/  IMAD.WIDE R82, R2, 0x4, R110 ;  /* 0x0000000402527825 */ /* 0x000fc600078e026e */
[----:B------:R3:W-:Y:S01]  /*1cce0*/  STL.64 [R1+0xa10], R42 ;  /* 0x000a102a01007387 */ /* 0x0007e20000100a00 */
[----:B------:R-:W-:-:S03]  /*1ccf0*/  IMAD.WIDE R74, R2, 0x4, R118 ;  /* 0x00000004024a7825 */ /* 0x000fc600078e0276 */
[----:B------:R4:W-:Y:S01]  /*1cd00*/  STL.64 [R1+0xa20], R34 ;  /* 0x000a202201007387 */ /* 0x0009e20000100a00 */
[----:B------:R-:W-:-:S03]  /*1cd10*/  IMAD.WIDE R66, R2, 0x4, R126 ;  /* 0x0000000402427825 */ /* 0x000fc600078e027e */
[----:B------:R4:W-:Y:S01]  /*1cd20*/  STL.64 [R1+0xa30], R26 ;  /* 0x000a301a01007387 */ /* 0x0009e20000100a00 */
[----:B------:R-:W-:-:S03]  /*1cd30*/  IMAD.WIDE R58, R2, 0x4, R134 ;  /* 0x00000004023a7825 */ /* 0x000fc600078e0286 */
[----:B------:R4:W-:Y:S04]  /*1cd40*/  STL.64 [R1+0xa40], R18 ;  /* 0x000a401201007387 */ /* 0x0009e80000100a00 */
[----:B------:R-:W-:Y:S04]  /*1cd50*/  STL.64 [R1+0xa50], R90 ;  /* 0x000a505a01007387 */ /* 0x000fe80000100a00 */
[----:B------:R4:W-:Y:S04]  /*1cd60*/  STL.64 [R1+0xa60], R8 ;  /* 0x000a600801007387 */ /* 0x0009e80000100a00 */
        /* <DEDUP_REMOVED lines=27> */
[----:B------:R4:W-:Y:S04]  /*1cf20*/  LDGSTS.E [R0+0x31400], desc[UR44][R208.64], P2 ;  /* 0x31400000d0007fae */ /* 0x0009e8000912186c */
[----:B------:R-:W4:Y:S04]  /*1cf30*/  LDL.LU.64 R96, [R1+0x1038] ;  /* 0x0010380001607983 */ /* 0x000f280000300a00 */
[----:B------:R4:W-:Y:S04]  /*1cf40*/  LDGSTS.E [R0+0x31800], desc[UR44][R130.64], P2 ;  /* 0x3180000082007fae */ /* 0x0009e8000912186c */
[----:B------:R-:W4:Y:S04]  /*1cf50*/  LDL.LU.64 R88, [R1+0x1030] ;  /* 0x0010300001587983 */ /* 0x000f280000300a00 */
[----:B------:R4:W-:Y:S04]  /*1cf60*/  LDGSTS.E [R0+0x31c00], desc[UR44][R122.64], P2 ;  /* 0x31c000007a007fae */ /* 0x0009e8000912186c */
[----:B------:R-:W4:Y:S04]  /*1cf70*/  LDL.LU.64 R80, [R1+0x1028] ;  /* 0x0010280001507983 */ /* 0x000f280000300a00 */
[----:B------:R4:W-:Y:S04]  /*1cf80*/  LDGSTS.E [R0+0x32000], desc[UR44][R114.64], P2 ;  /* 0x3200000072007fae */ /* 0x0009e8000912186c */
[----:B-1----:R-:W4:Y:S04]  /*1cf90*/  LDL.LU.64 R72, [R1+0x1020] ;  /* 0x0010200001487983 */ /* 0x002f280000300a00 */
[----:B------:R1:W-:Y:S04]  /*1cfa0*/  LDGSTS.E [R0+0x32400], desc[UR44][R106.64], P2 ;  /* 0x324000006a007fae */ /* 0x0003e8000912186c */
[----:B------:R-:W4:Y:S04]  /*1cfb0*/  LDL.LU.64 R64, [R1+0x1018] ;  /* 0x0010180001407983 */ /* 0x000f280000300a00 */
[----:B------:R1:W-:Y:S04]  /*1cfc0*/  LDGSTS.E [R0+0x32800], desc[UR44][R98.64], P2 ;  /* 0x3280000062007fae */ /* 0x0003e8000912186c */
        /* <DEDUP_REMOVED lines=12> */
[----:B------:R-:W-:Y:S04]  /*1d090*/  LDGSTS.E [R0+0x34400], desc[UR44][R42.64], P2 ;  /* 0x344000002a007fae */ /* 0x000fe8000912186c */
[----:B------:R-:W-:Y:S04]  /*1d0a0*/  LDGSTS.E [R0+0x34800], desc[UR44][R34.64], P2 ;  /* 0x3480000022007fae */ /* 0x000fe8000912186c */
[----:B--2---:R-:W2:Y:S04]  /*1d0b0*/  LDL.LU.64 R50, [R1+0x548] ;  /* 0x0005480001327983 */ /* 0x004ea80000300a00 */
[----:B------:R-:W2:Y:S04]  /*1d0c0*/  LDL.LU.64 R130, [R1+0x528] ;  /* 0x0005280001827983 */ /* 0x000ea80000300a00 */
[----:B---3--:R-:W3:Y:S04]  /*1d0d0*/  LDL.LU.64 R42, [R1+0x508] ;  /* 0x00050800012a7983 */ /* 0x008ee80000300a00 */
[----:B------:R-:W3:Y:S04]  /*1d0e0*/  LDL.LU.64 R122, [R1+0x4e8] ;  /* 0x0004e800017a7983 */ /* 0x000ee80000300a00 */
[----:B----4-:R-:W4:Y:S04]  /*1d0f0*/  LDL.LU.64 R34, [R1+0x4c8] ;  /* 0x0004c80001227983 */ /* 0x010f280000300a00 */
[----:B------:R-:W-:Y:S04]  /*1d100*/  LDGSTS.E [R0+0x34c00], desc[UR44][R26.64], P2 ;  /* 0x34c000001a007fae */ /* 0x000fe8000912186c */
[----:B------:R-:W-:Y:S04]  /*1d110*/  LDGSTS.E [R0+0x35000], desc[UR44][R18.64], P2 ;  /* 0x3500000012007fae */ /* 0x000fe8000912186c */
[----:B------:R1:W-:Y:S04]  /*1d120*/  LDGSTS.E [R0+0x35400], desc[UR44][R90.64], P2 ;  /* 0x354000005a007fae */ /* 0x0003e8000912186c */
[----:B------:R-:W4:Y:S04]  /*1d130*/  LDL.LU.64 R26, [R1+0x4a8] ;  /* 0x0004a800011a7983 */ /* 0x000f280000300a00 */
[----:B------:R-:W4:Y:S04]  /*1d140*/  LDL.LU.64 R114, [R1+0x488] ;  /* 0x0004880001727983 */ /* 0x000f280000300a00 */
[----:B------:R-:W4:Y:S04]  /*1d150*/  LDL.LU.64 R106, [R1+0x468] ;  /* 0x00046800016a7983 */ /* 0x000f280000300a00 */
[----:B------:R-:W4:Y:S04]  /*1d160*/  LDL.LU.64 R18, [R1+0x448] ;  /* 0x0004480001127983 */ /* 0x000f280000300a00 */
[----:B------:R-:W1:Y:S04]  /*1d170*/  LDL.LU.64 R98, [R1+0x428] ;  /* 0x0004280001627983 */ /* 0x000e680000300a00 */
[----:B------:R-:W-:Y:S04]  /*1d180*/  LDGSTS.E [R0+0x35800], desc[UR44][R8.64], P2 ;  /* 0x3580000008007fae */ /* 0x000fe8000912186c */
[----:B------:R1:W-:Y:S04]  /*1d190*/  LDGSTS.E [R0+0x35c00], desc[UR44][R82.64], P2 ;  /* 0x35c0000052007fae */ /* 0x0003e8000912186c */
[----:B------:R1:W-:Y:S04]  /*1d1a0*/  LDGSTS.E [R0+0x36000], desc[UR44][R74.64], P2 ;  /* 0x360000004a007fae */ /* 0x0003e8000912186c */
[----:B------:R-:W4:Y:S04]  /*1d1b0*/  LDL.LU.64 R8, [R1+0x408] ;  /* 0x0004080001087983 */ /* 0x000f280000300a00 */
[----:B------:R-:W4:Y:S04]  /*1d1c0*/  LDL.LU.64 R90, [R1+0x3e8] ;  /* 0x0003e800015a7983 */ /* 0x000f280000300a00 */
[----:B------:R-:W4:Y:S04]  /*1d1d0*/  LDL.LU.64 R82, [R1+0x3c8] ;  /* 0x0003c80001527983 */ /* 0x000f280000300a00 */
[----:B------:R-:W4:Y:S04]  /*1d1e0*/  LDL.LU.64 R74, [R1+0x3a8] ;  /* 0x0003a800014a7983 */ /* 0x000f280000300a00 */
[----:B------:R1:W-:Y:S04]  /*1d1f0*/  LDGSTS.E [R0+0x36400], desc[UR44][R66.64], P2 ;  /* 0x3640000042007fae */ /* 0x0003e8000912186c */
[----:B------:R1:W-:Y:S04]  /*1d200*/  LDGSTS.E [R0+0x36800], desc[UR44][R58.64], P2 ;  /* 0x368000003a007fae */ /* 0x0003e8000912186c */
[----:B------:R1:W-:Y:S04]  /*1d210*/  LDGSTS.E [R0+0x36c00], desc[UR44][R36.64], P2 ;  /* 0x36c0000024007fae */ /* 0x0003e8000912186c */
[----:B------:R-:W4:Y:S04]  /*1d220*/  LDL.LU.64 R66, [R1+0x388] ;  /* 0x0003880001427983 */ /* 0x000f280000300a00 */
[----:B------:R-:W4:Y:S04]  /*1d230*/  LDL.LU.64 R58, [R1+0x368] ;  /* 0x00036800013a7983 */ /* 0x000f280000300a00 */
[----:B------:R1:W-:Y:S04]  /*1d240*/  LDGSTS.E [R0+0x37000], desc[UR44][R28.64], P2 ;  /* 0x370000001c007fae */ /* 0x0003e8000912186c */
[----:B------:R1:W-:Y:S04]  /*1d250*/  LDGSTS.E [R0+0x37400], desc[UR44][R20.64], P2 ;  /* 0x3740000014007fae */ /* 0x0003e8000912186c */
[----:B------:R1:W-:Y:S04]  /*1d260*/  LDGSTS.E [R0+0x37800], desc[UR44][R12.64], P2 ;  /* 0x378000000c007fae */ /* 0x0003e8000912186c */
[----:B------:R1:W-:Y:S01]  /*1d270*/  LDGSTS.E [R0+0x37c00], desc[UR44][R10.64], P2 ;  /* 0x37c000000a007fae */ /* 0x0003e2000912186c */
[----:B--2---:R-:W-:-:S03]  /*1d280*/  IMAD.WIDE R208, R2, 0x4, R50 ;  /* 0x0000000402d07825 */ /* 0x004fc600078e0232 */
[----:B------:R-:W2:Y:S01]  /*1d290*/  LDL.LU.64 R50, [R1+0x348] ;  /* 0x0003480001327983 */ /* 0x000ea20000300a00 */
[----:B------:R-:W-:-:S03]  /*1d2a0*/  IMAD.WIDE R216, R2, 0x4, R130 ;  /* 0x0000000402d87825 */ /* 0x000fc600078e0282 */
[----:B------:R-:W-:Y:S01]  /*1d2b0*/  LDGSTS.E [R3+0x20100], desc[UR44][R208.64], P2 ;  /* 0x20100000d0037fae */ /* 0x000fe2000912186c */
[----:B---3--:R-:W-:-:S03]  /*1d2c0*/  IMAD.WIDE R224, R2, 0x4, R42 ;  /* 0x0000000402e07825 */ /* 0x008fc600078e022a */
[----:B------:R-:W3:Y:S01]  /*1d2d0*/  LDL.LU.64 R42, [R1+0x328] ;  /* 0x00032800012a7983 */ /* 0x000ee20000300a00 */
[----:B------:R-:W-:-:S03]  /*1d2e0*/  IMAD.WIDE R232, R2, 0x4, R122 ;  /* 0x0000000402e87825 */ /* 0x000fc600078e027a */
[----:B------:R-:W-:Y:S01]  /*1d2f0*/  LDGSTS.E [R3+0x20500], desc[UR44][R216.64], P2 ;  /* 0x20500000d8037fae */ /* 0x000fe2000912186c */
[----:B----4-:R-:W-:-:S03]  /*1d300*/  IMAD.WIDE R240, R2, 0x4, R34 ;  /* 0x0000000402f07825 */ /* 0x010fc600078e0222 */
[----:B------:R-:W4:Y:S01]  /*1d310*/  LDL.LU.64 R34, [R1+0x308] ;  /* 0x0003080001227983 */ /* 0x000f220000300a00 */
[----:B------:R-:W-:-:S03]  /*1d320*/  IMAD.WIDE R16, R2, 0x4, R16 ;  /* 0x0000000402107825 */ /* 0x000fc600078e0210 */
[----:B------:R-:W-:Y:S01]  /*1d330*/  LDGSTS.E [R3+0x20900], desc[UR44][R224.64], P2 ;  /* 0x20900000e0037fae */ /* 0x000fe2000912186c */
[----:B------:R-:W-:-:S03]  /*1d340*/  IMAD.WIDE R24, R2, 0x4, R24 ;  /* 0x0000000402187825 */ /* 0x000fc600078e0218 */
[----:B------:R-:W-:Y:S01]  /*1d350*/  LDGSTS.E [R3+0x20d00], desc[UR44][R232.64], P2 ;  /* 0x20d00000e8037fae */ /* 0x000fe2000912186c */
[----:B------:R-:W-:-:S03]  /*1d360*/  IMAD.WIDE R32, R2, 0x4, R32 ;  /* 0x0000000402207825 */ /* 0x000fc600078e0220 */
[----:B------:R-:W-:Y:S01]  /*1d370*/  LDGSTS.E [R3+0x21100], desc[UR44][R240.64], P2 ;  /* 0x21100000f0037fae */ /* 0x000fe2000912186c */
[----:B------:R-:W-:-:S03]  /*1d380*/  IMAD.WIDE R248, R2, 0x4, R26 ;  /* 0x0000000402f87825 */ /* 0x000fc600078e021a */
[----:B------:R-:W4:Y:S01]  /*1d390*/  LDL.LU.64 R26, [R1+0x2e8] ;  /* 0x0002e800011a7983 */ /* 0x000f220000300a00 */
[----:B------:R-:W-:-:S03]  /*1d3a0*/  IMAD.WIDE R130, R2, 0x4, R114 ;  /* 0x0000000402827825 */ /* 0x000fc600078e0272 */
[----:B------:R-:W-:Y:S01]  /*1d3b0*/  LDGSTS.E [R3+0x21500], desc[UR44][R248.64], P2 ;  /* 0x21500000f8037fae */ /* 0x000fe2000912186c */
[----:B------:R-:W-:-:S03]  /*1d3c0*/  IMAD.WIDE R122, R2, 0x4, R106 ;  /* 0x00000004027a7825 */ /* 0x000fc600078e026a */
[----:B------:R-:W-:Y:S01]  /*1d3d0*/  LDGSTS.E [R3+0x21900], desc[UR44][R130.64], P2 ;  /* 0x2190000082037fae */ /* 0x000fe2000912186c */
[----:B------:R-:W-:-:S03]  /*1d3e0*/  IMAD.WIDE R114, R2, 0x4, R18 ;  /* 0x0000000402727825 */ /* 0x000fc600078e0212 */
[----:B------:R-:W4:Y:S01]  /*1d3f0*/  LDL.LU.64 R18, [R1+0x2c8] ;  /* 0x0002c80001127983 */ /* 0x000f220000300a00 */
[----:B-1----:R-:W-:-:S03]  /*1d400*/  IMAD.WIDE R106, R2, 0x4, R98 ;  /* 0x00000004026a7825 */ /* 0x002fc600078e0262 */
[----:B------:R1:W-:Y:S01]  /*1d410*/  STL.64 [R1+0x350], R130 ;  /* 0x0003508201007387 */ /* 0x0003e20000100a00 */
        /* <DEDUP_REMOVED lines=9> */
[----:B------:R1:W-:Y:S01]  /*1d4b0*/  STL.64 [R1+0x370], R122 ;  /* 0x0003707a01007387 */ /* 0x0003e20000100a00 */
[----:B------:R-:W-:-:S03]  /*1d4c0*/  IMAD.WIDE R82, R2, 0x4, R82 ;  /* 0x0000000402527825 */ /* 0x000fc600078e0252 */
[----:B------:R-:W4:Y:S04]  /*1d4d0*/  LDL.LU.64 R36, [R1+0x288] ;  /* 0x0002880001247983 */ /* 0x000f280000300a00 */
[----:B------:R1:W-:Y:S01]  /*1d4e0*/  STL.64 [R1+0x390], R114 ;  /* 0x0003907201007387 */ /* 0x0003e20000100a00 */
[----:B------:R-:W-:-:S03]  /*1d4f0*/  IMAD.WIDE R74, R2, 0x4, R74 ;  /* 0x00000004024a7825 */ /* 0x000fc600078e024a */
[----:B------:R1:W-:Y:S04]  /*1d500*/  STL.64 [R1+0x3b0], R106 ;  /* 0x0003b06a01007387 */ /* 0x0003e80000100a00 */
[----:B------:R-:W4:Y:S04]  /*1d510*/  LDL.LU.64 R28, [R1+0x268] ;  /* 0x00026800011c7983 */ /* 0x000f280000300a00 */
[----:B------:R1:W-:Y:S04]  /*1d520*/  STL.64 [R1+0x3d0], R98 ;  /* 0x0003d06201007387 */ /* 0x0003e80000100a00 */
[----:B------:R-:W4:Y:S04]  /*1d530*/  LDL.LU.64 R20, [R1+0x248] ;  /* 0x0002480001147983 */ /* 0x000f280000300a00 */
[----:B------:R1:W-:Y:S04]  /*1d540*/  STL.64 [R1+0x3e8], R90 ;  /* 0x0003e85a01007387 */ /* 0x0003e80000100a00 */
[----:B------:R1:W-:Y:S04]  /*1d550*/  STL.64 [R1+0x3c8], R82 ;  /* 0x0003c85201007387 */ /* 0x0003e80000100a00 */
[----:B------:R-:W4:Y:S04]  /*1d560*/  LDL.LU.64 R12, [R1+0x228] ;  /* 0x00022800010c7983 */ /* 0x000f280000300a00 */
[----:B------:R1:W-:Y:S04]  /*1d570*/  STL.64 [R1+0x3a8], R74 ;  /* 0x0003a84a01007387 */ /* 0x0003e80000100a00 */
[----:B------:R-:W4:Y:S01]  /*1d580*/  LDL.LU.64 R10, [R1+0x208] ;  /* 0x00020800010a7983 */ /* 0x000f220000300a00 */
[----:B------:R-:W-:-:S03]  /*1d590*/  IMAD.WIDE R66, R2, 0x4, R66 ;  /* 0x0000000402427825 */ /* 0x000fc600078e0242 */
[----:B------:R-:W-:Y:S01]  /*1d5a0*/  LDGSTS.E [R3+0x22900], desc[UR44][R98.64], P2 ;  /* 0x2290000062037fae */ /* 0x000fe2000912186c */
[----:B------:R-:W-:-:S03]  /*1d5b0*/  IMAD.WIDE R58, R2, 0x4, R58 ;  /* 0x00000004023a7825 */ /* 0x000fc600078e023a */
[----:B------:R1:W-:Y:S04]  /*1d5c0*/  STL.64 [R1+0x388], R66 ;  /* 0x0003884201007387 */ /* 0x0003e80000100a00 */
[----:B------:R1:W-:Y:S04]  /*1d5d0*/  STL.64 [R1+0x368], R58 ;  /* 0x0003683a01007387 */ /* 0x0003e80000100a00 */
[----:B------:R-:W4:Y:S04]  /*1d5e0*/  LDL.LU.64 R228, [R1+0x1e8] ;  /* 0x0001e80001e47983 */ /* 0x000f280000300a00 */
        /* <DEDUP_REMOVED lines=9> */
[----:B------:R-:W-:Y:S01]  /*1d680*/  LDGSTS.E [R3+0x23d00], desc[UR44][R58.64], P2 ;  /* 0x23d000003a037fae */ /* 0x000fe2000912186c */
[----:B--2---:R-:W-:-:S05]  /*1d690*/  IMAD.WIDE R50, R2, 0x4, R50 ;  /* 0x0000000402327825 */ /* 0x004fca00078e0232 */
[----:B------:R2:W-:Y:S01]  /*1d6a0*/  STL.64 [R1+0x348], R50 ;  /* 0x0003483201007387 */ /* 0x0005e20000100a00 */
[----:B---3--:R-:W-:-:S03]  /*1d6b0*/  IMAD.WIDE R42, R2, 0x4, R42 ;  /* 0x00000004022a7825 */ /* 0x008fc600078e022a */
[----:B------:R-:W3:Y:S04]  /*1d6c0*/  LDL.LU.64 R220, [R1+0x1a8] ;  /* 0x0001a80001dc7983 */ /* 0x000ee80000300a00 */
[----:B------:R-:W2:Y:S01]  /*1d6d0*/  LDL.LU.64 R218, [R1+0x188] ;  /* 0x0001880001da7983 */ /* 0x000ea20000300a00 */
[----:B----4-:R-:W-:-:S03]  /*1d6e0*/  IMAD.WIDE R34, R2, 0x4, R34 ;  /* 0x0000000402227825 */ /* 0x010fc600078e0222 */
[----:B------:R4:W-:Y:S04]  /*1d6f0*/  STL.64 [R1+0x408], R42 ;  /* 0x0004082a01007387 */ /* 0x0009e80000100a00 */
[----:B------:R-:W4:Y:S04]  /*1d700*/  LDL.LU.64 R210, [R1+0x168] ;  /* 0x0001680001d27983 */ /* 0x000f280000300a00 */
[----:B------:R-:W4:Y:S04]  /*1d710*/  LDL.LU.64 R54, [R1+0x148] ;  /* 0x0001480001367983 */ /* 0x000f280000300a00 */
[----:B------:R1:W-:Y:S01]  /*1d720*/  STL.64 [R1+0x428], R34 ;  /* 0x0004282201007387 */ /* 0x0003e20000100a00 */
[----:B------:R-:W-:-:S03]  /*1d730*/  IMAD.WIDE R26, R2, 0x4, R26 ;  /* 0x00000004021a7825 */ /* 0x000fc600078e021a */
[----:B------:R-:W4:Y:S04]  /*1d740*/  LDL.LU.64 R46, [R1+0x128] ;  /* 0x00012800012e7983 */ /* 0x000f280000300a00 */
[----:B------:R-:W4:Y:S04]  /*1d750*/  LDL.LU.64 R38, [R1+0x108] ;  /* 0x0001080001267983 */ /* 0x000f280000300a00 */
[----:B------:R1:W-:Y:S01]  /*1d760*/  STL.64 [R1+0x448], R26 ;  /* 0x0004481a01007387 */ /* 0x0003e20000100a00 */
[----:B------:R-:W-:-:S03]  /*1d770*/  IMAD.WIDE R18, R2, 0x4, R18 ;  /* 0x0000000402127825 */ /* 0x000fc600078e0212 */
[----:B------:R-:W4:Y:S04]  /*1d780*/  LDL.LU.64 R30, [R1+0xe8] ;  /* 0x0000e800011e7983 */ /* 0x000f280000300a00 */
[----:B------:R-:W4:Y:S04]  /*1d790*/  LDL.LU.64 R22, [R1+0xc8] ;  /* 0x0000c80001167983 */ /* 0x000f280000300a00 */
[----:B------:R1:W-:Y:S04]  /*1d7a0*/  STL.64 [R1+0x468], R18 ;  /* 0x0004681201007387 */ /* 0x0003e80000100a00 */
[----:B------:R-:W4:Y:S04]  /*1d7b0*/  LDL.LU.64 R14, [R1+0xa8] ;  /* 0x0000a800010e7983 */ /* 0x000f280000300a00 */
[----:B------:R-:W-:Y:S01]  /*1d7c0*/  LDGSTS.E [R3+0x24100], desc[UR44][R50.64], P2 ;  /* 0x2410000032037fae */ /* 0x000fe2000912186c */
[----:B------:R-:W-:-:S03]  /*1d7d0*/  IMAD.WIDE R8, R2, 0x4, R8 ;  /* 0x0000000402087825 */ /* 0x000fc600078e0208 */
[----:B------:R-:W-:Y:S04]  /*1d7e0*/  LDGSTS.E [R3+0x24500], desc[UR44][R42.64], P2 ;  /* 0x245000002a037fae */ /* 0x000fe8000912186c */
[----:B------:R-:W-:Y:S01]  /*1d7f0*/  LDGSTS.E [R3+0x24900], desc[UR44][R34.64], P2 ;  /* 0x2490000022037fae */ /* 0x000fe2000912186c */
[----:B------:R-:W-:-:S03]  /*1d800*/  IMAD.WIDE R250, R2, 0x4, R36 ;  /* 0x0000000402fa7825 */ /* 0x000fc600078e0224 */
[----:B------:R-:W-:Y:S04]  /*1d810*/  LDGSTS.E [R3+0x24d00], desc[UR44][R26.64], P2 ;  /* 0x24d000001a037fae */ /* 0x000fe8000912186c */
[----:B------:R-:W4:Y:S04]  /*1d820*/  LDL.LU.64 R36, [R1+0x88] ;  /* 0x0000880001247983 */ /* 0x000f280000300a00 */
[----:B------:R1:W-:Y:S01]  /*1d830*/  STL.64 [R1+0x488], R8 ;  /* 0x0004880801007387 */ /* 0x0003e20000100a00 */
[----:B------:R-:W-:-:S03]  /*1d840*/  IMAD.WIDE R244, R2, 0x4, R28 ;  /* 0x0000000402f47825 */ /* 0x000fc600078e021c */
[----:B------:R-:W-:Y:S04]  /*1d850*/  LDGSTS.E [R3+0x25100], desc[UR44][R18.64], P2 ;  /* 0x2510000012037fae */ /* 0x000fe8000912186c */
[----:B------:R-:W4:Y:S01]  /*1d860*/  LDL.LU.64 R28, [R1+0x68] ;  /* 0x00006800011c7983 */ /* 0x000f220000300a00 */
[----:B------:R-:W-:-:S03]  /*1d870*/  IMAD.WIDE R242, R2, 0x4, R20 ;  /* 0x0000000402f27825 */ /* 0x000fc600078e0214 */
[----:B------:R-:W-:Y:S04]  /*1d880*/  LDGSTS.E [R3+0x25500], desc[UR44][R8.64], P2 ;  /* 0x2550000008037fae */ /* 0x000fe8000912186c */
[----:B------:R-:W4:Y:S04]  /*1d890*/  LDL.LU.64 R20, [R1+0x48] ;  /* 0x0000480001147983 */ /* 0x000f280000300a00 */
[----:B------:R-:W-:Y:S01]  /*1d8a0*/  STL.64 [R1+0x4a8], R250 ;  /* 0x0004a8fa01007387 */ /* 0x000fe20000100a00 */
[----:B------:R-:W-:-:S03]  /*1d8b0*/  IMAD.WIDE R236, R2, 0x4, R12 ;  /* 0x0000000402ec7825 */ /* 0x000fc600078e020c */
[----:B------:R-:W-:Y:S04]  /*1d8c0*/  LDGSTS.E [R3+0x25900], desc[UR44][R250.64], P2 ;  /* 0x25900000fa037fae */ /* 0x000fe8000912186c */
[----:B------:R-:W4:Y:S01]  /*1d8d0*/  LDL.LU.64 R12, [R1+0x28] ;  /* 0x00002800010c7983 */ /* 0x000f220000300a00 */
[----:B------:R-:W-:-:S03]  /*1d8e0*/  IMAD.WIDE R234, R2, 0x4, R10 ;  /* 0x0000000402ea7825 */ /* 0x000fc600078e020a */
[----:B------:R-:W-:Y:S04]  /*1d8f0*/  LDGSTS.E [R3+0x25d00], desc[UR44][R244.64], P2 ;  /* 0x25d00000f4037fae */ /* 0x000fe8000912186c */
[----:B------:R-:W4:Y:S04]  /*1d900*/  LDL.LU.64 R10, [R1+0x8] ;  /* 0x00000800010a7983 */ /* 0x000f280000300a00 */
[----:B------:R-:W-:Y:S04]  /*1d910*/  STL.64 [R1+0x4c8], R244 ;  /* 0x0004c8f401007387 */ /* 0x000fe80000100a00 */
[----:B------:R-:W-:Y:S01]  /*1d920*/  STL.64 [R1+0x4e8], R242 ;  /* 0x0004e8f201007387 */ /* 0x000fe20000100a00 */
[----:B------:R-:W-:-:S03]  /*1d930*/  IMAD.WIDE R228, R2, 0x4, R228 ;  /* 0x0000000402e47825 */ /* 0x000fc600078e02e4 */
[----:B------:R-:W-:Y:S01]  /*1d940*/  STL.64 [R1+0x508], R236 ;  /* 0x000508ec01007387 */ /* 0x000fe20000100a00 */
[----:B------:R-:W-:-:S03]  /*1d950*/  IMAD.WIDE R226, R2, 0x4, R226 ;  /* 0x0000000402e27825 */ /* 0x000fc600078e02e2 */
[----:B------:R-:W-:Y:S04]  /*1d960*/  STL.64 [R1+0x528], R234 ;  /* 0x000528ea01007387 */ /* 0x000fe80000100a00 */
[----:B------:R-:W-:Y:S04]  /*1d970*/  STL.64 [R1+0x548], R228 ;  /* 0x000548e401007387 */ /* 0x000fe80000100a00 */
[----:B------:R-:W-:Y:S04]  /*1d980*/  STL.64 [R1+0x6a8], R226 ;  /* 0x0006a8e201007387 */ /* 0x000fe80000100a00 */
[----:B------:R-:W-:Y:S04]  /*1d990*/  LDGSTS.E [R3+0x26100], desc[UR44][R242.64], P2 ;  /* 0x26100000f2037fae */ /* 0x000fe8000912186c */
[----:B------:R-:W-:Y:S04]  /*1d9a0*/  LDGSTS.E [R3+0x26500], desc[UR44][R236.64], P2 ;  /* 0x26500000ec037fae */ /* 0x000fe8000912186c */
[----:B------:R-:W-:Y:S04]  /*1d9b0*/  LDGSTS.E [R3+0x26900], desc[UR44][R234.64], P2 ;  /* 0x26900000ea037fae */ /* 0x000fe8000912186c */
[----:B------:R-:W-:Y:S04]  /*1d9c0*/  LDGSTS.E [R3+0x26d00], desc[UR44][R228.64], P2 ;  /* 0x26d00000e4037fae */ /* 0x000fe8000912186c */
[----:B------:R-:W-:Y:S01]  /*1d9d0*/  LDGSTS.E [R3+0x27100], desc[UR44][R226.64], P2 ;  /* 0x27100000e2037fae */ /* 0x000fe2000912186c */
[----:B---3--:R-:W-:-:S04]  /*1d9e0*/  IMAD.WIDE R220, R2, 0x4, R220 ;  /* 0x0000000402dc7825 */ /* 0x008fc800078e02dc */
[C---:B--2---:R-:W-:Y:S01]  /*1d9f0*/  IMAD.WIDE R218, R2.reuse, 0x4, R218 ;  /* 0x0000000402da7825 */ /* 0x044fe200078e02da */
[----:B------:R-:W-:Y:S03]  /*1da00*/  STL.64 [R1+0x6c8], R220 ;  /* 0x0006c8dc01007387 */ /* 0x000fe60000100a00 */
[C---:B----4-:R-:W-:Y:S01]  /*1da10*/  IMAD.WIDE R210, R2.reuse, 0x4, R210 ;  /* 0x0000000402d27825 */ /* 0x050fe200078e02d2 */
[----:B------:R-:W-:Y:S03]  /*1da20*/  STL.64 [R1+0x6e8], R218 ;  /* 0x0006e8da01007387 */ /* 0x000fe60000100a00 */
[C---:B------:R-:W-:Y:S01]  /*1da30*/  IMAD.WIDE R176, R2.reuse, 0x4, R54 ;  /* 0x0000000402b07825 */ /* 0x040fe200078e0236 */
[----:B------:R2:W-:Y:S03]  /*1da40*/  STL.64 [R1+0x708], R210 ;  /* 0x000708d201007387 */ /* 0x0005e60000100a00 */
        /* <DEDUP_REMOVED lines=10> */
[----:B------:R-:W-:Y:S01]  /*1daf0*/  STL.64 [R1+0x7c8], R134 ;  /* 0x0007c88601007387 */ /* 0x000fe20000100a00 */
[----:B------:R-:W-:-:S03]  /*1db00*/  IMAD.WIDE R126, R2, 0x4, R36 ;  /* 0x00000004027e7825 */ /* 0x000fc600078e0224 */
[----:B------:R-:W-:Y:S04]  /*1db10*/  LDGSTS.E [R3+0x27500], desc[UR44][R220.64], P2 ;  /* 0x27500000dc037fae */ /* 0x000fe8000912186c */
[----:B------:R-:W-:Y:S01]  /*1db20*/  STL.64 [R1+0x7e8], R126 ;  /* 0x0007e87e01007387 */ /* 0x000fe20000100a00 */
[----:B------:R-:W-:-:S03]  /*1db30*/  IMAD.WIDE R118, R2, 0x4, R28 ;  /* 0x0000000402767825 */ /* 0x000fc600078e021c */
[----:B------:R-:W-:Y:S01]  /*1db40*/  LDGSTS.E [R3+0x27900], desc[UR44][R218.64], P2 ;  /* 0x27900000da037fae */ /* 0x000fe2000912186c */
[----:B------:R-:W-:-:S03]  /*1db50*/  IMAD.WIDE R110, R2, 0x4, R20 ;  /* 0x00000004026e7825 */ /* 0x000fc600078e0214 */
[----:B------:R-:W-:Y:S04]  /*1db60*/  STL.64 [R1+0x808], R118 ;  /* 0x0008087601007387 */ /* 0x000fe80000100a00 */
[----:B------:R-:W-:Y:S01]  /*1db70*/  STL.64 [R1+0x828], R110 ;  /* 0x0008286e01007387 */ /* 0x000fe20000100a00 */
[----:B------:R-:W-:-:S03]  /*1db80*/  IMAD.WIDE R102, R2, 0x4, R12 ;  /* 0x0000000402667825 */ /* 0x000fc600078e020c */
[----:B------:R-:W-:Y:S01]  /*1db90*/  LDGSTS.E [R3+0x27d00], desc[UR44][R210.64], P2 ;  /* 0x27d00000d2037fae */ /* 0x000fe2000912186c */
[----:B------:R-:W-:-:S03]  /*1dba0*/  IMAD.WIDE R94, R2, 0x4, R10 ;  /* 0x00000004025e7825 */ /* 0x000fc600078e020a */
[----:B------:R-:W-:Y:S04]  /*1dbb0*/  STL.64 [R1+0x848], R102 ;  /* 0x0008486601007387 */ /* 0x000fe80000100a00 */
        /* <DEDUP_REMOVED lines=10> */
[----:B------:R-:W-:Y:S04]  /*1dc60*/  STL.64 [R1+0x908], R48 ;  /* 0x0009083001007387 */ /* 0x000fe80000100a00 */
[----:B------:R-:W-:Y:S04]  /*1dc70*/  STL.64 [R1+0x928], R56 ;  /* 0x0009283801007387 */ /* 0x000fe80000100a00 */
        /* <DEDUP_REMOVED lines=8> */
[----:B------:R-:W-:Y:S01]  /*1dd00*/  STL.64 [R1+0x9b0], R86 ;  /* 0x0009b05601007387 */ /* 0x000fe20000100a00 */
[----:B------:R-:W-:-:S03]  /*1dd10*/  IMAD.WIDE R22, R2, 0x4, R170 ;  /* 0x0000000402167825 */ /* 0x000fc600078e02aa */
[----:B------:R4:W-:Y:S01]  /*1dd20*/  STL.64 [R1+0x9c8], R10 ;  /* 0x0009c80a01007387 */ /* 0x0009e20000100a00 */
[----:B------:R-:W-:-:S03]  /*1dd30*/  IMAD.WIDE R14, R2, 0x4, R178 ;  /* 0x00000004020e7825 */ /* 0x000fc600078e02b2 */
[----:B------:R-:W-:Y:S04]  /*1dd40*/  STL.64 [R1+0x9d8], R78 ;  /* 0x0009d84e01007387 */ /* 0x000fe80000100a00 */
[----:B------:R-:W-:Y:S04]  /*1dd50*/  STL.64 [R1+0x9e8], R70 ;  /* 0x0009e84601007387 */ /* 0x000fe80000100a00 */
[----:B------:R-:W-:Y:S04]  /*1dd60*/  STL.64 [R1+0x9f8], R62 ;  /* 0x0009f83e01007387 */ /* 0x000fe80000100a00 */
[----:B------:R-:W-:Y:S04]  /*1dd70*/  STL.64 [R1+0xa08], R54 ;  /* 0x000a083601007387 */ /* 0x000fe80000100a00 */
[----:B------:R-:W-:Y:S04]  /*1dd80*/  STL.64 [R1+0xa18], R46 ;  /* 0x000a182e01007387 */ /* 0x000fe80000100a00 */
[----:B------:R-:W-:Y:S04]  /*1dd90*/  STL.64 [R1+0xa28], R38 ;  /* 0x000a282601007387 */ /* 0x000fe80000100a00 */
[----:B------:R-:W-:Y:S04]  /*1dda0*/  STL.64 [R1+0xa38], R30 ;  /* 0x000a381e01007387 */ /* 0x000fe80000100a00 */
[----:B------:R4:W-:Y:S04]  /*1ddb0*/  STL.64 [R1+0xa48], R22 ;  /* 0x000a481601007387 */ /* 0x0009e80000100a00 */
[----:B------:R4:W-:Y:S04]  /*1ddc0*/  STL.64 [R1+0xa58], R14 ;  /* 0x000a580e01007387 */ /* 0x0009e80000100a00 */
[----:B-1----:R-:W4:Y:S04]  /*1ddd0*/  LDL.LU.64 R130, [R1+0xfe0] ;  /* 0x000fe00001827983 */ /* 0x002f280000300a00 */
[----:B------:R-:W4:Y:S04]  /*1dde0*/  LDL.LU.64 R122, [R1+0xfd8] ;  /* 0x000fd800017a7983 */ /* 0x000f280000300a00 */
[----:B------:R-:W4:Y:S04]  /*1ddf0*/  LDL.LU.64 R114, [R1+0xfd0] ;  /* 0x000fd00001727983 */ /* 0x000f280000300a00 */
[----:B------:R-:W4:Y:S04]  /*1de00*/  LDL.LU.64 R106, [R1+0xfc8] ;  /* 0x000fc800016a7983 */ /* 0x000f280000300a00 */
        /* <DEDUP_REMOVED lines=25> */
[----:B--2---:R-:W2:Y:S04]  /*1dfa0*/  LDL.LU.64 R210, [R1+0x540] ;  /* 0x0005400001d27983 */ /* 0x004ea80000300a00 */
[----:B------:R-:W-:Y:S04]  /*1dfb0*/  LDGSTS.E [R3+0x33500], desc[UR44][R32.64], P2 ;  /* 0x3350000020037fae */ /* 0x000fe8000912186c */
[----:B------:R-:W2:Y:S04]  /*1dfc0*/  LDL.LU.64 R218, [R1+0x520] ;  /* 0x0005200001da7983 */ /* 0x000ea80000300a00 */
[----:B------:R-:W-:Y:S04]  /*1dfd0*/  LDGSTS.E [R3+0x33900], desc[UR44][R40.64], P2 ;  /* 0x3390000028037fae */ /* 0x000fe8000912186c */
[----:B------:R-:W2:Y:S04]  /*1dfe0*/  LDL.LU.64 R226, [R1+0x500] ;  /* 0x0005000001e27983 */ /* 0x000ea80000300a00 */
[----:B------:R-:W-:Y:S04]  /*1dff0*/  LDGSTS.E [R3+0x33d00], desc[UR44][R48.64], P2 ;  /* 0x33d0000030037fae */ /* 0x000fe8000912186c */
[----:B------:R-:W2:Y:S04]  /*1e000*/  LDL.LU.64 R234, [R1+0x4e0] ;  /* 0x0004e00001ea7983 */ /* 0x000ea80000300a00 */
[----:B------:R-:W-:Y:S04]  /*1e010*/  LDGSTS.E [R3+0x34100], desc[UR44][R56.64], P2 ;  /* 0x3410000038037fae */ /* 0x000fe8000912186c */
[----:B------:R-:W2:Y:S04]  /*1e020*/  LDL.LU.64 R242, [R1+0x4c0] ;  /* 0x0004c00001f27983 */ /* 0x000ea80000300a00 */
[----:B------:R1:W-:Y:S04]  /*1e030*/  LDGSTS.E [R3+0x34500], desc[UR44][R36.64], P2 ;  /* 0x3450000024037fae */ /* 0x0003e8000912186c */
[----:B------:R-:W2:Y:S04]  /*1e040*/  LDL.LU.64 R250, [R1+0x4a0] ;  /* 0x0004a00001fa7983 */ /* 0x000ea80000300a00 */
[----:B------:R1:W-:Y:S04]  /*1e050*/  LDGSTS.E [R3+0x34900], desc[UR44][R28.64], P2 ;  /* 0x349000001c037fae */ /* 0x0003e8000912186c */
[----:B---3--:R-:W1:Y:S04]  /*1e060*/  LDL.LU.64 R36, [R1+0x480] ;  /* 0x0004800001247983 */ /* 0x008e680000300a00 */
[----:B------:R3:W-:Y:S04]  /*1e070*/  LDGSTS.E [R3+0x34d00], desc[UR44][R20.64], P2 ;  /* 0x34d0000014037fae */ /* 0x0007e8000912186c */
[----:B------:R3:W-:Y:S04]  /*1e080*/  LDGSTS.E [R3+0x35100], desc[UR44][R12.64], P2 ;  /* 0x351000000c037fae */ /* 0x0007e8000912186c */
[----:B----4-:R-:W4:Y:S04]  /*1e090*/  LDL.LU.64 R28, [R1+0x460] ;  /* 0x00046000011c7983 */ /* 0x010f280000300a00 */
[----:B------:R-:W3:Y:S04]  /*1e0a0*/  LDL.LU.64 R20, [R1+0x440] ;  /* 0x0004400001147983 */ /* 0x000ee80000300a00 */
[----:B------:R-:W-:Y:S04]  /*1e0b0*/  LDGSTS.E [R3+0x35500], desc[UR44][R86.64], P2 ;  /* 0x3550000056037fae */ /* 0x000fe8000912186c */
[----:B------:R3:W-:Y:S04]  /*1e0c0*/  LDGSTS.E [R3+0x35900], desc[UR44][R10.64], P2 ;  /* 0x359000000a037fae */ /* 0x0007e8000912186c */
[----:B------:R-:W2:Y:S04]  /*1e0d0*/  LDL.LU.64 R12, [R1+0x420] ;  /* 0x00042000010c7983 */ /* 0x000ea80000300a00 */
[----:B------:R-:W-:Y:S04]  /*1e0e0*/  LDGSTS.E [R3+0x35d00], desc[UR44][R78.64], P2 ;  /* 0x35d000004e037fae */ /* 0x000fe8000912186c */
[----:B------:R2:W-:Y:S04]  /*1e0f0*/  LDGSTS.E [R3+0x36100], desc[UR44][R70.64], P2 ;  /* 0x3610000046037fae */ /* 0x0005e8000912186c */
[----:B------:R-:W2:Y:S04]  /*1e100*/  LDL.LU.64 R10, [R1+0x400] ;  /* 0x00040000010a7983 */ /* 0x000ea80000300a00 */
[----:B------:R-:W-:Y:S04]  /*1e110*/  LDGSTS.E [R3+0x36500], desc[UR44][R62.64], P2 ;  /* 0x365000003e037fae */ /* 0x000fe8000912186c */
[----:B------:R-:W2:Y:S04]  /*1e120*/  LDL.LU.64 R244, [R1+0x3e0] ;  /* 0x0003e00001f47983 */ /* 0x000ea80000300a00 */
[----:B------:R2:W-:Y:S04]  /*1e130*/  LDGSTS.E [R3+0x36900], desc[UR44][R54.64], P2 ;  /* 0x3690000036037fae */ /* 0x0005e8000912186c */
[----:B------:R2:W-:Y:S04]  /*1e140*/  LDGSTS.E [R3+0x36d00], desc[UR44][R46.64], P2 ;  /* 0x36d000002e037fae */ /* 0x0005e8000912186c */
[----:B------:R-:W2:Y:S04]  /*1e150*/  LDL.LU.64 R236, [R1+0x3c0] ;  /* 0x0003c00001ec7983 */ /* 0x000ea80000300a00 */
[----:B------:R2:W-:Y:S04]  /*1e160*/  LDGSTS.E [R3+0x37100], desc[UR44][R38.64], P2 ;  /* 0x3710000026037fae */ /* 0x0005e8000912186c */
[----:B------:R-:W2:Y:S04]  /*1e170*/  LDL.LU.64 R228, [R1+0x3a0] ;  /* 0x0003a00001e47983 */ /* 0x000ea80000300a00 */
[----:B------:R2:W-:Y:S04]  /*1e180*/  LDGSTS.E [R3+0x37500], desc[UR44][R30.64], P2 ;  /* 0x375000001e037fae */ /* 0x0005e8000912186c */
[----:B------:R-:W2:Y:S04]  /*1e190*/  LDL.LU.64 R220, [R1+0x380] ;  /* 0x0003800001dc7983 */ /* 0x000ea80000300a00 */
[----:B------:R-:W-:Y:S04]  /*1e1a0*/  LDGSTS.E [R3+0x37900], desc[UR44][R22.64], P2 ;  /* 0x3790000016037fae */ /* 0x000fe8000912186c */
[----:B------:R2:W-:Y:S04]  /*1e1b0*/  LDGSTS.E [R3+0x37d00], desc[UR44][R14.64], P2 ;  /* 0x37d000000e037fae */ /* 0x0005e8000912186c */
[----:B------:R-:W2:Y:S04]  /*1e1c0*/  LDL.LU.64 R22, [R1+0x360] ;  /* 0x0003600001167983 */ /* 0x000ea80000300a00 */
[----:B------:R-:W2:Y:S04]  /*1e1d0*/  LDL.LU.64 R14, [R1+0x340] ;  /* 0x00034000010e7983 */ /* 0x000ea80000300a00 */
[----:B------:R-:W2:Y:S04]  /*1e1e0*/  LDL.LU.64 R78, [R1+0x320] ;  /* 0x00032000014e7983 */ /* 0x000ea80000300a00 */
[----:B------:R-:W2:Y:S04]  /*1e1f0*/  LDL.LU.64 R70, [R1+0x300] ;  /* 0x0003000001467983 */ /* 0x000ea80000300a00 */
[----:B------:R-:W2:Y:S04]  /*1e200*/  LDL.LU.64 R62, [R1+0x2e0] ;  /* 0x0002e000013e7983 */ /* 0x000ea80000300a00 */
[----:B------:R-:W2:Y:S01]  /*1e210*/  LDL.64 R54, [R1+0x2c0] ;  /* 0x0002c00001367983 */ /* 0x000ea20000100a00 */
[----:B-1----:R-:W-:-:S05]  /*1e220*/  IMAD.WIDE R36, R2, 0x4, R36 ;  /* 0x0000000402247825 */ /* 0x002fca00078e0224 */
[----:B------:R1:W-:Y:S04]  /*1e230*/  STL.64 [R1+0x210], R36 ;  /* 0x0002102401007387 */ /* 0x0003e80000100a00 */
[----:B------:R-:W2:Y:S01]  /*1e240*/  LDL.LU.64 R46, [R1+0x2a0] ;  /* 0x0002a000012e7983 */ /* 0x000ea20000300a00 */
[----:B----4-:R-:W-:-:S04]  /*1e250*/  IMAD.WIDE R28, R2, 0x4, R28 ;  /* 0x00000004021c7825 */ /* 0x010fc800078e021c */
[C---:B---3--:R-:W-:Y:S01]  /*1e260*/  IMAD.WIDE R20, R2.reuse, 0x4, R20 ;  /* 0x0000000402147825 */ /* 0x048fe200078e0214 */
[----:B------:R3:W-:Y:S04]  /*1e270*/  STL.64 [R1+0x230], R28 ;  /* 0x0002301c01007387 */ /* 0x0007e80000100a00 */
[----:B------:R4:W-:Y:S04]  /*1e280*/  STL.64 [R1+0x250], R20 ;  /* 0x0002501401007387 */ /* 0x0009e80000100a00 */
[----:B------:R-:W3:Y:S01]  /*1e290*/  LDL.64 R38, [R1+0x280] ;  /* 0x0002800001267983 */ /* 0x000ee20000100a00 */
[----:B--2---:R-:W-:-:S05]  /*1e2a0*/  IMAD.WIDE R12, R2, 0x4, R12 ;  /* 0x00000004020c7825 */ /* 0x004fca00078e020c */
[----:B------:R2:W-:Y:S04]  /*1e2b0*/  STL.64 [R1+0x270], R12 ;  /* 0x0002700c01007387 */ /* 0x0005e80000100a00 */
[----:B------:R-:W4:Y:S01]  /*1e2c0*/  LDL.LU.64 R30, [R1+0x260] ;  /* 0x00026000011e7983 */ /* 0x000f220000300a00 */
[----:B------:R-:W-:-:S04]  /*1e2d0*/  IMAD.WIDE R10, R2, 0x4, R10 ;  /* 0x00000004020a7825 */ /* 0x000fc800078e020a */
[C---:B------:R-:W-:Y:S01]  /*1e2e0*/  IMAD.WIDE R244, R2.reuse, 0x4, R244 ;  /* 0x0000000402f47825 */ /* 0x040fe200078e02f4 */
[----:B------:R2:W-:Y:S04]  /*1e2f0*/  STL.64 [R1+0x290], R10 ;  /* 0x0002900a01007387 */ /* 0x0005e80000100a00 */
[----:B------:R-:W-:Y:S01]  /*1e300*/  STL.64 [R1+0x2b0], R244 ;  /* 0x0002b0f401007387 */ /* 0x000fe20000100a00 */
[----:B------:R-:W-:-:S04]  /*1e310*/  IMAD.WIDE R236, R2, 0x4, R236 ;  /* 0x0000000402ec7825 */ /* 0x000fc800078e02ec */
[C---:B------:R-:W-:Y:S02]  /*1e320*/  IMAD.WIDE R178, R2.reuse, 0x4, R22 ;  /* 0x0000000402b27825 */ /* 0x040fe400078e0216 */
[----:B------:R-:W2:Y:S02]  /*1e330*/  LDL.64 R22, [R1+0x240] ;  /* 0x0002400001167983 */ /* 0x000ea40000100a00 */
[C---:B------:R-:W-:Y:S02]  /*1e340*/  IMAD.WIDE R176, R2.reuse, 0x4, R14 ;  /* 0x0000000402b07825 */ /* 0x040fe400078e020e */
[----:B------:R-:W-:Y:S04]  /*1e350*/  STL.64 [R1+0x2d0], R236 ;  /* 0x0002d0ec01007387 */ /* 0x000fe80000100a00 */
[----:B------:R-:W2:Y:S01]  /*1e360*/  LDL.LU.64 R14, [R1+0x220] ;  /* 0x00022000010e7983 */ /* 0x000ea20000300a00 */
[----:B------:R-:W-:-:S04]  /*1e370*/  IMAD.WIDE R228, R2, 0x4, R228 ;  /* 0x0000000402e47825 */ /* 0x000fc800078e02e4 */
[C---:B------:R-:W-:Y:S01]  /*1e380*/  IMAD.WIDE R220, R2.reuse, 0x4, R220 ;  /* 0x0000000402dc7825 */ /* 0x040fe200078e02dc */
[----:B------:R-:W-:Y:S04]  /*1e390*/  STL.64 [R1+0x2f0], R228 ;  /* 0x0002f0e401007387 */ /* 0x000fe80000100a00 */
[----:B------:R-:W-:Y:S01]  /*1e3a0*/  STL.64 [R1+0x310], R220 ;  /* 0x000310dc01007387 */ /* 0x000fe20000100a00 */
[----:B------:R-:W-:-:S03]  /*1e3b0*/  IMAD.WIDE R170, R2, 0x4, R78 ;  /* 0x0000000402aa7825 */ /* 0x000fc600078e024e */
[----:B------:R-:W2:Y:S04]  /*1e3c0*/  LDL.LU.64 R134, [R1+0x200] ;  /* 0x0002000001867983 */ /* 0x000ea80000300a00 */
[----:B------:R-:W2:Y:S04]  /*1e3d0*/  LDL.LU.64 R126, [R1+0x1e0] ;  /* 0x0001e000017e7983 */ /* 0x000ea80000300a00 */
        /* <DEDUP_REMOVED lines=12> */
[----:B------:R-:W-:Y:S04]  /*1e4a0*/  STL.64 [R1+0x3a0], R168 ;  /* 0x0003a0a801007387 */ /* 0x000fe80000100a00 */
[----:B------:R-:W2:Y:S04]  /*1e4b0*/  LDL.LU.64 R70, [R1+0x100] ;  /* 0x0001000001467983 */ /* 0x000ea80000300a00 */
[----:B------:R-:W2:Y:S04]  /*1e4c0*/  LDL.LU.64 R62, [R1+0xe0] ;  /* 0x0000e000013e7983 */ /* 0x000ea80000300a00 */
[----:B------:R-:W-:Y:S04]  /*1e4d0*/  STL.64 [R1+0x3c0], R162 ;  /* 0x0003c0a201007387 */ /* 0x000fe80000100a00 */
[----:B------:R-:W2:Y:S01]  /*1e4e0*/  LDL.LU.64 R54, [R1+0xc0] ;  /* 0x0000c00001367983 */ /* 0x000ea20000300a00 */
[----:B------:R-:W-:-:S03]  /*1e4f0*/  IMAD.WIDE R154, R2, 0x4, R46 ;  /* 0x00000004029a7825 */ /* 0x000fc600078e022e */
[----:B------:R-:W2:Y:S04]  /*1e500*/  LDL.LU.64 R46, [R1+0xa0] ;  /* 0x0000a000012e7983 */ /* 0x000ea80000300a00 */
[----:B------:R-:W-:Y:S01]  /*1e510*/  STL.64 [R1+0x3e0], R160 ;  /* 0x0003e0a001007387 */ /* 0x000fe20000100a00 */
[----:B---3--:R-:W-:-:S03]  /*1e520*/  IMAD.WIDE R152, R2, 0x4, R38 ;  /* 0x0000000402987825 */ /* 0x008fc600078e0226 */
[----:B------:R-:W3:Y:S01]  /*1e530*/  LDL.LU.64 R38, [R1+0x80] ;  /* 0x0000800001267983 */ /* 0x000ee20000300a00 */
[----:B----4-:R-:W-:-:S03]  /*1e540*/  IMAD.WIDE R144, R2, 0x4, R30 ;  /* 0x0000000402907825 */ /* 0x010fc600078e021e */
[----:B------:R-:W4:Y:S04]  /*1e550*/  LDL.LU.64 R30, [R1+0x60] ;  /* 0x00006000011e7983 */ /* 0x000f280000300a00 */
[----:B------:R-:W-:Y:S01]  /*1e560*/  STL.64 [R1+0x3f0], R154 ;  /* 0x0003f09a01007387 */ /* 0x000fe20000100a00 */
[----:B--2---:R-:W-:-:S03]  /*1e570*/  IMAD.WIDE R142, R2, 0x4, R22 ;  /* 0x00000004028e7825 */ /* 0x004fc600078e0216 */
[----:B------:R-:W2:Y:S01]  /*1e580*/  LDL.LU.64 R22, [R1+0x40] ;  /* 0x0000400001167983 */ /* 0x000ea20000300a00 */
[----:B------:R-:W-:-:S03]  /*1e590*/  IMAD.WIDE R136, R2, 0x4, R14 ;  /* 0x0000000402887825 */ /* 0x000fc600078e020e */
[----:B------:R-:W2:Y:S01]  /*1e5a0*/  LDL.LU.64 R14, [R1+0x20] ;  /* 0x00002000010e7983 */ /* 0x000ea20000300a00 */
[----:B------:R-:W-:-:S04]  /*1e5b0*/  IMAD.WIDE R210, R2, 0x4, R210 ;  /* 0x0000000402d27825 */ /* 0x000fc800078e02d2 */
[C---:B------:R-:W-:Y:S01]  /*1e5c0*/  IMAD.WIDE R218, R2.reuse, 0x4, R218 ;  /* 0x0000000402da7825 */ /* 0x040fe200078e02da */
[----:B------:R-:W-:Y:S03]  /*1e5d0*/  LDGSTS.E [R4+0x20200], desc[UR44][R210.64], P2 ;  /* 0x20200000d2047fae */ /* 0x000fe6000912186c */
[C---:B------:R-:W-:Y:S01]  /*1e5e0*/  IMAD.WIDE R226, R2.reuse, 0x4, R226 ;  /* 0x0000000402e27825 */ /* 0x040fe200078e02e2 */
[----:B------:R-:W-:Y:S03]  /*1e5f0*/  STL.64 [R1+0x410], R152 ;  /* 0x0004109801007387 */ /* 0x000fe60000100a00 */
        /* <DEDUP_REMOVED lines=21> */
[----:B------:R-:W-:Y:S04]  /*1e750*/  LDGSTS.E [R4+0x21a00], desc[UR44][R36.64], P2 ;  /* 0x21a0000024047fae */ /* 0x000fe8000912186c */
[----:B------:R-:W-:Y:S01]  /*1e760*/  STL.64 [R1+0x4e0], R126 ;  /* 0x0004e07e01007387 */ /* 0x000fe20000100a00 */
[----:B------:R-:W-:-:S03]  /*1e770*/  IMAD.WIDE R102, R2, 0x4, R70 ;  /* 0x0000000402667825 */ /* 0x000fc600078e0246 */
[----:B------:R-:W-:Y:S01]  /*1e780*/  LDGSTS.E [R4+0x21e00], desc[UR44][R28.64], P2 ;  /* 0x21e000001c047fae */ /* 0x000fe2000912186c */
[----:B------:R-:W-:-:S03]  /*1e790*/  IMAD.WIDE R96, R2, 0x4, R62 ;  /* 0x0000000402607825 */ /* 0x000fc600078e023e */
[----:B------:R-:W-:Y:S04]  /*1e7a0*/  STL.64 [R1+0x500], R120 ;  /* 0x0005007801007387 */ /* 0x000fe80000100a00 */
[----:B------:R-:W-:Y:S01]  /*1e7b0*/  LDGSTS.E [R4+0x22200], desc[UR44][R20.64], P2 ;  /* 0x2220000014047fae */ /* 0x000fe2000912186c */
[----:B------:R-:W-:-:S03]  /*1e7c0*/  IMAD.WIDE R94, R2, 0x4, R54 ;  /* 0x00000004025e7825 */ /* 0x000fc600078e0236 */
[----:B------:R-:W-:Y:S04]  /*1e7d0*/  STL.64 [R1+0x520], R118 ;  /* 0x0005207601007387 */ /* 0x000fe80000100a00 */
[----:B------:R-:W-:Y:S04]  /*1e7e0*/  LDGSTS.E [R4+0x22600], desc[UR44][R12.64], P2 ;  /* 0x226000000c047fae */ /* 0x000fe8000912186c */
[----:B------:R-:W-:Y:S04]  /*1e7f0*/  STL.64 [R1+0x540], R112 ;  /* 0x0005407001007387 */ /* 0x000fe80000100a00 */
[----:B------:R-:W-:Y:S04]  /*1e800*/  LDGSTS.E [R4+0x22a00], desc[UR44][R10.64], P2 ;  /* 0x22a000000a047fae */ /* 0x000fe8000912186c */
[----:B------:R-:W-:Y:S04]  /*1e810*/  STL.64 [R1+0x630], R110 ;  /* 0x0006306e01007387 */ /* 0x000fe80000100a00 */
[----:B------:R-:W-:Y:S04]  /*1e820*/  LDGSTS.E [R4+0x22e00], desc[UR44][R244.64], P2 ;  /* 0x22e00000f4047fae */ /* 0x000fe8000912186c */
[----:B------:R-:W-:Y:S04]  /*1e830*/  STL.64 [R1+0x648], R104 ;  /* 0x0006486801007387 */ /* 0x000fe80000100a00 */
[----:B------:R-:W-:Y:S01]  /*1e840*/  LDGSTS.E [R4+0x23200], desc[UR44][R236.64], P2 ;  /* 0x23200000ec047fae */ /* 0x000fe2000912186c */
[----:B------:R-:W-:-:S03]  /*1e850*/  IMAD.WIDE R8, R2, 0x4, R8 ;  /* 0x0000000402087825 */ /* 0x000fc600078e0208 */
        /* <DEDUP_REMOVED lines=9> */
[----:B------:R-:W-:Y:S01]  /*1e8f0*/  LDGSTS.E [R4+0x24200], desc[UR44][R176.64], P2 ;  /* 0x24200000b0047fae */ /* 0x000fe2000912186c */
[----:B------:R-:W-:-:S03]  /*1e900*/  IMAD.WIDE R42, R2, 0x4, R42 ;  /* 0x00000004022a7825 */ /* 0x000fc600078e022a */
[----:B------:R-:W-:Y:S04]  /*1e910*/  LDGSTS.E [R4+0x24600], desc[UR44][R170.64], P2 ;  /* 0x24600000aa047fae */ /* 0x000fe8000912186c */
        /* <DEDUP_REMOVED lines=17> */
[----:B------:R-:W-:Y:S04]  /*1ea30*/  LDGSTS.E [R4+0x26e00], desc[UR44][R128.64], P2 ;  /* 0x26e0000080047fae */ /* 0x000fe8000912186c */
        /* <DEDUP_REMOVED lines=12> */
[----:B------:R-:W-:Y:S04]  /*1eb00*/  LDGSTS.E [R4+0x30e00], desc[UR44][R96.64], P2 ;  /* 0x30e0000060047fae */ /* 0x000fe8000912186c */
[----:B------:R-:W-:Y:S01]  /*1eb10*/  STL.64 [R1+0x6a0], R88 ;  /* 0x0006a05801007387 */ /* 0x000fe20000100a00 */
[----:B---3--:R-:W-:-:S03]  /*1eb20*/  IMAD.WIDE R86, R2, 0x4, R38 ;  /* 0x0000000402567825 */ /* 0x008fc600078e0226 */
[----:B------:R-:W-:Y:S04]  /*1eb30*/  LDGSTS.E [R4+0x31200], desc[UR44][R94.64], P2 ;  /* 0x312000005e047fae */ /* 0x000fe8000912186c */
[----:B------:R-:W-:Y:S01]  /*1eb40*/  STL.64 [R1+0x6c0], R86 ;  /* 0x0006c05601007387 */ /* 0x000fe20000100a00 */
[----:B----4-:R-:W-:-:S03]  /*1eb50*/  IMAD.WIDE R80, R2, 0x4, R30 ;  /* 0x0000000402507825 */ /* 0x010fc600078e021e */
[----:B------:R-:W-:Y:S04]  /*1eb60*/  LDGSTS.E [R4+0x31600], desc[UR44][R88.64], P2 ;  /* 0x3160000058047fae */ /* 0x000fe8000912186c */
[----:B------:R-:W-:Y:S01]  /*1eb70*/  STL.64 [R1+0x6e0], R80 ;  /* 0x0006e05001007387 */ /* 0x000fe20000100a00 */
[----:B------:R-:W-:-:S03]  /*1eb80*/  IMAD.WIDE R46, R2, 0x4, R130 ;  /* 0x00000004022e7825 */ /* 0x000fc600078e0282 */
[----:B------:R-:W-:Y:S01]  /*1eb90*/  LDGSTS.E [R4+0x31a00], desc[UR44][R86.64], P2 ;  /* 0x31a0000056047fae */ /* 0x000fe2000912186c */
[----:B------:R-:W-:-:S03]  /*1eba0*/  IMAD.WIDE R38, R2, 0x4, R148 ;  /* 0x0000000402267825 */ /* 0x000fc600078e0294 */
[----:B------:R-:W-:Y:S01]  /*1ebb0*/  LDGSTS.E [R4+0x31e00], desc[UR44][R80.64], P2 ;  /* 0x31e0000050047fae */ /* 0x000fe2000912186c */
[----:B------:R-:W-:-:S04]  /*1ebc0*/  IMAD.WIDE R30, R2, 0x4, R164 ;  /* 0x00000004021e7825 */ /* 0x000fc800078e02a4 */
[----:B--2---:R-:W-:-:S04]  /*1ebd0*/  IMAD.WIDE R78, R2, 0x4, R22 ;  /* 0x00000004024e7825 */ /* 0x004fc800078e0216 */
[C---:B------:R-:W-:Y:S01]  /*1ebe0*/  IMAD.WIDE R72, R2.reuse, 0x4, R14 ;  /* 0x0000000402487825 */ /* 0x040fe200078e020e */
[----:B------:R-:W-:Y:S03]  /*1ebf0*/  STL.64 [R1+0x700], R78 ;  /* 0x0007004e01007387 */ /* 0x000fe60000100a00 */
[C---:B------:R-:W-:Y:S01]  /*1ec00*/  IMAD.WIDE R14, R2.reuse, 0x4, R50 ;  /* 0x00000004020e7825 */ /* 0x040fe200078e0232 */
[----:B------:R-:W-:Y:S04]  /*1ec10*/  STL.64 [R1+0x720], R72 ;  /* 0x0007204801007387 */ /* 0x000fe80000100a00 */
[----:B------:R-:W-:Y:S04]  /*1ec20*/  STL.64 [R1+0x740], R8 ;  /* 0x0007400801007387 */ /* 0x000fe80000100a00 */
[----:B------:R-:W-:Y:S04]  /*1ec30*/  STL.64 [R1+0x760], R18 ;  /* 0x0007601201007387 */ /* 0x000fe80000100a00 */
[----:B------:R-:W-:Y:S04]  /*1ec40*/  STL.64 [R1+0x780], R26 ;  /* 0x0007801a01007387 */ /* 0x000fe80000100a00 */
[----:B------:R-:W-:Y:S01]  /*1ec50*/  STL.64 [R1+0x7a0], R34 ;  /* 0x0007a02201007387 */ /* 0x000fe20000100a00 */
[----:B------:R-:W-:-:S03]  /*1ec60*/  IMAD.WIDE R22, R2, 0x4, R106 ;  /* 0x0000000402167825 */ /* 0x000fc600078e026a */
[----:B------:R-:W-:Y:S04]  /*1ec70*/  STL.64 [R1+0x7c0], R42 ;  /* 0x0007c02a01007387 */ /* 0x000fe80000100a00 */
[----:B------:R2:W-:Y:S04]  /*1ec80*/  STL.64 [R1+0x7e0], R14 ;  /* 0x0007e00e01007387 */ /* 0x0005e80000100a00 */
[----:B------:R-:W-:Y:S04]  /*1ec90*/  STL.64 [R1+0x800], R58 ;  /* 0x0008003a01007387 */ /* 0x000fe80000100a00 */
[----:B------:R-:W-:Y:S04]  /*1eca0*/  STL.64 [R1+0x820], R66 ;  /* 0x0008204201007387 */ /* 0x000fe80000100a00 */
[----:B------:R-:W-:Y:S04]  /*1ecb0*/  STL.64 [R1+0x840], R70 ;  /* 0x0008404601007387 */ /* 0x000fe80000100a00 */
[----:B------:R3:W-:Y:S04]  /*1ecc0*/  STL.64 [R1+0x860], R54 ;  /* 0x0008603601007387 */ /* 0x0007e80000100a00 */
[----:B------:R-:W-:Y:S04]  /*1ecd0*/  STL.64 [R1+0x880], R64 ;  /* 0x0008804001007387 */ /* 0x000fe80000100a00 */
[----:B------:R-:W-:Y:S04]  /*1ece0*/  STL.64 [R1+0x8a0], R62 ;  /* 0x0008a03e01007387 */ /* 0x000fe80000100a00 */
[----:B------:R4:W-:Y:S04]  /*1ecf0*/  STL.64 [R1+0x8c0], R22 ;  /* 0x0008c01601007387 */ /* 0x0009e80000100a00 */
[----:B------:R-:W-:Y:S04]  /*1ed00*/  STL.64 [R1+0x8e0], R56 ;  /* 0x0008e03801007387 */ /* 0x000fe80000100a00 */
[----:B------:R-:W-:Y:S04]  /*1ed10*/  STL.64 [R1+0x900], R48 ;  /* 0x0009003001007387 */ /* 0x000fe80000100a00 */
[----:B------:R4:W-:Y:S04]  /*1ed20*/  STL.64 [R1+0x920], R46 ;  /* 0x0009202e01007387 */ /* 0x0009e80000100a00 */
[----:B------:R-:W-:Y:S04]  /*1ed30*/  STL.64 [R1+0x948], R40 ;  /* 0x0009482801007387 */ /* 0x000fe80000100a00 */
[----:B------:R4:W-:Y:S04]  /*1ed40*/  STL.64 [R1+0x960], R38 ;  /* 0x0009602601007387 */ /* 0x0009e80000100a00 */
[----:B------:R-:W-:Y:S04]  /*1ed50*/  STL.64 [R1+0x978], R32 ;  /* 0x0009782001007387 */ /* 0x000fe80000100a00 */
[----:B------:R4:W-:Y:S04]  /*1ed60*/  STL.64 [R1+0x990], R30 ;  /* 0x0009901e01007387 */ /* 0x0009e80000100a00 */
[----:B------:R-:W-:Y:S04]  /*1ed70*/  LDGSTS.E [R4+0x32200], desc[UR44][R78.64], P2 ;  /* 0x322000004e047fae */ /* 0x000fe8000912186c */
[----:B------:R4:W-:Y:S04]  /*1ed80*/  STL.64 [R1+0x9a8], R24 ;  /* 0x0009a81801007387 */ /* 0x0009e80000100a00 */
[----:B------:R-:W-:Y:S04]  /*1ed90*/  LDGSTS.E [R4+0x32600], desc[UR44][R72.64], P2 ;  /* 0x3260000048047fae */ /* 0x000fe8000912186c */
[----:B------:R4:W-:Y:S04]  /*1eda0*/  STL.64 [R1+0x9c0], R16 ;  /* 0x0009c01001007387 */ /* 0x0009e80000100a00 */
[----:B------:R4:W-:Y:S04]  /*1edb0*/  LDGSTS.E [R4+0x32a00], desc[UR44][R8.64], P2 ;  /* 0x32a0000008047fae */ /* 0x0009e8000912186c */
[----:B-1----:R-:W4:Y:S04]  /*1edc0*/  LDL.LU.64 R36, [R1+0xf60] ;  /* 0x000f600001247983 */ /* 0x002f280000300a00 */
        /* <DEDUP_REMOVED lines=13> */
[----:B------:R-:W2:Y:S04]  /*1eea0*/  LDL.LU.64 R228, [R1+0x4f8] ;  /* 0x0004f80001e47983 */ /* 0x000ea80000300a00 */
[----:B------:R-:W2:Y:S04]  /*1eeb0*/  LDL.LU.64 R236, [R1+0x4d8] ;  /* 0x0004d80001ec7983 */ /* 0x000ea80000300a00 */
[----:B------:R-:W-:Y:S04]  /*1eec0*/  LDGSTS.E [R4+0x34a00], desc[UR44][R70.64], P2 ;  /* 0x34a0000046047fae */ /* 0x000fe8000912186c */
[----:B------:R-:W2:Y:S04]  /*1eed0*/  LDL.64 R244, [R1+0x4b8] ;  /* 0x0004b80001f47983 */ /* 0x000ea80000100a00 */
[----:B------:R-:W-:Y:S04]  /*1eee0*/  LDGSTS.E [R4+0x34e00], desc[UR44][R54.64], P2 ;  /* 0x34e0000036047fae */ /* 0x000fe8000912186c */
[----:B------:R-:W2:Y:S04]  /*1eef0*/  LDL.LU.64 R118, [R1+0x498] ;  /* 0x0004980001767983 */ /* 0x000ea80000300a00 */
[----:B------:R-:W2:Y:S04]  /*1ef00*/  LDL.LU.64 R110, [R1+0x478] ;  /* 0x00047800016e7983 */ /* 0x000ea80000300a00 */
[----:B------:R-:W-:Y:S04]  /*1ef10*/  LDGSTS.E [R4+0x35200], desc[UR44][R64.64], P2 ;  /* 0x3520000040047fae */ /* 0x000fe8000912186c */
[----:B------:R-:W2:Y:S04]  /*1ef20*/  LDL.LU.64 R102, [R1+0x458] ;  /* 0x0004580001667983 */ /* 0x000ea80000300a00 */
[----:B------:R1:W-:Y:S04]  /*1ef30*/  LDGSTS.E [R4+0x35600], desc[UR44][R62.64], P2 ;  /* 0x356000003e047fae */ /* 0x0003e8000912186c */
[----:B---3--:R-:W3:Y:S04]  /*1ef40*/  LDL.LU.64 R54, [R1+0x438] ;  /* 0x0004380001367983 */ /* 0x008ee80000300a00 */
[----:B------:R-:W-:Y:S04]  /*1ef50*/  LDGSTS.E [R4+0x35a00], desc[UR44][R22.64], P2 ;  /* 0x35a0000016047fae */ /* 0x000fe8000912186c */
[----:B------:R-:W3:Y:S04]  /*1ef60*/  LDL.LU.64 R94, [R1+0x418] ;  /* 0x00041800015e7983 */ /* 0x000ee80000300a00 */
[----:B------:R1:W-:Y:S04]  /*1ef70*/  LDGSTS.E [R4+0x35e00], desc[UR44][R56.64], P2 ;  /* 0x35e0000038047fae */ /* 0x0003e8000912186c */
[----:B----4-:R-:W4:Y:S04]  /*1ef80*/  LDL.LU.64 R22, [R1+0x3f8] ;  /* 0x0003f80001167983 */ /* 0x010f280000300a00 */
[----:B------:R1:W-:Y:S04]  /*1ef90*/  LDGSTS.E [R4+0x36200], desc[UR44][R48.64], P2 ;  /* 0x3620000030047fae */ /* 0x0003e8000912186c */
[----:B------:R1:W-:Y:S04]  /*1efa0*/  LDGSTS.E [R4+0x36600], desc[UR44][R46.64], P2 ;  /* 0x366000002e047fae */ /* 0x0003e8000912186c */
[----:B------:R1:W-:Y:S04]  /*1efb0*/  LDGSTS.E [R4+0x36a00], desc[UR44][R40.64], P2 ;  /* 0x36a0000028047fae */ /* 0x0003e8000912186c */
[----:B------:R1:W-:Y:S04]  /*1efc0*/  LDGSTS.E [R4+0x36e00], desc[UR44][R38.64], P2 ;  /* 0x36e0000026047fae */ /* 0x0003e8000912186c */
[----:B------:R-:W4:Y:S04]  /*1efd0*/  LDL.64 R46, [R1+0x3d8] ;  /* 0x0003d800012e7983 */ /* 0x000f280000100a00 */
[----:B------:R-:W4:Y:S04]  /*1efe0*/  LDL.64 R86, [R1+0x3b8] ;  /* 0x0003b80001567983 */ /* 0x000f280000100a00 */
[----:B------:R1:W-:Y:S04]  /*1eff0*/  LDGSTS.E [R4+0x37200], desc[UR44][R32.64], P2 ;  /* 0x3720000020047fae */ /* 0x0003e8000912186c */
[----:B------:R-:W4:Y:S04]  /*1f000*/  LDL.LU.64 R38, [R1+0x398] ;  /* 0x0003980001267983 */ /* 0x000f280000300a00 */
[----:B------:R1:W-:Y:S04]  /*1f010*/  LDGSTS.E [R4+0x37600], desc[UR44][R30.64], P2 ;  /* 0x376000001e047fae */ /* 0x0003e8000912186c */
[----:B------:R1:W-:Y:S04]  /*1f020*/  LDGSTS.E [R4+0x37a00], desc[UR44][R24.64], P2 ;  /* 0x37a0000018047fae */ /* 0x0003e8000912186c */
[----:B------:R1:W-:Y:S04]  /*1f030*/  LDGSTS.E [R4+0x37e00], desc[UR44][R16.64], P2 ;  /* 0x37e0000010047fae */ /* 0x0003e8000912186c */
[----:B------:R-:W4:Y:S04]  /*1f040*/  LDL.LU.64 R30, [R1+0x378] ;  /* 0x00037800011e7983 */ /* 0x000f280000300a00 */
[----:B------:R-:W4:Y:S01]  /*1f050*/  LDL.64 R78, [R1+0x358] ;  /* 0x00035800014e7983 */ /* 0x000f220000100a00 */
[----:B--2---:R-:W-:-:S03]  /*1f060*/  IMAD.WIDE R8, R2, 0x4, R14 ;  /* 0x0000000402087825 */ /* 0x004fc600078e020e */
[----:B------:R-:W2:Y:S04]  /*1f070*/  LDL.LU.64 R14, [R1+0x338] ;  /* 0x00033800010e7983 */ /* 0x000ea80000300a00 */
[----:B------:R-:W2:Y:S04]  /*1f080*/  LDL.LU.64 R70, [R1+0x318] ;  /* 0x0003180001467983 */ /* 0x000ea80000300a00 */
[----:B------:R-:W2:Y:S01]  /*1f090*/  LDL.LU.64 R62, [R1+0x2f8] ;  /* 0x0002f800013e7983 */ /* 0x000ea20000300a00 */
[----:B------:R-:W-:-:S03]  /*1f0a0*/  IMAD.WIDE R134, R2, 0x4, R118 ;  /* 0x0000000402867825 */ /* 0x000fc600078e0276 */
[----:B------:R-:W-:Y:S01]  /*1f0b0*/  LDGSTS.E [R7+0x20300], desc[UR44][R8.64], P2 ;  /* 0x2030000008077fae */ /* 0x000fe2000912186c */
[----:B------:R-:W-:-:S04]  /*1f0c0*/  IMAD.WIDE R130, R2, 0x4, R110 ;  /* 0x0000000402827825 */ /* 0x000fc800078e026e */
[C---:B---3--:R-:W-:Y:S02]  /*1f0d0*/  IMAD.WIDE R128, R2.reuse, 0x4, R54 ;  /* 0x0000000402807825 */ /* 0x048fe400078e0236 */
[----:B------:R-:W3:Y:S04]  /*1f0e0*/  LDL.LU.64 R54, [R1+0x2d8] ;  /* 0x0002d80001367983 */ /* 0x000ee80000300a00 */
[----:B------:R-:W-:Y:S04]  /*1f0f0*/  STL.64 [R1+0x200], R134 ;  /* 0x0002008601007387 */ /* 0x000fe80000100a00 */
[----:B------:R-:W-:Y:S01]  /*1f100*/  STL.64 [R1+0x220], R130 ;  /* 0x0002208201007387 */ /* 0x000fe20000100a00 */
[----:B----4-:R-:W-:-:S03]  /*1f110*/  IMAD.WIDE R126, R2, 0x4, R22 ;  /* 0x00000004027e7825 */ /* 0x010fc600078e0216 */
[----:B------:R-:W4:Y:S04]  /*1f120*/  LDL.LU.64 R22, [R1+0x2b8] ;  /* 0x0002b80001167983 */ /* 0x000f280000300a00 */
[----:B------:R-:W-:Y:S01]  /*1f130*/  STL.64 [R1+0x260], R128 ;  /* 0x0002608001007387 */ /* 0x000fe20000100a00 */
[----:B------:R-:W-:-:S03]  /*1f140*/  IMAD.WIDE R164, R2, 0x4, R46 ;  /* 0x0000000402a47825 */ /* 0x000fc600078e022e */
[----:B------:R-:W4:Y:S01]  /*1f150*/  LDL.LU.64 R46, [R1+0x298] ;  /* 0x00029800012e7983 */ /* 0x000f220000300a00 */
[----:B------:R-:W-:-:S03]  /*1f160*/  IMAD.WIDE R122, R2, 0x4, R86 ;  /* 0x00000004027a7825 */ /* 0x000fc600078e0256 */
[----:B------:R-:W-:Y:S01]  /*1f170*/  STL.64 [R1+0x2a0], R126 ;  /* 0x0002a07e01007387 */ /* 0x000fe20000100a00 */
[----:B------:R-:W-:-:S03]  /*1f180*/  IMAD.WIDE R120, R2, 0x4, R38 ;  /* 0x0000000402787825 */ /* 0x000fc600078e0226 */
[----:B------:R-:W4:Y:S01]  /*1f190*/  LDL.LU.64 R38, [R1+0x278] ;  /* 0x0002780001267983 */ /* 0x000f220000300a00 */
[----:B------:R-:W-:-:S03]  /*1f1a0*/  IMAD.WIDE R118, R2, 0x4, R30 ;  /* 0x0000000402767825 */ /* 0x000fc600078e021e */
[----:B------:R-:W4:Y:S04]  /*1f1b0*/  LDL.LU.64 R30, [R1+0x258] ;  /* 0x00025800011e7983 */ /* 0x000f280000300a00 */
[----:B------:R-:W-:Y:S04]  /*1f1c0*/  STL.64 [R1+0x2e0], R122 ;  /* 0x0002e07a01007387 */ /* 0x000fe80000100a00 */
[----:B------:R-:W-:Y:S01]  /*1f1d0*/  STL.64 [R1+0x300], R120 ;  /* 0x0003007801007387 */ /* 0x000fe20000100a00 */
[----:B--2---:R-:W-:-:S03]  /*1f1e0*/  IMAD.WIDE R156, R2, 0x4, R14 ;  /* 0x00000004029c7825 */ /* 0x004fc600078e020e */
[----:B------:R-:W2:Y:S01]  /*1f1f0*/  LDL.LU.64 R14, [R1+0x238] ;  /* 0x00023800010e7983 */ /* 0x000ea20000300a00 */
[----:B------:R-:W-:-:S03]  /*1f200*/  IMAD.WIDE R114, R2, 0x4, R78 ;  /* 0x0000000402727825 */ /* 0x000fc600078e024e */
[----:B------:R-:W-:Y:S01]  /*1f210*/  STL.64 [R1+0x320], R118 ;  /* 0x0003207601007387 */ /* 0x000fe20000100a00 */
[----:B------:R-:W-:-:S03]  /*1f220*/  IMAD.WIDE R168, R2, 0x4, R94 ;  /* 0x0000000402a87825 */ /* 0x000fc600078e025e */
[----:B------:R-:W2:Y:S01]  /*1f230*/  LDL.LU.64 R32, [R1+0x218] ;  /* 0x0002180001207983 */ /* 0x000ea20000300a00 */
[----:B------:R-:W-:-:S03]  /*1f240*/  IMAD.WIDE R112, R2, 0x4, R70 ;  /* 0x0000000402707825 */ /* 0x000fc600078e0246 */
[----:B------:R-:W2:Y:S04]  /*1f250*/  LDL.LU.64 R94, [R1+0x1f8] ;  /* 0x0001f800015e7983 */ /* 0x000ea80000300a00 */
[----:B------:R-:W2:Y:S01]  /*1f260*/  LDL.LU.64 R24, [R1+0x1d8] ;  /* 0x0001d80001187983 */ /* 0x000ea20000300a00 */
[----:B------:R-:W-:-:S03]  /*1f270*/  IMAD.WIDE R110, R2, 0x4, R62 ;  /* 0x00000004026e7825 */ /* 0x000fc600078e023e */
[----:B------:R-:W2:Y:S04]  /*1f280*/  LDL.LU.64 R16, [R1+0x1b8] ;  /* 0x0001b80001107983 */ /* 0x000ea80000300a00 */
[----:B------:R-:W-:Y:S04]  /*1f290*/  STL.64 [R1+0x340], R114 ;  /* 0x0003407201007387 */ /* 0x000fe80000100a00 */
[----:B------:R-:W2:Y:S04]  /*1f2a0*/  LDL.LU.64 R176, [R1+0x198] ;  /* 0x0001980001b07983 */ /* 0x000ea80000300a00 */
[----:B------:R-:W2:Y:S04]  /*1f2b0*/  LDL.LU.64 R86, [R1+0x178] ;  /* 0x0001780001567983 */ /* 0x000ea80000300a00 */
[----:B------:R-:W-:Y:S04]  /*1f2c0*/  STL.64 [R1+0x378], R112 ;  /* 0x0003787001007387 */ /* 0x000fe80000100a00 */
[----:B------:R-:W2:Y:S04]  /*1f2d0*/  LDL.LU.64 R152, [R1+0x158] ;  /* 0x0001580001987983 */ /* 0x000ea80000300a00 */
[----:B------:R-:W2:Y:S04]  /*1f2e0*/  LDL.LU.64 R142, [R1+0x138] ;  /* 0x00013800018e7983 */ /* 0x000ea80000300a00 */
[----:B------:R-:W-:Y:S01]  /*1f2f0*/  STL.64 [R1+0x398], R110 ;  /* 0x0003986e01007387 */ /* 0x000fe20000100a00 */
[----:B---3--:R-:W-:-:S03]  /*1f300*/  IMAD.WIDE R160, R2, 0x4, R54 ;  /* 0x0000000402a07825 */ /* 0x008fc600078e0236 */
[----:B------:R-:W3:Y:S01]  /*1f310*/  LDL.LU.64 R78, [R1+0x118] ;  /* 0x00011800014e7983 */ /* 0x000ee20000300a00 */
[----:B------:R-:W-:-:S03]  /*1f320*/  IMAD.WIDE R154, R2, 0x4, R102 ;  /* 0x00000004029a7825 */ /* 0x000fc600078e0266 */
[----:B------:R-:W3:Y:S04]  /*1f330*/  LDL.LU.64 R70, [R1+0xf8] ;  /* 0x0000f80001467983 */ /* 0x000ee80000300a00 */
[----:B------:R-:W3:Y:S04]  /*1f340*/  LDL.LU.64 R62, [R1+0xd8] ;  /* 0x0000d800013e7983 */ /* 0x000ee80000300a00 */
[----:B------:R-:W3:Y:S01]  /*1f350*/  LDL.LU.64 R54, [R1+0xb8] ;  /* 0x0000b80001367983 */ /* 0x000ee20000300a00 */
[----:B----4-:R-:W-:-:S03]  /*1f360*/  IMAD.WIDE R106, R2, 0x4, R46 ;  /* 0x00000004026a7825 */ /* 0x010fc600078e022e */
[----:B------:R-:W4:Y:S01]  /*1f370*/  LDL.LU.64 R46, [R1+0x98] ;  /* 0x00009800012e7983 */ /* 0x000f220000300a00 */
[----:B------:R-:W-:-:S03]  /*1f380*/  IMAD.WIDE R104, R2, 0x4, R38 ;  /* 0x0000000402687825 */ /* 0x000fc600078e0226 */
[----:B------:R-:W4:Y:S01]  /*1f390*/  LDL.LU.64 R38, [R1+0x78] ;  /* 0x0000780001267983 */ /* 0x000f220000300a00 */
[----:B------:R-:W-:-:S03]  /*1f3a0*/  IMAD.WIDE R102, R2, 0x4, R30 ;  /* 0x0000000402667825 */ /* 0x000fc600078e021e */
[----:B------:R-:W4:Y:S04]  /*1f3b0*/  LDL.LU.64 R30, [R1+0x58] ;  /* 0x00005800011e7983 */ /* 0x000f280000300a00 */
[----:B------:R-:W-:Y:S01]  /*1f3c0*/  STL.64 [R1+0x3f8], R106 ;  /* 0x0003f86a01007387 */ /* 0x000fe20000100a00 */
[----:B--2---:R-:W-:-:S03]  /*1f3d0*/  IMAD.WIDE R98, R2, 0x4, R14 ;  /* 0x0000000402627825 */ /* 0x004fc600078e020e */
[----:B------:R-:W2:Y:S04]  /*1f3e0*/  LDL.LU.64 R14, [R1+0x38] ;  /* 0x00003800010e7983 */ /* 0x000ea80000300a00 */
[----:B------:R-:W-:Y:S01]  /*1f3f0*/  STL.64 [R1+0x418], R104 ;  /* 0x0004186801007387 */ /* 0x000fe20000100a00 */
[----:B------:R-:W-:-:S03]  /*1f400*/  IMAD.WIDE R96, R2, 0x4, R32 ;  /* 0x0000000402607825 */ /* 0x000fc600078e0220 */
[----:B------:R-:W-:Y:S01]  /*1f410*/  STL.64 [R1+0x438], R102 ;  /* 0x0004386601007387 */ /* 0x000fe20000100a00 */
[----:B------:R-:W-:-:S03]  /*1f420*/  IMAD.WIDE R94, R2, 0x4, R94 ;  /* 0x00000004025e7825 */ /* 0x000fc600078e025e */
[----:B------:R-:W-:Y:S01]  /*1f430*/  STL.64 [R1+0x458], R98 ;  /* 0x0004586201007387 */ /* 0x000fe20000100a00 */
        /* <DEDUP_REMOVED lines=11> */
[----:B---3--:R-:W-:-:S04]  /*1f4f0*/  IMAD.WIDE R152, R2, 0x4, R78 ;  /* 0x0000000402987825 */ /* 0x008fc800078e024e */
[C---:B------:R-:W-:Y:S01]  /*1f500*/  IMAD.WIDE R78, R2.reuse, 0x4, R70 ;  /* 0x00000004024e7825 */ /* 0x040fe200078e0246 */
[----:B------:R-:W-:Y:S03]  /*1f510*/  STL.64 [R1+0x5d0], R80 ;  /* 0x0005d05001007387 */ /* 0x000fe60000100a00 */
[C---:B------:R-:W-:Y:S01]  /*1f520*/  IMAD.WIDE R74, R2.reuse, 0x4, R62 ;  /* 0x00000004024a7825 */ /* 0x040fe200078e023e */
[----:B------:R-:W-:Y:S03]  /*1f530*/  STL.64 [R1+0x5e0], R78 ;  /* 0x0005e04e01007387 */ /* 0x000fe60000100a00 */
[C---:B-1----:R-:W-:Y:S01]  /*1f540*/  IMAD.WIDE R62, R2.reuse, 0x4, R10 ;  /* 0x00000004023e7825 */ /* 0x042fe200078e020a */
[----:B------:R-:W-:Y:S03]  /*1f550*/  STL.64 [R1+0x5e8], R74 ;  /* 0x0005e84a01007387 */ /* 0x000fe60000100a00 */
[----:B------:R-:W-:-:S04]  /*1f560*/  IMAD.WIDE R12, R2, 0x4, R12 ;  /* 0x00000004020c7825 */ /* 0x000fc800078e020c */
[----:B------:R-:W-:-:S04]  /*1f570*/  IMAD.WIDE R20, R2, 0x4, R20 ;  /* 0x0000000402147825 */ /* 0x000fc800078e0214 */
[----:B------:R-:W-:-:S04]  /*1f580*/  IMAD.WIDE R28, R2, 0x4, R28 ;  /* 0x00000004021c7825 */ /* 0x000fc800078e021c */
[----:B----4-:R-:W-:-:S05]  /*1f590*/  IMAD.WIDE R72, R2, 0x4, R46 ;  /* 0x0000000402487825 */ /* 0x010fca00078e022e */
[----:B------:R-:W-:Y:S01]  /*1f5a0*/  STL.64 [R1+0x600], R72 ;  /* 0x0006004801007387 */ /* 0x000fe20000100a00 */
[----:B------:R-:W-:-:S05]  /*1f5b0*/  IMAD.WIDE R70, R2, 0x4, R38 ;  /* 0x0000000402467825 */ /* 0x000fca00078e0226 */
[----:B------:R-:W-:Y:S01]  /*1f5c0*/  STL.64 [R1+0x618], R70 ;  /* 0x0006184601007387 */ /* 0x000fe20000100a00 */
[----:B------:R-:W-:-:S03]  /*1f5d0*/  IMAD.WIDE R36, R2, 0x4, R36 ;  /* 0x0000000402247825 */ /* 0x000fc600078e0224 */
[----:B------:R-:W5:Y:S01]  /*1f5e0*/  LDL.LU.64 R10, [R1+0xf38] ;  /* 0x000f3800010a7983 */ /* 0x000f620000300a00 */
[----:B------:R-:W-:-:S05]  /*1f5f0*/  IMAD.WIDE R66, R2, 0x4, R30 ;  /* 0x0000000402427825 */ /* 0x000fca00078e021e */
[----:B------:R-:W-:Y:S01]  /*1f600*/  STL.64 [R1+0x638], R66 ;  /* 0x0006384201007387 */ /* 0x000fe20000100a00 */
[----:B------:R-:W-:-:S04]  /*1f610*/  IMAD.WIDE R44, R2, 0x4, R44 ;  /* 0x00000004022c7825 */ /* 0x000fc800078e022c */
        /* <DEDUP_REMOVED lines=19> */
[C---:B------:R-:W-:Y:S01]  /*1f750*/  IMAD.WIDE R228, R2.reuse, 0x4, R228 ;  /* 0x0000000402e47825 */ /* 0x040fe200078e02e4 */
[----:B------:R-:W-:Y:S03]  /*1f760*/  LDGSTS.E [R7+0x20700], desc[UR44][R220.64], P2 ;  /* 0x20700000dc077fae */ /* 0x000fe6000912186c */
[C---:B------:R-:W-:Y:S01]  /*1f770*/  IMAD.WIDE R236, R2.reuse, 0x4, R236 ;  /* 0x0000000402ec7825 */ /* 0x040fe200078e02ec */
[----:B------:R-:W-:Y:S03]  /*1f780*/  LDGSTS.E [R7+0x20b00], desc[UR44][R228.64], P2 ;  /* 0x20b00000e4077fae */ /* 0x000fe6000912186c */
[C---:B------:R-:W-:Y:S01]  /*1f790*/  IMAD.WIDE R244, R2.reuse, 0x4, R244 ;  /* 0x0000000402f47825 */ /* 0x040fe200078e02f4 */
        /* <DEDUP_REMOVED lines=25> */
[----:B--2---:R-:W-:-:S03]  /*1f930*/  IMAD.WIDE R64, R2, 0x4, R14 ;  /* 0x0000000402407825 */ /* 0x004fc600078e020e */
[----:B------:R-:W-:Y:S04]  /*1f940*/  LDGSTS.E [R7+0x26f00], desc[UR44][R162.64], P2 ;  /* 0x26f00000a2077fae */ /* 0x000fe8000912186c */
[----:B------:R-:W-:Y:S04]  /*1f950*/  STL.64 [R1+0x658], R64 ;  /* 0x0006584001007387 */ /* 0x000fe80000100a00 */
        /* <DEDUP_REMOVED lines=13> */
[----:B------:R-:W-:Y:S01]  /*1fa30*/  STL.64 [R1+0x818], R42 ;  /* 0x0008182a01007387 */ /* 0x000fe20000100a00 */
[----:B------:R-:W-:-:S03]  /*1fa40*/  IMAD.WIDE R14, R2, 0x4, R146 ;  /* 0x00000004020e7825 */ /* 0x000fc600078e0292 */
[----:B------:R-:W-:Y:S04]  /*1fa50*/  STL.64 [R1+0x838], R40 ;  /* 0x0008382801007387 */ /* 0x000fe80000100a00 */
[----:B------:R-:W-:Y:S04]  /*1fa60*/  STL.64 [R1+0x858], R38 ;  /* 0x0008582601007387 */ /* 0x000fe80000100a00 */
[----:B------:R-:W-:Y:S04]  /*1fa70*/  STL.64 [R1+0x878], R34 ;  /* 0x0008782201007387 */ /* 0x000fe80000100a00 */
[----:B------:R-:W-:Y:S04]  /*1fa80*/  STL.64 [R1+0x898], R32 ;  /* 0x0008982001007387 */ /* 0x000fe80000100a00 */
[----:B------:R-:W-:Y:S04]  /*1fa90*/  STL.64 [R1+0x8b8], R30 ;  /* 0x0008b81e01007387 */ /* 0x000fe80000100a00 */
[----:B------:R1:W-:Y:S04]  /*1faa0*/  STL.64 [R1+0x8d8], R26 ;  /* 0x0008d81a01007387 */ /* 0x0003e80000100a00 */
[----:B------:R2:W-:Y:S04]  /*1fab0*/  STL.64 [R1+0x8f8], R24 ;  /* 0x0008f81801007387 */ /* 0x0005e80000100a00 */
[----:B------:R3:W-:Y:S04]  /*1fac0*/  STL.64 [R1+0x918], R16 ;  /* 0x0009181001007387 */ /* 0x0007e80000100a00 */
[----:B------:R3:W-:Y:S04]  /*1fad0*/  STL.64 [R1+0x940], R14 ;  /* 0x0009400e01007387 */ /* 0x0007e80000100a00 */
[----:B------:R3:W-:Y:S04]  /*1fae0*/  STL [R1+0x8], RZ ;  /* 0x000008ff01007387 */ /* 0x0007e80000100800 */
        /* <DEDUP_REMOVED lines=105> */
[----:B------:R-:W-:Y:S04]  /*20180*/  LDGSTS.E [R7+0x27300], desc[UR44][R90.64], P2 ;  /* 0x273000005a077fae */ /* 0x000fe8000912186c */
        /* <DEDUP_REMOVED lines=30> */
[----:B------:R3:W-:Y:S01]  /*20370*/  STL [R1+0x1ec], RZ ;  /* 0x0001ecff01007387 */ /* 0x0007e20000100800 */
[----:B------:R-:W-:-:S03]  /*20380*/  VIADD R0, R252, 0x3f ;  /* 0x0000003ffc007836 */ /* 0x000fc60000000000 */
        /* <DEDUP_REMOVED lines=8> */
[----:B------:R-:W-:Y:S01]  /*20410*/  LDGSTS.E [R7+0x34300], desc[UR44][R58.64], P2 ;  /* 0x343000003a077fae */ /* 0x000fe2000912186c */
[----:B------:R-:W-:-:S03]  /*20420*/  ISETP.GE.AND P0, PT, R0, 0x40, PT ;  /* 0x000000400000780c */ /* 0x000fc60003f06270 */
        /* <DEDUP_REMOVED lines=12> */
[----:B------:R2:W-:Y:S04]  /*204f0*/  LDGSTS.E [R7+0x37700], desc[UR44][R24.64], P2 ;  /* 0x3770000018077fae */ /* 0x0005e8000912186c */
[----:B------:R3:W-:Y:S04]  /*20500*/  LDGSTS.E [R7+0x37b00], desc[UR44][R16.64], P2 ;  /* 0x37b0000010077fae */ /* 0x0007e8000912186c */
[----:B------:R3:W-:Y:S01]  /*20510*/  LDGSTS.E [R7+0x37f00], desc[UR44][R14.64], P2 ;  /* 0x37f000000e077fae */ /* 0x0007e2000912186c */
[----:B-1----:R-:W-:-:S03]  /*20520*/  CS2R R26, SRZ ;  /* 0x00000000001a7805 */ /* 0x002fc6000001ff00 */
[----:B------:R-:W0:Y:S01]  /*20530*/  LDGDEPBAR ;  /* 0x00000000000079af */ /* 0x000e220000000000 */
[----:B--2---:R-:W-:Y:S02]  /*20540*/  CS2R R24, SRZ ;  /* 0x0000000000187805 */ /* 0x004fe4000001ff00 */
[----:B------:R-:W-:Y:S02]  /*20550*/  CS2R R28, SRZ ;  /* 0x00000000001c7805 */ /* 0x000fe4000001ff00 */
[----:B------:R-:W-:Y:S02]  /*20560*/  CS2R R30, SRZ ;  /* 0x00000000001e7805 */ /* 0x000fe4000001ff00 */
[----:B------:R-:W-:Y:S02]  /*20570*/  CS2R R32, SRZ ;  /* 0x0000000000207805 */ /* 0x000fe4000001ff00 */
[----:B------:R-:W-:Y:S02]  /*20580*/  CS2R R34, SRZ ;  /* 0x0000000000227805 */ /* 0x000fe4000001ff00 */
[----:B------:R-:W-:-:S02]  /*20590*/  CS2R R36, SRZ ;  /* 0x0000000000247805 */ /* 0x000fc4000001ff00 */
[----:B------:R-:W-:Y:S02]  /*205a0*/  CS2R R38, SRZ ;  /* 0x0000000000267805 */ /* 0x000fe4000001ff00 */
        /* <DEDUP_REMOVED lines=55> */
[----:B------:R-:W-:Y:S01]  /*20920*/  CS2R R150, SRZ ;  /* 0x0000000000967805 */ /* 0x000fe2000001ff00 */
[----:B---3--:R-:W-:Y:S06]  /*20930*/  @!P0 BRA `(.L_x_0) ;  /* 0x0000011000b88947 */ /* 0x008fec0003800000 */
[----:B------:R-:W2:Y:S04]  /*20940*/  LDL.LU.64 R14, [R1+0x560] ;  /* 0x00056000010e7983 */ /* 0x000ea80000300a00 */
[----:B------:R-:W3:Y:S04]  /*20950*/  LDL.LU.64 R16, [R1+0x568] ;  /* 0x0005680001107983 */ /* 0x000ee80000300a00 */
[----:B------:R-:W4:Y:S01]  /*20960*/  LDL.LU.64 R176, [R1+0x558] ;  /* 0x0005580001b07983 */ /* 0x000f220000300a00 */
[----:B------:R-:W-:Y:S01]  /*20970*/  MOV R128, R154 ;  /* 0x0000009a00807202 */ /* 0x000fe20000000f00 */
[----:B------:R-:W-:Y:S01]  /*20980*/  IMAD.MOV.U32 R129, RZ, RZ, R155 ;  /* 0x000000ffff817224 */ /* 0x000fe200078e009b */
[----:B------:R-:W-:Y:S01]  /*20990*/  MOV R144, R168 ;  /* 0x000000a800907202 */ /* 0x000fe20000000f00 */
[----:B------:R-:W4:Y:S01]  /*209a0*/  LDL.LU.64 R174, [R1+0x5c0] ;  /* 0x0005c00001ae7983 */ /* 0x000f220000300a00 */
        /* <DEDUP_REMOVED lines=15> */
[----:B--2---:R-:W-:Y:S02]  /*20aa0*/  IMAD.MOV.U32 R13, RZ, RZ, R14 ;  /* 0x000000ffff0d7224 */ /* 0x004fe400078e000e */
[----:B------:R-:W-:Y:S02]  /*20ab0*/  IMAD.MOV.U32 R12, RZ, RZ, R15 ;  /* 0x000000ffff0c7224 */ /* 0x000fe400078e000f */
[----:B---3--:R-:W-:Y:S02]  /*20ac0*/  IMAD.MOV.U32 R15, RZ, RZ, R16 ;  /* 0x000000ffff0f7224 */ /* 0x008fe400078e0010 */
[----:B------:R-:W-:-:S02]  /*20ad0*/  IMAD.MOV.U32 R14, RZ, RZ, R17 ;  /* 0x000000ffff0e7224 */ /* 0x000fc400078e0011 */
[----:B----4-:R-:W-:Y:S02]  /*20ae0*/  IMAD.MOV.U32 R17, RZ, RZ, R176 ;  /* 0x000000ffff117224 */ /* 0x010fe400078e00b0 */
[----:B------:R-:W-:Y:S02]  /*20af0*/  IMAD.MOV.U32 R16, RZ, RZ, R177 ;  /* 0x000000ffff107224 */ /* 0x000fe400078e00b1 */
[----:B------:R-:W2:Y:S04]  /*20b00*/  LDL.LU.64 R176, [R1+0x5c8] ;  /* 0x0005c80001b07983 */ /* 0x000ea80000300a00 */
[----:B------:R-:W3:Y:S04]  /*20b10*/  LDL.LU.64 R178, [R1+0x5b0] ;  /* 0x0005b00001b27983 */ /* 0x000ee80000300a00 */
[----:B------:R-:W4:Y:S04]  /*20b20*/  LDL.LU.64 R180, [R1+0x5b8] ;  /* 0x0005b80001b47983 */ /* 0x000f280000300a00 */
[----:B------:R-:W4:Y:S04]  /*20b30*/  LDL.LU.64 R118, [R1+0x5a0] ;  /* 0x0005a00001767983 */ /* 0x000f280000300a00 */
[----:B------:R-:W4:Y:S04]  /*20b40*/  LDL.LU.64 R120, [R1+0x5a8] ;  /* 0x0005a80001787983 */ /* 0x000f280000300a00 */
[----:B------:R-:W4:Y:S04]  /*20b50*/  LDL.LU.64 R122, [R1+0x590] ;  /* 0x00059000017a7983 */ /* 0x000f280000300a00 */
[----:B------:R-:W4:Y:S04]  /*20b60*/  LDL.LU.64 R124, [R1+0x598] ;  /* 0x00059800017c7983 */ /* 0x000f280000300a00 */
[----:B------:R-:W4:Y:S04]  /*20b70*/  LDL.LU.64 R126, [R1+0x580] ;  /* 0x00058000017e7983 */ /* 0x000f280000300a00 */
[----:B------:R-:W4:Y:S04]  /*20b80*/  LDL.LU.64 R142, [R1+0x588] ;  /* 0x00058800018e7983 */ /* 0x000f280000300a00 */
[----:B------:R-:W4:Y:S04]  /*20b90*/  LDL.LU.64 R148, [R1+0x578] ;  /* 0x0005780001947983 */ /* 0x000f280000300a00 */
[----:B------:R-:W4:Y:S01]  /*20ba0*/  LDL.LU.64 R150, [R1+0x570] ;  /* 0x0005700001967983 */ /* 0x000f220000300a00 */
        /* <DEDUP_REMOVED lines=32> */
[----:B--2---:R-:W-:-:S02]  /*20db0*/  IMAD.MOV.U32 R175, RZ, RZ, R176 ;  /* 0x000000ffffaf7224 */ /* 0x004fc400078e00b0 */
[----:B------:R-:W-:Y:S02]  /*20dc0*/  IMAD.MOV.U32 R174, RZ, RZ, R177 ;  /* 0x000000ffffae7224 */ /* 0x000fe400078e00b1 */
[----:B---3--:R-:W-:Y:S02]  /*20dd0*/  IMAD.MOV.U32 R177, RZ, RZ, R178 ;  /* 0x000000ffffb17224 */ /* 0x008fe400078e00b2 */
[----:B------:R-:W-:Y:S01]  /*20de0*/  IMAD.MOV.U32 R176, RZ, RZ, R179 ;  /* 0x000000ffffb07224 */ /* 0x000fe200078e00b3 */
[----:B----4-:R-:W-:Y:S01]  /*20df0*/  MOV R179, R180 ;  /* 0x000000b400b37202 */ /* 0x010fe20000000f00 */
        /* <DEDUP_REMOVED lines=14> */
[----:B------:R-:W-:Y:S01]  /*20ee0*/  IMAD.MOV.U32 R127, RZ, RZ, R137 ;  /* 0x000000ffff7f7224 */ /* 0x000fe200078e0089 */
[----:B------:R-:W2:Y:S01]  /*20ef0*/  LDL.LU.64 R142, [R1+0x538] ;  /* 0x00053800018e7983 */ /* 0x000ea20000300a00 */
[----:B------:R-:W-:Y:S02]  /*20f00*/  IMAD.MOV.U32 R137, RZ, RZ, R141 ;  /* 0x000000ffff897224 */ /* 0x000fe400078e008d */
[----:B------:R-:W-:Y:S01]  /*20f10*/  IMAD.MOV.U32 R186, RZ, RZ, R125 ;  /* 0x000000ffffba7224 */ /* 0x000fe200078e007d */
[----:B------:R-:W3:Y:S04]  /*20f20*/  LDL.LU.64 R138, [R1+0x478] ;  /* 0x00047800018a7983 */ /* 0x000ee80000300a00 */
[----:B------:R-:W4:Y:S04]  /*20f30*/  LDL.LU.64 R140, [R1+0x618] ;  /* 0x00061800018c7983 */ /* 0x000f280000300a00 */
[----:B------:R-:W2:Y:S04]  /*20f40*/  LDL.LU.64 R124, [R1+0x398] ;  /* 0x00039800017c7983 */ /* 0x000ea80000300a00 */
[----:B------:R-:W3:Y:S01]  /*20f50*/  LDL.LU.64 R122, [R1+0x378] ;  /* 0x00037800017a7983 */ /* 0x000ee20000300a00 */
[----:B------:R-:W-:-:S03]  /*20f60*/  MOV R199, R150 ;  /* 0x0000009600c77202 */ /* 0x000fc60000000f00 */
[----:B------:R-:W4:Y:S01]  /*20f70*/  LDL.LU.64 R120, [R1+0x340] ;  /* 0x0003400001787983 */ /* 0x000f220000300a00 */
[----:B------:R-:W-:-:S03]  /*20f80*/  IMAD.MOV.U32 R198, RZ, RZ, R151 ;  /* 0x000000ffffc67224 */ /* 0x000fc600078e0097 */
[----:B------:R-:W2:Y:S04]  /*20f90*/  LDL.LU.64 R118, [R1+0x300] ;  /* 0x0003000001767983 */ /* 0x000ea80000300a00 */
[----:B------:R-:W3:Y:S04]  /*20fa0*/  LDL.LU.64 R116, [R1+0x2e0] ;  /* 0x0002e00001747983 */ /* 0x000ee80000300a00 */
[----:B------:R-:W4:Y:S01]  /*20fb0*/  LDL.LU.64 R114, [R1+0x3f8] ;  /* 0x0003f80001727983 */ /* 0x000f220000300a00 */
[----:B------:R-:W-:-:S03]  /*20fc0*/  IMAD.MOV.U32 R195, RZ, RZ, R148 ;  /* 0x000000ffffc37224 */ /* 0x000fc600078e0094 */
[----:B------:R-:W2:Y:S01]  /*20fd0*/  LDL.LU.64 R150, [R1+0x498] ;  /* 0x0004980001967983 */ /* 0x000ea20000300a00 */
[----:B------:R-:W-:-:S03]  /*20fe0*/  IMAD.MOV.U32 R194, RZ, RZ, R149 ;  /* 0x000000ffffc27224 */ /* 0x000fc600078e0095 */
[----:B------:R-:W3:Y:S04]  /*20ff0*/  LDL.LU.64 R112, [R1+0x2a0] ;  /* 0x0002a00001707983 */ /* 0x000ee80000300a00 */
[----:B------:R-:W2:Y:S04]  /*21000*/  LDL.LU.64 R148, [R1+0x518] ;  /* 0x0005180001947983 */ /* 0x000ea80000300a00 */
[----:B------:R-:W2:Y:S04]  /*21010*/  LDL.LU.64 R106, [R1+0x510] ;  /* 0x00051000016a7983 */ /* 0x000ea80000300a00 */
[----:B------:R-:W2:Y:S01]  /*21020*/  LDL.LU.64 R146, [R1+0x4f0] ;  /* 0x0004f00001927983 */ /* 0x000ea20000300a00 */
        /* <DEDUP_REMOVED lines=12> */
[----:B---3--:R-:W-:Y:S02]  /*210f0*/  IMAD.MOV.U32 R110, RZ, RZ, R112 ;  /* 0x000000ffff6e7224 */ /* 0x008fe400078e0070 */
[----:B------:R-:W-:Y:S02]  /*21100*/  IMAD.MOV.U32 R111, RZ, RZ, R113 ;  /* 0x000000ffff6f7224 */ /* 0x000fe400078e0071 */
[----:B----4-:R-:W-:Y:S02]  /*21110*/  IMAD.MOV.U32 R112, RZ, RZ, R114 ;  /* 0x000000ffff707224 */ /* 0x010fe400078e0072 */
[----:B------:R-:W-:-:S02]  /*21120*/  IMAD.MOV.U32 R113, RZ, RZ, R115 ;  /* 0x000000ffff717224 */ /* 0x000fc400078e0073 */
[----:B------:R-:W-:Y:S02]  /*21130*/  IMAD.MOV.U32 R114, RZ, RZ, R116 ;  /* 0x000000ffff727224 */ /* 0x000fe400078e0074 */
[----:B------:R-:W-:Y:S02]  /*21140*/  IMAD.MOV.U32 R115, RZ, RZ, R117 ;  /* 0x000000ffff737224 */ /* 0x000fe400078e0075 */
[----:B--2---:R-:W-:Y:S01]  /*21150*/  IMAD.MOV.U32 R116, RZ, RZ, R118 ;  /* 0x000000ffff747224 */ /* 0x004fe200078e0076 */
[----:B------:R-:W-:Y:S01]  /*21160*/  MOV R118, R120 ;  /* 0x0000007800767202 */ /* 0x000fe20000000f00 */
[----:B------:R-:W-:Y:S02]  /*21170*/  IMAD.MOV.U32 R117, RZ, RZ, R119 ;  /* 0x000000ffff757224 */ /* 0x000fe400078e0077 */
[----:B------:R-:W-:Y:S02]  /*21180*/  IMAD.MOV.U32 R119, RZ, RZ, R121 ;  /* 0x000000ffff777224 */ /* 0x000fe400078e0079 */
[----:B------:R-:W-:-:S02]  /*21190*/  IMAD.MOV.U32 R229, RZ, RZ, R146 ;  /* 0x000000ffffe57224 */ /* 0x000fc400078e0092 */
[----:B------:R-:W-:Y:S02]  /*211a0*/  IMAD.MOV.U32 R228, RZ, RZ, R147 ;  /* 0x000000ffffe47224 */ /* 0x000fe400078e0093 */
[----:B------:R-:W-:Y:S01]  /*211b0*/  IMAD.MOV.U32 R120, RZ, RZ, R122 ;  /* 0x000000ffff787224 */ /* 0x000fe200078e007a */
[----:B------:R-:W2:Y:S01]  /*211c0*/  LDL.LU.64 R146, [R1+0x4f8] ;  /* 0x0004f80001927983 */ /* 0x000ea20000300a00 */
[----:B------:R-:W-:Y:S02]  /*211d0*/  IMAD.MOV.U32 R121, RZ, RZ, R123 ;  /* 0x000000ffff797224 */ /* 0x000fe400078e007b */
[----:B------:R-:W-:Y:S01]  /*211e0*/  IMAD.MOV.U32 R122, RZ, RZ, R124 ;  /* 0x000000ffff7a7224 */ /* 0x000fe200078e007c */
[----:B------:R-:W3:Y:S01]  /*211f0*/  LDL.LU.64 R102, [R1+0x4d0] ;  /* 0x0004d00001667983 */ /* 0x000ee20000300a00 */
[----:B------:R-:W-:Y:S02]  /*21200*/  IMAD.MOV.U32 R123, RZ, RZ, R125 ;  /* 0x000000ffff7b7224 */ /* 0x000fe400078e007d */
[----:B------:R-:W-:-:S02]  /*21210*/  IMAD.MOV.U32 R124, RZ, RZ, R138 ;  /* 0x000000ffff7c7224 */ /* 0x000fc400078e008a */
[----:B------:R-:W-:Y:S02]  /*21220*/  IMAD.MOV.U32 R125, RZ, RZ, R139 ;  /* 0x000000ffff7d7224 */ /* 0x000fe400078e008b */
[----:B------:R-:W4:Y:S01]  /*21230*/  LDL.LU.64 R138, [R1+0x4b0] ;  /* 0x0004b000018a7983 */ /* 0x000f220000300a00 */
[----:B------:R-:W-:Y:S01]  /*21240*/  IMAD.MOV.U32 R163, RZ, RZ, R214 ;  /* 0x000000ffffa37224 */ /* 0x000fe200078e00d6 */
[----:B------:R-:W-:Y:S01]  /*21250*/  MOV R159, R202 ;  /* 0x000000ca009f7202 */ /* 0x000fe20000000f00 */
[----:B------:R-:W-:Y:S02]  /*21260*/  IMAD.MOV.U32 R162, RZ, RZ, R215 ;  /* 0x000000ffffa27224 */ /* 0x000fe400078e00d7 */
[----:B------:R-:W-:Y:S01]  /*21270*/  IMAD.MOV.U32 R158, RZ, RZ, R203 ;  /* 0x000000ffff9e7224 */ /* 0x000fe200078e00cb */
[----:B------:R-:W-:Y:S01]  /*21280*/  MOV R203, R238 ;  /* 0x000000ee00cb7202 */ /* 0x000fe20000000f00 */
[----:B------:R-:W-:Y:S01]  /*21290*/  IMAD.MOV.U32 R215, RZ, RZ, R216 ;  /* 0x000000ffffd77224 */ /* 0x000fe200078e00d8 */
[----:B------:R-:W-:Y:S01]  /*212a0*/  MOV R169, R230 ;  /* 0x000000e600a97202 */ /* 0x000fe20000000f00 */
[----:B------:R-:W-:Y:S01]  /*212b0*/  IMAD.MOV.U32 R214, RZ, RZ, R217 ;  /* 0x000000ffffd67224 */ /* 0x000fe200078e00d9 */
[----:B------:R-:W2:Y:S01]  /*212c0*/  LDL.LU.64 R96, [R1+0x350] ;  /* 0x0003500001607983 */ /* 0x000ea20000300a00 */
[----:B------:R-:W-:-:S02]  /*212d0*/  IMAD.MOV.U32 R202, RZ, RZ, R239 ;  /* 0x000000ffffca7224 */ /* 0x000fc400078e00ef */
[----:B------:R-:W-:Y:S02]  /*212e0*/  IMAD.MOV.U32 R217, RZ, RZ, R218 ;  /* 0x000000ffffd97224 */ /* 0x000fe400078e00da */
        /* <DEDUP_REMOVED lines=10> */
[----:B------:R-:W2:Y:S01]  /*21390*/  LDL.LU.64 R106, [R1+0x530] ;  /* 0x00053000016a7983 */ /* 0x000ea20000300a00 */
[----:B------:R-:W-:Y:S02]  /*213a0*/  IMAD.MOV.U32 R231, RZ, RZ, R232 ;  /* 0x000000ffffe77224 */ /* 0x000fe400078e00e8 */
        /* <DEDUP_REMOVED lines=10> */
[----:B---3--:R-:W-:-:S02]  /*21450*/  IMAD.MOV.U32 R237, RZ, RZ, R102 ;  /* 0x000000ffffed7224 */ /* 0x008fc400078e0066 */
[----:B------:R-:W-:Y:S02]  /*21460*/  IMAD.MOV.U32 R236, RZ, RZ, R103 ;  /* 0x000000ffffec7224 */ /* 0x000fe400078e0067 */
[----:B----4-:R-:W-:Y:S02]  /*21470*/  IMAD.MOV.U32 R245, RZ, RZ, R138 ;  /* 0x000000fffff57224 */ /* 0x010fe400078e008a */
[----:B------:R-:W-:Y:S02]  /*21480*/  IMAD.MOV.U32 R244, RZ, RZ, R139 ;  /* 0x000000fffff47224 */ /* 0x000fe400078e008b */
[----:B------:R-:W3:Y:S04]  /*21490*/  LDL.LU.64 R138, [R1+0x438] ;  /* 0x00043800018a7983 */ /* 0x000ee80000300a00 */
[----:B------:R-:W4:Y:S04]  /*214a0*/  LDL.LU.64 R104, [R1+0x260] ;  /* 0x0002600001687983 */ /* 0x000f280000300a00 */
[----:B------:R-:W3:Y:S04]  /*214b0*/  LDL.LU.64 R102, [R1+0x220] ;  /* 0x0002200001667983 */ /* 0x000ee80000300a00 */
[----:B------:R-:W4:Y:S04]  /*214c0*/  LDL.LU.64 R92, [R1+0x490] ;  /* 0x00049000015c7983 */ /* 0x000f280000300a00 */
[----:B------:R-:W4:Y:S01]  /*214d0*/  LDL.LU.64 R98, [R1+0x210] ;  /* 0x0002100001627983 */ /* 0x000f220000300a00 */
        /* <DEDUP_REMOVED lines=10> */
[----:B--2---:R-:W-:Y:S01]  /*21580*/  MOV R251, R94 ;  /* 0x0000005e00fb7202 */ /* 0x004fe20000000f00 */
[----:B------:R-:W-:Y:S02]  /*21590*/  IMAD.MOV.U32 R250, RZ, RZ, R95 ;  /* 0x000000fffffa7224 */ /* 0x000fe400078e005f */
[----:B------:R-:W-:Y:S02]  /*215a0*/  IMAD.MOV.U32 R3, RZ, RZ, R97 ;  /* 0x000000ffff037224 */ /* 0x000fe400078e0061 */
[----:B---3--:R-:W-:Y:S02]  /*215b0*/  IMAD.MOV.U32 R94, RZ, RZ, R102 ;  /* 0x000000ffff5e7224 */ /* 0x008fe400078e0066 */
[----:B------:R-:W-:-:S02]  /*215c0*/  IMAD.MOV.U32 R95, RZ, RZ, R103 ;  /* 0x000000ffff5f7224 */ /* 0x000fc400078e0067 */
[----:B------:R-:W2:Y:S04]  /*215d0*/  LDL.LU.64 R102, [R1+0x270] ;  /* 0x0002700001667983 */ /* 0x000ea80000300a00 */
[----:B----4-:R-:W-:Y:S04]  /*215e0*/  STL [R1+0x200], R92 ;  /* 0x0002005c01007387 */ /* 0x010fe80000100800 */
[----:B------:R1:W-:Y:S04]  /*215f0*/  STL [R1+0x208], R96 ;  /* 0x0002086001007387 */ /* 0x0003e80000100800 */
[----:B-1----:R-:W3:Y:S04]  /*21600*/  LDL.LU.64 R96, [R1+0x370] ;  /* 0x0003700001607983 */ /* 0x002ee80000300a00 */
[----:B------:R1:W-:Y:S04]  /*21610*/  STL [R1+0x204], R3 ;  /* 0x0002040301007387 */ /* 0x0003e80000100800 */
[----:B------:R4:W-:Y:S01]  /*21620*/  STL [R1+0x210], R98 ;  /* 0x0002106201007387 */ /* 0x0009e20000100800 */
[----:B-1----:R-:W-:-:S03]  /*21630*/  IMAD.MOV.U32 R3, RZ, RZ, R99 ;  /* 0x000000ffff037224 */ /* 0x002fc600078e0063 */
[----:B----4-:R-:W4:Y:S04]  /*21640*/  LDL.LU.64 R98, [R1+0x230] ;  /* 0x0002300001627983 */ /* 0x010f280000300a00 */
[----:B------:R1:W-:Y:S04]  /*21650*/  STL [R1+0x20c], R3 ;  /* 0x00020c0301007387 */ /* 0x0003e80000100800 */
[----:B------:R-:W-:Y:S01]  /*21660*/  STL [R1+0x218], R94 ;  /* 0x0002185e01007387 */ /* 0x000fe20000100800 */
[----:B-1----:R-:W-:-:S03]  /*21670*/  IMAD.MOV.U32 R3, RZ, RZ, R95 ;  /* 0x000000ffff037224 */ /* 0x002fc600078e005f */
[----:B------:R-:W-:Y:S04]  /*21680*/  STL [R1+0x220], R106 ;  /* 0x0002206a01007387 */ /* 0x000fe80000100800 */
[----:B------:R1:W-:Y:S02]  /*21690*/  STL [R1+0x214], R3 ;  /* 0x0002140301007387 */ /* 0x0003e40000100800 */
[----:B-1----:R-:W-:Y:S02]  /*216a0*/  IMAD.MOV.U32 R3, RZ, RZ, R107 ;  /* 0x000000ffff037224 */ /* 0x002fe400078e006b */
[----:B------:R-:W2:Y:S04]  /*216b0*/  LDL.LU.64 R106, [R1+0x550] ;  /* 0x00055000016a7983 */ /* 0x000ea80000300a00 */
[----:B------:R1:W-:Y:S04]  /*216c0*/  STL [R1+0x21c], R3 ;  /* 0x00021c0301007387 */ /* 0x0003e80000100800 */
[----:B---3--:R3:W-:Y:S01]  /*216d0*/  STL [R1+0x228], R96 ;  /* 0x0002286001007387 */ /* 0x0087e20000100800 */
[----:B-1----:R-:W-:-:S03]  /*216e0*/  IMAD.MOV.U32 R3, RZ, RZ, R97 ;  /* 0x000000ffff037224 */ /* 0x002fc600078e0061 */
[----:B---3--:R-:W3:Y:S04]  /*216f0*/  LDL.LU.64 R96, [R1+0x390] ;  /* 0x0003900001607983 */ /* 0x008ee80000300a00 */
[----:B------:R1:W-:Y:S04]  /*21700*/  STL [R1+0x224], R3 ;  /* 0x0002240301007387 */ /* 0x0003e80000100800 */
[----:B----4-:R4:W-:Y:S01]  /*21710*/  STL [R1+0x230], R98 ;  /* 0x0002306201007387 */ /* 0x0109e20000100800 */
[----:B-1----:R-:W-:-:S03]  /*21720*/  MOV R3, R99 ;  /* 0x0000006300037202 */ /* 0x002fc60000000f00 */
[----:B------:R-:W-:Y:S04]  /*21730*/  STL [R1+0x238], R100 ;  /* 0x0002386401007387 */ /* 0x000fe80000100800 */
[----:B------:R1:W-:Y:S04]  /*21740*/  STL [R1+0x22c], R3 ;  /* 0x00022c0301007387 */ /* 0x0003e80000100800 */
[----:B----4-:R-:W4:Y:S01]  /*21750*/  LDL.LU.64 R98, [R1+0x250] ;  /* 0x0002500001627983 */ /* 0x010f220000300a00 */
[----:B-1----:R-:W-:Y:S02]  /*21760*/  IMAD.MOV.U32 R3, RZ, RZ, R101 ;  /* 0x000000ffff037224 */ /* 0x002fe400078e0065 */
[----:B------:R-:W-:-:S02]  /*21770*/  IMAD.MOV.U32 R100, RZ, RZ, R104 ;  /* 0x000000ffff647224 */ /* 0x000fc400078e0068 */
[----:B------:R-:W-:Y:S01]  /*21780*/  IMAD.MOV.U32 R101, RZ, RZ, R105 ;  /* 0x000000ffff657224 */ /* 0x000fe200078e0069 */
[----:B------:R1:W-:Y:S04]  /*21790*/  STL [R1+0x234], R3 ;  /* 0x0002340301007387 */ /* 0x0003e80000100800 */
[----:B--2---:R2:W-:Y:S04]  /*217a0*/  STL [R1+0x240], R106 ;  /* 0x0002406a01007387 */ /* 0x0045e80000100800 */
[----:B------:R-:W4:Y:S01]  /*217b0*/  LDL.LU.64 R104, [R1+0x5f8] ;  /* 0x0005f80001687983 */ /* 0x000f220000300a00 */
[----:B-1----:R-:W-:-:S05]  /*217c0*/  IMAD.MOV.U32 R3, RZ, RZ, R107 ;  /* 0x000000ffff037224 */ /* 0x002fca00078e006b */
[----:B------:R1:W-:Y:S01]  /*217d0*/  STL [R1+0x23c], R3 ;  /* 0x00023c0301007387 */ /* 0x0003e20000100800 */
[----:B--2---:R-:W-:Y:S02]  /*217e0*/  IMAD.MOV.U32 R106, RZ, RZ, R108 ;  /* 0x000000ffff6a7224 */ /* 0x004fe400078e006c */
[----:B------:R-:W-:Y:S01]  /*217f0*/  IMAD.MOV.U32 R107, RZ, RZ, R109 ;  /* 0x000000ffff6b7224 */ /* 0x000fe200078e006d */
[----:B---3--:R-:W-:Y:S04]  /*21800*/  STL [R1+0x248], R96 ;  /* 0x0002486001007387 */ /* 0x008fe80000100800 */
[----:B------:R-:W2:Y:S01]  /*21810*/  LDL.LU.64 R108, [R1+0x3b0] ;  /* 0x0003b000016c7983 */ /* 0x000ea20000300a00 */
[----:B-1----:R-:W-:-:S05]  /*21820*/  IMAD.MOV.U32 R3, RZ, RZ, R97 ;  /* 0x000000ffff037224 */ /* 0x002fca00078e0061 */
[----:B------:R4:W-:Y:S04]  /*21830*/  STL [R1+0x244], R3 ;  /* 0x0002440301007387 */ /* 0x0009e80000100800 */
[----:B------:R-:W3:Y:S01]  /*21840*/  LDL.LU.64 R88, [R1+0x620] ;  /* 0x0006200001587983 */ /* 0x000ee20000300a00 */
[----:B----4-:R-:W-:-:S03]  /*21850*/  IMAD.MOV.U32 R3, RZ, RZ, R99 ;  /* 0x000000ffff037224 */ /* 0x010fc600078e0063 */
[----:B------:R-:W-:Y:S04]  /*21860*/  STL [R1+0x250], R98 ;  /* 0x0002506201007387 */ /* 0x000fe80000100800 */
[----:B------:R-:W-:Y:S04]  /*21870*/  STL [R1+0x258], R100 ;  /* 0x0002586401007387 */ /* 0x000fe80000100800 */
[----:B------:R1:W-:Y:S02]  /*21880*/  STL [R1+0x24c], R3 ;  /* 0x00024c0301007387 */ /* 0x0003e40000100800 */
[----:B-1----:R-:W-:-:S02]  /*21890*/  IMAD.MOV.U32 R3, RZ, RZ, R101 ;  /* 0x000000ffff037224 */ /* 0x002fc400078e0065 */
[----:B------:R-:W-:Y:S04]  /*218a0*/  STL [R1+0x260], R104 ;  /* 0x0002606801007387 */ /* 0x000fe80000100800 */
[----:B------:R1:W-:Y:S01]  /*218b0*/  STL [R1+0x254], R3 ;  /* 0x0002540301007387 */ /* 0x0003e20000100800 */
[----:B------:R-:W-:Y:S01]  /*218c0*/  IMAD.MOV.U32 R100, RZ, RZ, R110 ;  /* 0x000000ffff647224 */ /* 0x000fe200078e006e */
[----:B-1----:R-:W-:Y:S01]  /*218d0*/  MOV R3, R105 ;  /* 0x0000006900037202 */ /* 0x002fe20000000f00 */
[----:B------:R-:W-:-:S04]  /*218e0*/  IMAD.MOV.U32 R101, RZ, RZ, R111 ;  /* 0x000000ffff657224 */ /* 0x000fc800078e006f */
[----:B------:R2:W-:Y:S01]  /*218f0*/  STL [R1+0x25c], R3 ;  /* 0x00025c0301007387 */ /* 0x0005e20000100800 */
        /* <DEDUP_REMOVED lines=20> */
[----:B--2---:R-:W-:Y:S01]  /*21a40*/  IMAD.MOV.U32 R3, RZ, RZ, R109 ;  /* 0x000000ffff037224 */ /* 0x004fe200078e006d */
[----:B------:R1:W-:Y:S04]  /*21a50*/  STL [R1+0x268], R108 ;  /* 0x0002686c01007387 */ /* 0x0003e80000100800 */
[----:B------:R-:W-:Y:S04]  /*21a60*/  STL [R1+0x270], R102 ;  /* 0x0002706601007387 */ /* 0x000fe80000100800 */
[----:B------:R2:W-:Y:S01]  /*21a70*/  STL [R1+0x264], R3 ;  /* 0x0002640301007387 */ /* 0x0005e20000100800 */
[----:B-1----:R-:W-:Y:S01]  /*21a80*/  MOV R108, R118 ;  /* 0x00000076006c7202 */ /* 0x002fe20000000f00 */
[----:B------:R-:W-:-:S02]  /*21a90*/  IMAD.MOV.U32 R109, RZ, RZ, R119 ;  /* 0x000000ffff6d7224 */ /* 0x000fc400078e0077 */
[----:B------:R-:W4:Y:S01]  /*21aa0*/  LDL.LU.64 R130, [R1+0x458] ;  /* 0x0004580001827983 */ /* 0x000f220000300a00 */
[----:B------:R-:W-:Y:S02]  /*21ab0*/  IMAD.MOV.U32 R118, RZ, RZ, R124 ;  /* 0x000000ffff767224 */ /* 0x000fe400078e007c */
[----:B------:R-:W-:Y:S01]  /*21ac0*/  IMAD.MOV.U32 R119, RZ, RZ, R125 ;  /* 0x000000ffff777224 */ /* 0x000fe200078e007d */
[----:B--2---:R-:W-:Y:S01]  /*21ad0*/  MOV R3, R103 ;  /* 0x0000006700037202 */ /* 0x004fe20000000f00 */
[----:B------:R-:W-:Y:S02]  /*21ae0*/  IMAD.MOV.U32 R124, RZ, RZ, R136 ;  /* 0x000000ffff7c7224 */ /* 0x000fe400078e0088 */
[----:B------:R-:W-:Y:S02]  /*21af0*/  IMAD.MOV.U32 R125, RZ, RZ, R137 ;  /* 0x000000ffff7d7224 */ /* 0x000fe400078e0089 */
[----:B------:R-:W2:Y:S04]  /*21b00*/  LDL.LU.64 R136, [R1+0x320] ;  /* 0x0003200001887983 */ /* 0x000ea80000300a00 */
[----:B------:R-:W3:Y:S04]  /*21b10*/  LDL.LU.64 R138, [R1+0x5d0] ;  /* 0x0005d000018a7983 */ /* 0x000ee80000300a00 */
[----:B------:R-:W3:Y:S04]  /*21b20*/  LDL.LU.64 R148, [R1+0x5e0] ;  /* 0x0005e00001947983 */ /* 0x000ee80000300a00 */
[----:B------:R-:W4:Y:S04]  /*21b30*/  LDL.LU.64 R96, [R1+0x608] ;  /* 0x0006080001607983 */ /* 0x000f280000300a00 */
[----:B------:R1:W-:Y:S04]  /*21b40*/  STL [R1+0x26c], R3 ;  /* 0x00026c0301007387 */ /* 0x0003e80000100800 */
[----:B------:R1:W-:Y:S04]  /*21b50*/  STL [R1+0x278], R94 ;  /* 0x0002785e01007387 */ /* 0x0003e80000100800 */
[----:B------:R-:W2:Y:S04]  /*21b60*/  LDL.LU.64 R98, [R1+0x3d0] ;  /* 0x0003d00001627983 */ /* 0x000ea80000300a00 */
[----:B------:R-:W3:Y:S01]  /*21b70*/  LDL.LU.64 R102, [R1+0x290] ;  /* 0x0002900001667983 */ /* 0x000ee20000300a00 */
[----:B-1----:R-:W-:-:S02]  /*21b80*/  IMAD.MOV.U32 R3, RZ, RZ, R95 ;  /* 0x000000ffff037224 */ /* 0x002fc400078e005f */
[----:B------:R-:W-:-:S03]  /*21b90*/  IMAD.MOV.U32 R252, RZ, RZ, R93 ;  /* 0x000000fffffc7224 */ /* 0x000fc600078e005d */
[----:B------:R4:W-:Y:S04]  /*21ba0*/  STL [R1+0x274], R3 ;  /* 0x0002740301007387 */ /* 0x0009e80000100800 */
[----:B------:R-:W3:Y:S01]  /*21bb0*/  LDL.LU.64 R92, [R1+0x2b0] ;  /* 0x0002b000015c7983 */ /* 0x000ee20000300a00 */
[----:B------:R-:W-:Y:S02]  /*21bc0*/  IMAD.MOV.U32 R94, RZ, RZ, R100 ;  /* 0x000000ffff5e7224 */ /* 0x000fe400078e0064 */
[----:B------:R-:W-:Y:S02]  /*21bd0*/  IMAD.MOV.U32 R95, RZ, RZ, R101 ;  /* 0x000000ffff5f7224 */ /* 0x000fe400078e0065 */
[----:B------:R-:W-:Y:S02]  /*21be0*/  IMAD.MOV.U32 R100, RZ, RZ, R104 ;  /* 0x000000ffff647224 */ /* 0x000fe400078e0068 */
[----:B------:R-:W-:-:S02]  /*21bf0*/  IMAD.MOV.U32 R101, RZ, RZ, R105 ;  /* 0x000000ffff657224 */ /* 0x000fc400078e0069 */
[----:B------:R-:W-:Y:S02]  /*21c00*/  IMAD.MOV.U32 R104, RZ, RZ, R108 ;  /* 0x000000ffff687224 */ /* 0x000fe400078e006c */
[----:B------:R-:W-:Y:S01]  /*21c10*/  IMAD.MOV.U32 R105, RZ, RZ, R109 ;  /* 0x000000ffff697224 */ /* 0x000fe200078e006d */
[----:B------:R-:W-:Y:S01]  /*21c20*/  MOV R109, R123 ;  /* 0x0000007b006d7202 */ /* 0x000fe20000000f00 */
[----:B------:R-:W-:Y:S02]  /*21c30*/  IMAD.MOV.U32 R108, RZ, RZ, R122 ;  /* 0x000000ffff6c7224 */ /* 0x000fe400078e007a */
[----:B----4-:R-:W-:Y:S01]  /*21c40*/  IMAD.MOV.U32 R3, RZ, RZ, R97 ;  /* 0x000000ffff037224 */ /* 0x010fe200078e0061 */
[----:B------:R-:W-:Y:S04]  /*21c50*/  STL [R1+0x280], R96 ;  /* 0x0002806001007387 */ /* 0x000fe80000100800 */
[----:B--2---:R-:W-:Y:S04]  /*21c60*/  STL [R1+0x288], R98 ;  /* 0x0002886201007387 */ /* 0x004fe80000100800 */
[----:B------:R1:W-:Y:S04]  /*21c70*/  STL [R1+0x27c], R3 ;  /* 0x00027c0301007387 */ /* 0x0003e80000100800 */
[----:B---3--:R2:W-:Y:S01]  /*21c80*/  STL [R1+0x290], R102 ;  /* 0x0002906601007387 */ /* 0x0085e20000100800 */
[----:B-1----:R-:W-:-:S05]  /*21c90*/  IMAD.MOV.U32 R3, RZ, RZ, R99 ;  /* 0x000000ffff037224 */ /* 0x002fca00078e0063 */
[----:B------:R1:W-:Y:S01]  /*21ca0*/  STL [R1+0x284], R3 ;  /* 0x0002840301007387 */ /* 0x0003e20000100800 */
[----:B--2---:R-:W-:Y:S02]  /*21cb0*/  IMAD.MOV.U32 R102, RZ, RZ, R106 ;  /* 0x000000ffff667224 */ /* 0x004fe400078e006a */
[----:B------:R-:W-:Y:S02]  /*21cc0*/  IMAD.MOV.U32 R106, RZ, RZ, R110 ;  /* 0x000000ffff6a7224 */ /* 0x000fe400078e006e */
[----:B------:R-:W-:Y:S02]  /*21cd0*/  IMAD.MOV.U32 R96, RZ, RZ, R124 ;  /* 0x000000ffff607224 */ /* 0x000fe400078e007c */
[----:B-1----:R-:W-:Y:S01]  /*21ce0*/  IMAD.MOV.U32 R3, RZ, RZ, R103 ;  /* 0x000000ffff037224 */ /* 0x002fe200078e0067 */
[----:B------:R-:W-:Y:S01]  /*21cf0*/  MOV R103, R107 ;  /* 0x0000006b00677202 */ /* 0x000fe20000000f00 */
[----:B------:R-:W-:Y:S02]  /*21d00*/  IMAD.MOV.U32 R107, RZ, RZ, R111 ;  /* 0x000000ffff6b7224 */ /* 0x000fe400078e006f */
[----:B------:R-:W-:Y:S01]  /*21d10*/  IMAD.MOV.U32 R97, RZ, RZ, R125 ;  /* 0x000000ffff617224 */ /* 0x000fe200078e007d */
[----:B------:R1:W-:Y:S01]  /*21d20*/  STL [R1+0x28c], R3 ;  /* 0x00028c0301007387 */ /* 0x0003e20000100800 */
[----:B------:R-:W-:-:S02]  /*21d30*/  IMAD.MOV.U32 R110, RZ, RZ, R114 ;  /* 0x000000ffff6e7224 */ /* 0x000fc400078e0072 */
[----:B------:R-:W-:Y:S02]  /*21d40*/  IMAD.MOV.U32 R111, RZ, RZ, R115 ;  /* 0x000000ffff6f7224 */ /* 0x000fe400078e0073 */
[----:B------:R-:W-:Y:S02]  /*21d50*/  IMAD.MOV.U32 R124, RZ, RZ, R130 ;  /* 0x000000ffff7c7224 */ /* 0x000fe400078e0082 */
[----:B------:R-:W-:Y:S02]  /*21d60*/  IMAD.MOV.U32 R125, RZ, RZ, R131 ;  /* 0x000000ffff7d7224 */ /* 0x000fe400078e0083 */
[----:B------:R-:W-:Y:S01]  /*21d70*/  IMAD.MOV.U32 R98, RZ, RZ, R136 ;  /* 0x000000ffff627224 */ /* 0x000fe200078e0088 */
[----:B------:R-:W2:Y:S01]  /*21d80*/  LDL.LU.64 R130, [R1+0x4d8] ;  /* 0x0004d80001827983 */ /* 0x000ea20000300a00 */
[----:B------:R-:W-:Y:S01]  /*21d90*/  IMAD.MOV.U32 R99, RZ, RZ, R137 ;  /* 0x000000ffff637224 */ /* 0x000fe200078e0089 */
[----:B------:R-:W-:Y:S01]  /*21da0*/  MOV R137, R139 ;  /* 0x0000008b00897202 */ /* 0x000fe20000000f00 */
[----:B------:R-:W-:-:S02]  /*21db0*/  IMAD.MOV.U32 R114, RZ, RZ, R120 ;  /* 0x000000ffff727224 */ /* 0x000fc400078e0078 */
[----:B------:R-:W-:Y:S02]  /*21dc0*/  IMAD.MOV.U32 R115, RZ, RZ, R121 ;  /* 0x000000ffff737224 */ /* 0x000fe400078e0079 */
[----:B------:R-:W-:Y:S02]  /*21dd0*/  IMAD.MOV.U32 R136, RZ, RZ, R138 ;  /* 0x000000ffff887224 */ /* 0x000fe400078e008a */
[----:B------:R-:W-:Y:S01]  /*21de0*/  IMAD.MOV.U32 R120, RZ, RZ, R126 ;  /* 0x000000ffff787224 */ /* 0x000fe200078e007e */
[----:B------:R-:W3:Y:S01]  /*21df0*/  LDL.LU.64 R138, [R1+0x5e8] ;  /* 0x0005e800018a7983 */ /* 0x000ee20000300a00 */
[----:B------:R-:W-:Y:S02]  /*21e00*/  IMAD.MOV.U32 R121, RZ, RZ, R127 ;  /* 0x000000ffff797224 */ /* 0x000fe400078e007f */
[----:B------:R-:W-:Y:S01]  /*21e10*/  IMAD.MOV.U32 R126, RZ, RZ, R150 ;  /* 0x000000ffff7e7224 */ /* 0x000fe200078e0096 */
[----:B------:R-:W4:Y:S01]  /*21e20*/  LDL.LU.64 R122, [R1+0x418] ;  /* 0x00041800017a7983 */ /* 0x000f220000300a00 */
[----:B------:R-:W-:-:S03]  /*21e30*/  IMAD.MOV.U32 R127, RZ, RZ, R151 ;  /* 0x000000ffff7f7224 */ /* 0x000fc600078e0097 */
[----:B------:R-:W3:Y:S04]  /*21e40*/  LDL.LU.64 R150, [R1+0x600] ;  /* 0x0006000001967983 */ /* 0x000ee80000300a00 */
[----:B------:R-:W2:Y:S01]  /*21e50*/  LDL.LU.64 R90, [R1+0x610] ;  /* 0x00061000015a7983 */ /* 0x000ea20000300a00 */
[----:B-1----:R-:W-:-:S03]  /*21e60*/  IMAD.MOV.U32 R3, RZ, RZ, R95 ;  /* 0x000000ffff037224 */ /* 0x002fc600078e005f */
[----:B------:R1:W-:Y:S04]  /*21e70*/  STL [R1+0x298], R94 ;  /* 0x0002985e01007387 */ /* 0x0003e80000100800 */
[----:B------:R1:W-:Y:S04]  /*21e80*/  STL [R1+0x294], R3 ;  /* 0x0002940301007387 */ /* 0x0003e80000100800 */
[----:B--2---:R-:W-:Y:S04]  /*21e90*/  STL [R1+0x2a0], R90 ;  /* 0x0002a05a01007387 */ /* 0x004fe80000100800 */
[----:B-1----:R-:W2:Y:S01]  /*21ea0*/  LDL.LU.64 R94, [R1+0x3e8] ;  /* 0x0003e800015e7983 */ /* 0x002ea20000300a00 */
[----:B------:R-:W-:-:S05]  /*21eb0*/  IMAD.MOV.U32 R3, RZ, RZ, R91 ;  /* 0x000000ffff037224 */ /* 0x000fca00078e005b */
[----:B------:R2:W-:Y:S04]  /*21ec0*/  STL [R1+0x29c], R3 ;  /* 0x00029c0301007387 */ /* 0x0005e80000100800 */
[----:B------:R-:W4:Y:S01]  /*21ed0*/  LDL.LU.64 R86, [R1+0x2d0] ;  /* 0x0002d00001567983 */ /* 0x000f220000300a00 */
[----:B--2---:R-:W-:-:S03]  /*21ee0*/  IMAD.MOV.U32 R3, RZ, RZ, R95 ;  /* 0x000000ffff037224 */ /* 0x004fc600078e005f */
[----:B------:R1:W-:Y:S04]  /*21ef0*/  STL [R1+0x2a8], R94 ;  /* 0x0002a85e01007387 */ /* 0x0003e80000100800 */
[----:B------:R2:W-:Y:S04]  /*21f00*/  STL [R1+0x2a4], R3 ;  /* 0x0002a40301007387 */ /* 0x0005e80000100800 */
[----:B------:R-:W-:Y:S04]  /*21f10*/  STL [R1+0x2b0], R92 ;  /* 0x0002b05c01007387 */ /* 0x000fe80000100800 */
[----:B-1----:R-:W3:Y:S01]  /*21f20*/  LDL.LU.64 R94, [R1+0x2f0] ;  /* 0x0002f000015e7983 */ /* 0x002ee20000300a00 */
[----:B--2---:R-:W-:-:S05]  /*21f30*/  IMAD.MOV.U32 R3, RZ, RZ, R93 ;  /* 0x000000ffff037224 */ /* 0x004fca00078e005d */
[----:B------:R1:W-:Y:S04]  /*21f40*/  STL [R1+0x2ac], R3 ;  /* 0x0002ac0301007387 */ /* 0x0003e80000100800 */
[----:B------:R2:W-:Y:S01]  /*21f50*/  STL [R1+0x2b8], R96 ;  /* 0x0002b86001007387 */ /* 0x0005e20000100800 */
[----:B-1----:R-:W-:-:S03]  /*21f60*/  IMAD.MOV.U32 R3, RZ, RZ, R97 ;  /* 0x000000ffff037224 */ /* 0x002fc600078e0061 */
[----:B------:R-:W-:Y:S04]  /*21f70*/  STL [R1+0x2c0], R88 ;  /* 0x0002c05801007387 */ /* 0x000fe80000100800 */
[----:B------:R1:W-:Y:S04]  /*21f80*/  STL [R1+0x2b4], R3 ;  /* 0x0002b40301007387 */ /* 0x0003e80000100800 */
[----:B------:R-:W4:Y:S01]  /*21f90*/  LDL.LU.64 R92, [R1+0x3c8] ;  /* 0x0003c800015c7983 */ /* 0x000f220000300a00 */
[----:B--2---:R-:W-:Y:S02]  /*21fa0*/  IMAD.MOV.U32 R96, RZ, RZ, R100 ;  /* 0x000000ffff607224 */ /* 0x004fe400078e0064 */
[----:B------:R-:W-:Y:S01]  /*21fb0*/  IMAD.MOV.U32 R97, RZ, RZ, R101 ;  /* 0x000000ffff617224 */ /* 0x000fe200078e0065 */
[----:B------:R-:W2:Y:S01]  /*21fc0*/  LDL.LU.64 R90, [R1+0x3a8] ;  /* 0x0003a800015a7983 */ /* 0x000ea20000300a00 */
[----:B-1----:R-:W-:-:S03]  /*21fd0*/  MOV R3, R89 ;  /* 0x0000005900037202 */ /* 0x002fc60000000f00 */
[----:B------:R-:W3:Y:S04]  /*21fe0*/  LDL.LU.64 R100, [R1+0x388] ;  /* 0x0003880001647983 */ /* 0x000ee80000300a00 */
[----:B------:R4:W-:Y:S01]  /*21ff0*/  STL [R1+0x2bc], R3 ;  /* 0x0002bc0301007387 */ /* 0x0009e20000100800 */
[----:B------:R-:W-:Y:S02]  /*22000*/  IMAD.MOV.U32 R88, RZ, RZ, R96 ;  /* 0x000000ffff587224 */ /* 0x000fe400078e0060 */
[----:B------:R-:W-:Y:S02]  /*22010*/  IMAD.MOV.U32 R89, RZ, RZ, R97 ;  /* 0x000000ffff597224 */ /* 0x000fe400078e0061 */
[----:B------:R-:W-:Y:S02]  /*22020*/  IMAD.MOV.U32 R96, RZ, RZ, R102 ;  /* 0x000000ffff607224 */ /* 0x000fe400078e0066 */
[----:B------:R-:W-:-:S02]  /*22030*/  IMAD.MOV.U32 R97, RZ, RZ, R103 ;  /* 0x000000ffff617224 */ /* 0x000fc400078e0067 */
[----:B----4-:R-:W-:Y:S01]  /*22040*/  IMAD.MOV.U32 R3, RZ, RZ, R93 ;  /* 0x000000ffff037224 */ /* 0x010fe200078e005d */
[----:B------:R-:W-:Y:S04]  /*22050*/  STL [R1+0x2c8], R92 ;  /* 0x0002c85c01007387 */ /* 0x000fe80000100800 */
[----:B------:R1:W-:Y:S04]  /*22060*/  STL [R1+0x2c4], R3 ;  /* 0x0002c40301007387 */ /* 0x0003e80000100800 */
[----:B------:R-:W4:Y:S04]  /*22070*/  LDL.LU.64 R102, [R1+0x628] ;  /* 0x0006280001667983 */ /* 0x000f280000300a00 */
[----:B------:R-:W-:Y:S01]  /*22080*/  STL [R1+0x2d0], R86 ;  /* 0x0002d05601007387 */ /* 0x000fe20000100800 */
[----:B-1----:R-:W-:-:S02]  /*22090*/  IMAD.MOV.U32 R3, RZ, RZ, R87 ;  /* 0x000000ffff037224 */ /* 0x002fc400078e0057 */
[----:B------:R-:W-:Y:S02]  /*220a0*/  IMAD.MOV.U32 R92, RZ, RZ, R98 ;  /* 0x000000ffff5c7224 */ /* 0x000fe400078e0062 */
[----:B------:R-:W-:Y:S02]  /*220b0*/  IMAD.MOV.U32 R93, RZ, RZ, R99 ;  /* 0x000000ffff5d7224 */ /* 0x000fe400078e0063 */
[----:B------:R-:W3:Y:S04]  /*220c0*/  LDL.LU.64 R98, [R1+0x640] ;  /* 0x0006400001627983 */ /* 0x000ee80000300a00 */
[----:B------:R-:W-:Y:S04]  /*220d0*/  STL [R1+0x2d8], R88 ;  /* 0x0002d85801007387 */ /* 0x000fe80000100800 */
[----:B------:R1:W-:Y:S02]  /*220e0*/  STL [R1+0x2cc], R3 ;  /* 0x0002cc0301007387 */ /* 0x0003e40000100800 */
[----:B-1----:R-:W-:-:S05]  /*220f0*/  IMAD.MOV.U32 R3, RZ, RZ, R89 ;  /* 0x000000ffff037224 */ /* 0x002fca00078e0059 */
[----:B------:R4:W-:Y:S02]  /*22100*/  STL [R1+0x2d4], R3 ;  /* 0x0002d40301007387 */ /* 0x0009e40000100800 */
[----:B----4-:R-:W-:Y:S02]  /*22110*/  MOV R3, R103 ;  /* 0x0000006700037202 */ /* 0x010fe40000000f00 */
[----:B------:R1:W-:Y:S04]  /*22120*/  STL [R1+0x2e0], R102 ;  /* 0x0002e06601007387 */ /* 0x0003e80000100800 */
[----:B------:R4:W-:Y:S04]  /*22130*/  STL [R1+0x2dc], R3 ;  /* 0x0002dc0301007387 */ /* 0x0009e80000100800 */
[----:B--2---:R-:W-:Y:S04]  /*22140*/  STL [R1+0x2e8], R90 ;  /* 0x0002e85a01007387 */ /* 0x004fe80000100800 */
[----:B-1----:R-:W2:Y:S01]  /*22150*/  LDL.LU.64 R102, [R1+0x310] ;  /* 0x0003100001667983 */ /* 0x002ea20000300a00 */
[----:B----4-:R-:W-:-:S03]  /*22160*/  IMAD.MOV.U32 R3, RZ, RZ, R91 ;  /* 0x000000ffff037224 */ /* 0x010fc600078e005b */
[----:B---3--:R-:W-:Y:S04]  /*22170*/  STL [R1+0x2f0], R94 ;  /* 0x0002f05e01007387 */ /* 0x008fe80000100800 */
[----:B------:R1:W-:Y:S04]  /*22180*/  STL [R1+0x2e4], R3 ;  /* 0x0002e40301007387 */ /* 0x0003e80000100800 */
[----:B------:R-:W-:Y:S01]  /*22190*/  STL [R1+0x2f8], R96 ;  /* 0x0002f86001007387 */ /* 0x000fe20000100800 */
[----:B-1----:R-:W-:-:S05]  /*221a0*/  IMAD.MOV.U32 R3, RZ, RZ, R95 ;  /* 0x000000ffff037224 */ /* 0x002fca00078e005f */
[----:B------:R1:W-:Y:S02]  /*221b0*/  STL [R1+0x2ec], R3 ;  /* 0x0002ec0301007387 */ /* 0x0003e40000100800 */
[----:B-1----:R-:W-:-:S05]  /*221c0*/  IMAD.MOV.U32 R3, RZ, RZ, R97 ;  /* 0x000000ffff037224 */ /* 0x002fca00078e0061 */
[----:B------:R1:W-:Y:S04]  /*221d0*/  STL [R1+0x2f4], R3 ;  /* 0x0002f40301007387 */ /* 0x0003e80000100800 */
[----:B------:R-:W-:Y:S04]  /*221e0*/  STL [R1+0x300], R98 ;  /* 0x0003006201007387 */ /* 0x000fe80000100800 */
[----:B------:R-:W3:Y:S01]  /*221f0*/  LDL.LU.64 R96, [R1+0x368] ;  /* 0x0003680001607983 */ /* 0x000ee20000300a00 */
[----:B-1----:R-:W-:-:S03]  /*22200*/  IMAD.MOV.U32 R3, RZ, RZ, R99 ;  /* 0x000000ffff037224 */ /* 0x002fc600078e0063 */
[----:B------:R-:W-:Y:S04]  /*22210*/  STL [R1+0x308], R100 ;  /* 0x0003086401007387 */ /* 0x000fe80000100800 */
[----:B------:R1:W-:Y:S02]  /*22220*/  STL [R1+0x2fc], R3 ;  /* 0x0002fc0301007387 */ /* 0x0003e40000100800 */
[----:B-1----:R-:W-:Y:S02]  /*22230*/  IMAD.MOV.U32 R3, RZ, RZ, R101 ;  /* 0x000000ffff037224 */ /* 0x002fe400078e0065 */
[----:B------:R-:W-:Y:S02]  /*22240*/  IMAD.MOV.U32 R98, RZ, RZ, R104 ;  /* 0x000000ffff627224 */ /* 0x000fe400078e0068 */
[----:B------:R-:W-:Y:S01]  /*22250*/  IMAD.MOV.U32 R99, RZ, RZ, R105 ;  /* 0x000000ffff637224 */ /* 0x000fe200078e0069 */
[----:B--2---:R-:W-:Y:S04]  /*22260*/  STL [R1+0x310], R102 ;  /* 0x0003106601007387 */ /* 0x004fe80000100800 */
[----:B------:R1:W-:Y:S04]  /*22270*/  STL [R1+0x304], R3 ;  /* 0x0003040301007387 */ /* 0x0003e80000100800 */
[----:B------:R-:W2:Y:S04]  /*22280*/  LDL.LU.64 R94, [R1+0x650] ;  /* 0x00065000015e7983 */ /* 0x000ea80000300a00 */
[----:B------:R-:W4:Y:S01]  /*22290*/  LDL.LU.64 R100, [R1+0x348] ;  /* 0x0003480001647983 */ /* 0x000f220000300a00 */
[----:B-1----:R-:W-:-:S05]  /*222a0*/  IMAD.MOV.U32 R3, RZ, RZ, R103 ;  /* 0x000000ffff037224 */ /* 0x002fca00078e0067 */
[----:B------:R1:W-:Y:S04]  /*222b0*/  STL [R1+0x30c], R3 ;  /* 0x00030c0301007387 */ /* 0x0003e80000100800 */
[----:B------:R-:W-:Y:S04]  /*222c0*/  STL [R1+0x318], R92 ;  /* 0x0003185c01007387 */ /* 0x000fe80000100800 */
[----:B------:R-:W4:Y:S04]  /*222d0*/  LDL.LU.64 R102, [R1+0x330] ;  /* 0x0003300001667983 */ /* 0x000f280000300a00 */
[----:B------:R-:W4:Y:S01]  /*222e0*/  LDL.LU.64 R104, [R1+0x668] ;  /* 0x0006680001687983 */ /* 0x000f220000300a00 */
[----:B-1----:R-:W-:-:S05]  /*222f0*/  IMAD.MOV.U32 R3, RZ, RZ, R93 ;  /* 0x000000ffff037224 */ /* 0x002fca00078e005d */
[----:B------:R2:W-:Y:S02]  /*22300*/  STL [R1+0x314], R3 ;  /* 0x0003140301007387 */ /* 0x0005e40000100800 */
[----:B--2---:R-:W-:Y:S02]  /*22310*/  MOV R3, R95 ;  /* 0x0000005f00037202 */ /* 0x004fe40000000f00 */
[----:B------:R-:W-:Y:S04]  /*22320*/  STL [R1+0x320], R94 ;  /* 0x0003205e01007387 */ /* 0x000fe80000100800 */
[----:B------:R1:W-:Y:S04]  /*22330*/  STL [R1+0x31c], R3 ;  /* 0x00031c0301007387 */ /* 0x0003e80000100800 */
[----:B---3--:R-:W-:Y:S01]  /*22340*/  STL [R1+0x328], R96 ;  /* 0x0003286001007387 */ /* 0x008fe20000100800 */
[----:B-1----:R-:W-:-:S03]  /*22350*/  IMAD.MOV.U32 R3, RZ, RZ, R97 ;  /* 0x000000ffff037224 */ /* 0x002fc600078e0061 */
[----:B----4-:R-:W-:Y:S04]  /*22360*/  STL [R1+0x330], R102 ;  /* 0x0003306601007387 */ /* 0x010fe80000100800 */
[----:B------:R1:W-:Y:S02]  /*22370*/  STL [R1+0x324], R3 ;  /* 0x0003240301007387 */ /* 0x0003e40000100800 */
[----:B-1----:R-:W-:-:S05]  /*22380*/  IMAD.MOV.U32 R3, RZ, RZ, R103 ;  /* 0x000000ffff037224 */ /* 0x002fca00078e0067 */
[----:B------:R1:W-:Y:S04]  /*22390*/  STL [R1+0x32c], R3 ;  /* 0x00032c0301007387 */ /* 0x0003e80000100800 */
[----:B------:R-:W2:Y:S01]  /*223a0*/  LDL.LU.64 R102, [R1+0x360] ;  /* 0x0003600001667983 */ /* 0x000ea20000300a00 */
[----:B-1----:R-:W-:-:S03]  /*223b0*/  IMAD.MOV.U32 R3, RZ, RZ, R99 ;  /* 0x000000ffff037224 */ /* 0x002fc600078e0063 */
[----:B------:R-:W-:Y:S04]  /*223c0*/  STL [R1+0x338], R98 ;  /* 0x0003386201007387 */ /* 0x000fe80000100800 */
[----:B------:R-:W-:Y:S04]  /*223d0*/  STL [R1+0x340], R104 ;  /* 0x0003406801007387 */ /* 0x000fe80000100800 */
[----:B------:R1:W-:Y:S02]  /*223e0*/  STL [R1+0x334], R3 ;  /* 0x0003340301007387 */ /* 0x0003e40000100800 */
[----:B-1----:R-:W-:-:S05]  /*223f0*/  IMAD.MOV.U32 R3, RZ, RZ, R105 ;  /* 0x000000ffff037224 */ /* 0x002fca00078e0069 */
[----:B------:R1:W-:Y:S04]  /*22400*/  STL [R1+0x33c], R3 ;  /* 0x00033c0301007387 */ /* 0x0003e80000100800 */
[----:B------:R-:W3:Y:S04]  /*22410*/  LDL.LU.64 R104, [R1+0x680] ;  /* 0x0006800001687983 */ /* 0x000ee80000300a00 */
[----:B------:R-:W4:Y:S01]  /*22420*/  LDL.LU.64 R98, [R1+0x408] ;  /* 0x0004080001627983 */ /* 0x000f220000300a00 */
[----:B-1----:R-:W-:-:S03]  /*22430*/  IMAD.MOV.U32 R3, RZ, RZ, R101 ;  /* 0x000000ffff037224 */ /* 0x002fc600078e0065 */
[----:B------:R-:W-:Y:S04]  /*22440*/  STL [R1+0x348], R100 ;  /* 0x0003486401007387 */ /* 0x000fe80000100800 */
[----:B------:R2:W-:Y:S02]  /*22450*/  STL [R1+0x344], R3 ;  /* 0x0003440301007387 */ /* 0x0005e40000100800 */
[----:B--2---:R-:W-:Y:S02]  /*22460*/  IMAD.MOV.U32 R3, RZ, RZ, R103 ;  /* 0x000000ffff037224 */ /* 0x004fe400078e0067 */
[----:B------:R-:W-:Y:S04]  /*22470*/  STL [R1+0x350], R102 ;  /* 0x0003506601007387 */ /* 0x000fe80000100800 */
[----:B------:R-:W2:Y:S04]  /*22480*/  LDL.LU.64 R100, [R1+0x380] ;  /* 0x0003800001647983 */ /* 0x000ea80000300a00 */
[----:B------:R1:W-:Y:S04]  /*22490*/  STL [R1+0x34c], R3 ;  /* 0x00034c0301007387 */ /* 0x0003e80000100800 */
[----:B------:R-:W-:Y:S01]  /*224a0*/  STL [R1+0x358], R114 ;  /* 0x0003587201007387 */ /* 0x000fe20000100800 */
[----:B-1----:R-:W-:-:S05]  /*224b0*/  IMAD.MOV.U32 R3, RZ, RZ, R115 ;  /* 0x000000ffff037224 */ /* 0x002fca00078e0073 */
[----:B------:R3:W-:Y:S04]  /*224c0*/  STL [R1+0x354], R3 ;  /* 0x0003540301007387 */ /* 0x0007e80000100800 */
[----:B------:R-:W2:Y:S01]  /*224d0*/  LDL.LU.64 R102, [R1+0x690] ;  /* 0x0006900001667983 */ /* 0x000ea20000300a00 */
[----:B---3--:R-:W-:-:S03]  /*224e0*/  IMAD.MOV.U32 R3, RZ, RZ, R105 ;  /* 0x000000ffff037224 */ /* 0x008fc600078e0069 */
[----:B------:R1:W-:Y:S04]  /*224f0*/  STL [R1+0x360], R104 ;  /* 0x0003606801007387 */ /* 0x0003e80000100800 */
[----:B------:R-:W3:Y:S04]  /*22500*/  LDL.LU.64 R114, [R1+0x428] ;  /* 0x0004280001727983 */ /* 0x000ee80000300a00 */
[----:B------:R4:W-:Y:S01]  /*22510*/  STL [R1+0x35c], R3 ;  /* 0x00035c0301007387 */ /* 0x0009e20000100800 */
[----:B-1----:R-:W-:Y:S01]  /*22520*/  IMAD.MOV.U32 R104, RZ, RZ, R106 ;  /* 0x000000ffff687224 */ /* 0x002fe200078e006a */
[----:B------:R-:W-:-:S02]  /*22530*/  MOV R105, R107 ;  /* 0x0000006b00697202 */ /* 0x000fc40000000f00 */
[----:B----4-:R-:W-:Y:S01]  /*22540*/  STL [R1+0x368], R98 ;  /* 0x0003686201007387 */ /* 0x010fe20000100800 */
[----:B------:R-:W-:Y:S02]  /*22550*/  IMAD.MOV.U32 R106, RZ, RZ, R108 ;  /* 0x000000ffff6a7224 */ /* 0x000fe400078e006c */
[----:B------:R-:W-:Y:S02]  /*22560*/  IMAD.MOV.U32 R107, RZ, RZ, R109 ;  /* 0x000000ffff6b7224 */ /* 0x000fe400078e006d */
[----:B------:R-:W4:Y:S01]  /*22570*/  LDL.LU.64 R108, [R1+0x3a0] ;  /* 0x0003a000016c7983 */ /* 0x000f220000300a00 */
[----:B------:R-:W-:-:S05]  /*22580*/  IMAD.MOV.U32 R3, RZ, RZ, R99 ;  /* 0x000000ffff037224 */ /* 0x000fca00078e0063 */
[----:B------:R2:W-:Y:S02]  /*22590*/  STL [R1+0x364], R3 ;  /* 0x0003640301007387 */ /* 0x0005e40000100800 */
[----:B--2---:R-:W-:Y:S02]  /*225a0*/  IMAD.MOV.U32 R3, RZ, RZ, R101 ;  /* 0x000000ffff037224 */ /* 0x004fe400078e0065 */
[----:B------:R-:W-:Y:S04]  /*225b0*/  STL [R1+0x370], R100 ;  /* 0x0003706401007387 */ /* 0x000fe80000100800 */
[----:B------:R1:W-:Y:S04]  /*225c0*/  STL [R1+0x36c], R3 ;  /* 0x00036c0301007387 */ /* 0x0003e80000100800 */
[----:B------:R2:W-:Y:S01]  /*225d0*/  STL [R1+0x378], R116 ;  /* 0x0003787401007387 */ /* 0x0005e20000100800 */
[----:B-1----:R-:W-:-:S03]  /*225e0*/  IMAD.MOV.U32 R3, RZ, RZ, R117 ;  /* 0x000000ffff037224 */ /* 0x002fc600078e0075 */
[----:B------:R-:W-:Y:S04]  /*225f0*/  STL [R1+0x380], R102 ;  /* 0x0003806601007387 */ /* 0x000fe80000100800 */
[----:B------:R1:W-:Y:S04]  /*22600*/  STL [R1+0x374], R3 ;  /* 0x0003740301007387 */ /* 0x0003e80000100800 */
[----:B--2---:R-:W2:Y:S04]  /*22610*/  LDL.LU.64 R116, [R1+0x6b0] ;  /* 0x0006b00001747983 */ /* 0x004ea80000300a00 */
[----:B------:R-:W2:Y:S01]  /*22620*/  LDL.LU.64 R100, [R1+0x448] ;  /* 0x0004480001647983 */ /* 0x000ea20000300a00 */
[----:B-1----:R-:W-:-:S05]  /*22630*/  IMAD.MOV.U32 R3, RZ, RZ, R103 ;  /* 0x000000ffff037224 */ /* 0x002fca00078e0067 */
[----:B------:R1:W-:Y:S04]  /*22640*/  STL [R1+0x37c], R3 ;  /* 0x00037c0301007387 */ /* 0x0003e80000100800 */
[----:B---3--:R3:W-:Y:S01]  /*22650*/  STL [R1+0x388], R114 ;  /* 0x0003887201007387 */ /* 0x0087e20000100800 */
[----:B-1----:R-:W-:-:S03]  /*22660*/  IMAD.MOV.U32 R3, RZ, RZ, R115 ;  /* 0x000000ffff037224 */ /* 0x002fc600078e0073 */
[----:B----4-:R-:W-:Y:S04]  /*22670*/  STL [R1+0x390], R108 ;  /* 0x0003906c01007387 */ /* 0x010fe80000100800 */
[----:B------:R1:W-:Y:S04]  /*22680*/  STL [R1+0x384], R3 ;  /* 0x0003840301007387 */ /* 0x0003e80000100800 */
[----:B---3--:R-:W3:Y:S01]  /*22690*/  LDL.LU.64 R114, [R1+0x3c0] ;  /* 0x0003c00001727983 */ /* 0x008ee20000300a00 */
[----:B-1----:R-:W-:-:S05]  /*226a0*/  IMAD.MOV.U32 R3, RZ, RZ, R109 ;  /* 0x000000ffff037224 */ /* 0x002fca00078e006d */
[----:B------:R1:W-:Y:S04]  /*226b0*/  STL [R1+0x38c], R3 ;  /* 0x00038c0301007387 */ /* 0x0003e80000100800 */
[----:B------:R-:W-:Y:S04]  /*226c0*/  STL [R1+0x398], R104 ;  /* 0x0003986801007387 */ /* 0x000fe80000100800 */
[----:B------:R-:W4:Y:S01]  /*226d0*/  LDL.LU.64 R102, [R1+0x6d0] ;  /* 0x0006d00001667983 */ /* 0x000f220000300a00 */
[----:B-1----:R-:W-:-:S03]  /*226e0*/  IMAD.MOV.U32 R3, RZ, RZ, R105 ;  /* 0x000000ffff037224 */ /* 0x002fc600078e0069 */
[----:B------:R-:W4:Y:S04]  /*226f0*/  LDL.LU.64 R108, [R1+0x468] ;  /* 0x00046800016c7983 */ /* 0x000f280000300a00 */
[----:B------:R2:W-:Y:S02]  /*22700*/  STL [R1+0x394], R3 ;  /* 0x0003940301007387 */ /* 0x0005e40000100800 */
[----:B--2---:R-:W-:Y:S02]  /*22710*/  MOV R3, R117 ;  /* 0x0000007500037202 */ /* 0x004fe40000000f00 */
[----:B------:R1:W-:Y:S04]  /*22720*/  STL [R1+0x3a0], R116 ;  /* 0x0003a07401007387 */ /* 0x0003e80000100800 */
[----:B------:R2:W-:Y:S04]  /*22730*/  STL [R1+0x39c], R3 ;  /* 0x00039c0301007387 */ /* 0x0005e80000100800 */
[----:B-1----:R-:W4:Y:S01]  /*22740*/  LDL.LU.64 R116, [R1+0x3e0] ;  /* 0x0003e00001747983 */ /* 0x002f220000300a00 */
[----:B--2---:R-:W-:-:S03]  /*22750*/  IMAD.MOV.U32 R3, RZ, RZ, R101 ;  /* 0x000000ffff037224 */ /* 0x004fc600078e0065 */
[----:B------:R-:W-:Y:S04]  /*22760*/  STL [R1+0x3a8], R100 ;  /* 0x0003a86401007387 */ /* 0x000fe80000100800 */
[----:B------:R-:W2:Y:S04]  /*22770*/  LDL.LU.64 R104, [R1+0x6f0] ;  /* 0x0006f00001687983 */ /* 0x000ea80000300a00 */
[----:B------:R1:W-:Y:S04]  /*22780*/  STL [R1+0x3a4], R3 ;  /* 0x0003a40301007387 */ /* 0x0003e80000100800 */
[----:B---3--:R3:W-:Y:S01]  /*22790*/  STL [R1+0x3b0], R114 ;  /* 0x0003b07201007387 */ /* 0x0087e20000100800 */
[----:B-1----:R-:W-:-:S05]  /*227a0*/  IMAD.MOV.U32 R3, RZ, RZ, R115 ;  /* 0x000000ffff037224 */ /* 0x002fca00078e0073 */
[----:B------:R1:W-:Y:S04]  /*227b0*/  STL [R1+0x3ac], R3 ;  /* 0x0003ac0301007387 */ /* 0x0003e80000100800 */
[----:B------:R4:W-:Y:S04]  /*227c0*/  STL [R1+0x3b8], R110 ;  /* 0x0003b86e01007387 */ /* 0x0009e80000100800 */
[----:B---3--:R-:W3:Y:S01]  /*227d0*/  LDL.LU.64 R114, [R1+0x3f0] ;  /* 0x0003f00001727983 */ /* 0x008ee20000300a00 */
[----:B-1----:R-:W-:-:S03]  /*227e0*/  IMAD.MOV.U32 R3, RZ, RZ, R111 ;  /* 0x000000ffff037224 */ /* 0x002fc600078e006f */
[----:B----4-:R-:W-:Y:S04]  /*227f0*/  STL [R1+0x3c0], R102 ;  /* 0x0003c06601007387 */ /* 0x010fe80000100800 */
[----:B------:R1:W-:Y:S04]  /*22800*/  STL [R1+0x3b4], R3 ;  /* 0x0003b40301007387 */ /* 0x0003e80000100800 */
[----:B------:R-:W4:Y:S01]  /*22810*/  LDL.LU.64 R110, [R1+0x488] ;  /* 0x00048800016e7983 */ /* 0x000f220000300a00 */
[----:B-1----:R-:W-:-:S05]  /*22820*/  IMAD.MOV.U32 R3, RZ, RZ, R103 ;  /* 0x000000ffff037224 */ /* 0x002fca00078e0067 */
[----:B------:R1:W-:Y:S04]  /*22830*/  STL [R1+0x3bc], R3 ;  /* 0x0003bc0301007387 */ /* 0x0003e80000100800 */
[----:B------:R1:W-:Y:S02]  /*22840*/  STL [R1+0x3c8], R108 ;  /* 0x0003c86c01007387 */ /* 0x0003e40000100800 */
[----:B-1----:R-:W-:Y:S02]  /*22850*/  IMAD.MOV.U32 R3, RZ, RZ, R109 ;  /* 0x000000ffff037224 */ /* 0x002fe400078e006d */
[----:B------:R-:W-:Y:S02]  /*22860*/  IMAD.MOV.U32 R108, RZ, RZ, R112 ;  /* 0x000000ffff6c7224 */ /* 0x000fe400078e0070 */
[----:B------:R-:W-:Y:S01]  /*22870*/  IMAD.MOV.U32 R109, RZ, RZ, R113 ;  /* 0x000000ffff6d7224 */ /* 0x000fe200078e0071 */
[----:B------:R1:W-:Y:S04]  /*22880*/  STL [R1+0x3d0], R116 ;  /* 0x0003d07401007387 */ /* 0x0003e80000100800 */
[----:B------:R2:W-:Y:S04]  /*22890*/  STL [R1+0x3c4], R3 ;  /* 0x0003c40301007387 */ /* 0x0005e80000100800 */
[----:B------:R-:W3:Y:S01]  /*228a0*/  LDL.LU.64 R112, [R1+0x4a8] ;  /* 0x0004a80001707983 */ /* 0x000ee20000300a00 */
[----:B-1----:R-:W-:-:S02]  /*228b0*/  IMAD.MOV.U32 R116, RZ, RZ, R124 ;  /* 0x000000ffff747224 */ /* 0x002fc400078e007c */
[----:B--2---:R-:W-:Y:S01]  /*228c0*/  IMAD.MOV.U32 R3, RZ, RZ, R117 ;  /* 0x000000ffff037224 */ /* 0x004fe200078e0075 */
[----:B------:R-:W-:Y:S02]  /*228d0*/  MOV R117, R125 ;  /* 0x0000007d00757202 */ /* 0x000fe40000000f00 */
[----:B------:R-:W2:Y:S04]  /*228e0*/  LDL.LU.64 R124, [R1+0x710] ;  /* 0x00071000017c7983 */ /* 0x000ea80000300a00 */
[----:B------:R1:W-:Y:S04]  /*228f0*/  STL [R1+0x3cc], R3 ;  /* 0x0003cc0301007387 */ /* 0x0003e80000100800 */
[----:B------:R1:W-:Y:S02]  /*22900*/  STL [R1+0x3d8], R106 ;  /* 0x0003d86a01007387 */ /* 0x0003e40000100800 */
[----:B-1----:R-:W-:-:S02]  /*22910*/  IMAD.MOV.U32 R3, RZ, RZ, R107 ;  /* 0x000000ffff037224 */ /* 0x002fc400078e006b */
[----:B------:R-:W-:Y:S04]  /*22920*/  STL [R1+0x3e0], R104 ;  /* 0x0003e06801007387 */ /* 0x000fe80000100800 */
[----:B------:R1:W-:Y:S04]  /*22930*/  STL [R1+0x3d4], R3 ;  /* 0x0003d40301007387 */ /* 0x0003e80000100800 */
[----:B------:R-:W2:Y:S01]  /*22940*/  LDL.LU.64 R106, [R1+0x410] ;  /* 0x00041000016a7983 */ /* 0x000ea20000300a00 */
[----:B-1----:R-:W-:-:S05]  /*22950*/  IMAD.MOV.U32 R3, RZ, RZ, R105 ;  /* 0x000000ffff037224 */ /* 0x002fca00078e0069 */
[----:B------:R1:W-:Y:S04]  /*22960*/  STL [R1+0x3dc], R3 ;  /* 0x0003dc0301007387 */ /* 0x0003e80000100800 */
[----:B----4-:R4:W-:Y:S01]  /*22970*/  STL [R1+0x3e8], R110 ;  /* 0x0003e86e01007387 */ /* 0x0109e20000100800 */
[----:B-1----:R-:W-:-:S05]  /*22980*/  IMAD.MOV.U32 R3, RZ, RZ, R111 ;  /* 0x000000ffff037224 */ /* 0x002fca00078e006f */
[----:B------:R1:W-:Y:S04]  /*22990*/  STL [R1+0x3e4], R3 ;  /* 0x0003e40301007387 */ /* 0x0003e80000100800 */
[----:B---3--:R3:W-:Y:S04]  /*229a0*/  STL [R1+0x3f0], R114 ;  /* 0x0003f07201007387 */ /* 0x0087e80000100800 */
[----:B----4-:R-:W4:Y:S01]  /*229b0*/  LDL.LU.64 R110, [R1+0x730] ;  /* 0x00073000016e7983 */ /* 0x010f220000300a00 */
[----:B-1----:R-:W-:-:S05]  /*229c0*/  IMAD.MOV.U32 R3, RZ, RZ, R115 ;  /* 0x000000ffff037224 */ /* 0x002fca00078e0073 */
[----:B------:R1:W-:Y:S04]  /*229d0*/  STL [R1+0x3ec], R3 ;  /* 0x0003ec0301007387 */ /* 0x0003e80000100800 */
[----:B------:R1:W-:Y:S04]  /*229e0*/  STL [R1+0x3f8], R108 ;  /* 0x0003f86c01007387 */ /* 0x0003e80000100800 */
[----:B---3--:R-:W3:Y:S01]  /*229f0*/  LDL.LU.64 R114, [R1+0x4c8] ;  /* 0x0004c80001727983 */ /* 0x008ee20000300a00 */
[----:B-1----:R-:W-:-:S05]  /*22a00*/  IMAD.MOV.U32 R3, RZ, RZ, R109 ;  /* 0x000000ffff037224 */ /* 0x002fca00078e006d */
[----:B------:R2:W-:Y:S01]  /*22a10*/  STL [R1+0x3f4], R3 ;  /* 0x0003f40301007387 */ /* 0x0005e20000100800 */
[----:B------:R-:W-:Y:S01]  /*22a20*/  IMAD.MOV.U32 R108, RZ, RZ, R120 ;  /* 0x000000ffff6c7224 */ /* 0x000fe200078e0078 */
[----:B------:R-:W-:Y:S01]  /*22a30*/  MOV R109, R121 ;  /* 0x00000079006d7202 */ /* 0x000fe20000000f00 */
[----:B--2---:R-:W-:Y:S01]  /*22a40*/  IMAD.MOV.U32 R3, RZ, RZ, R125 ;  /* 0x000000ffff037224 */ /* 0x004fe200078e007d */
[----:B------:R1:W-:Y:S04]  /*22a50*/  STL [R1+0x400], R124 ;  /* 0x0004007c01007387 */ /* 0x0003e80000100800 */
[----:B------:R2:W-:Y:S01]  /*22a60*/  STL [R1+0x3fc], R3 ;  /* 0x0003fc0301007387 */ /* 0x0005e20000100800 */
[----:B-1----:R-:W-:Y:S02]  /*22a70*/  IMAD.MOV.U32 R124, RZ, RZ, R126 ;  /* 0x000000ffff7c7224 */ /* 0x002fe400078e007e */
[----:B------:R-:W-:-:S02]  /*22a80*/  IMAD.MOV.U32 R125, RZ, RZ, R127 ;  /* 0x000000ffff7d7224 */ /* 0x000fc400078e007f */
[----:B------:R-:W3:Y:S01]  /*22a90*/  LDL.LU.64 R126, [R1+0x430] ;  /* 0x00043000017e7983 */ /* 0x000ee20000300a00 */
[----:B--2---:R-:W-:-:S03]  /*22aa0*/  IMAD.MOV.U32 R3, RZ, RZ, R113 ;  /* 0x000000ffff037224 */ /* 0x004fc600078e0071 */
[----:B------:R1:W-:Y:S04]  /*22ab0*/  STL [R1+0x408], R112 ;  /* 0x0004087001007387 */ /* 0x0003e80000100800 */
[----:B------:R-:W2:Y:S04]  /*22ac0*/  LDL.LU.64 R120, [R1+0x4e8] ;  /* 0x0004e80001787983 */ /* 0x000ea80000300a00 */
[----:B------:R-:W-:Y:S04]  /*22ad0*/  STL [R1+0x410], R106 ;  /* 0x0004106a01007387 */ /* 0x000fe80000100800 */
[----:B------:R1:W-:Y:S04]  /*22ae0*/  STL [R1+0x404], R3 ;  /* 0x0004040301007387 */ /* 0x0003e80000100800 */
[----:B-1----:R-:W2:Y:S01]  /*22af0*/  LDL.LU.64 R112, [R1+0x750] ;  /* 0x0007500001707983 */ /* 0x002ea20000300a00 */
[----:B------:R-:W-:-:S05]  /*22b00*/  IMAD.MOV.U32 R3, RZ, RZ, R107 ;  /* 0x000000ffff037224 */ /* 0x000fca00078e006b */
[----:B------:R1:W-:Y:S04]  /*22b10*/  STL [R1+0x40c], R3 ;  /* 0x00040c0301007387 */ /* 0x0003e80000100800 */
[----:B------:R4:W-:Y:S01]  /*22b20*/  STL [R1+0x418], R122 ;  /* 0x0004187a01007387 */ /* 0x0009e20000100800 */
[----:B-1----:R-:W-:-:S03]  /*22b30*/  IMAD.MOV.U32 R3, RZ, RZ, R123 ;  /* 0x000000ffff037224 */ /* 0x002fc600078e007b */
[----:B----4-:R-:W-:Y:S04]  /*22b40*/  STL [R1+0x420], R110 ;  /* 0x0004206e01007387 */ /* 0x010fe80000100800 */
[----:B------:R1:W-:Y:S04]  /*22b50*/  STL [R1+0x414], R3 ;  /* 0x0004140301007387 */ /* 0x0003e80000100800 */
[----:B------:R-:W4:Y:S01]  /*22b60*/  LDL.LU.64 R122, [R1+0x450] ;  /* 0x00045000017a7983 */ /* 0x000f220000300a00 */
[----:B-1----:R-:W-:-:S03]  /*22b70*/  IMAD.MOV.U32 R3, RZ, RZ, R111 ;  /* 0x000000ffff037224 */ /* 0x002fc600078e006f */
[----:B---3--:R-:W-:Y:S01]  /*22b80*/  STL [R1+0x428], R114 ;  /* 0x0004287201007387 */ /* 0x008fe20000100800 */
[----:B------:R-:W-:Y:S02]  /*22b90*/  IMAD.MOV.U32 R110, RZ, RZ, R116 ;  /* 0x000000ffff6e7224 */ /* 0x000fe400078e0074 */
[----:B------:R-:W-:Y:S01]  /*22ba0*/  IMAD.MOV.U32 R111, RZ, RZ, R117 ;  /* 0x000000ffff6f7224 */ /* 0x000fe200078e0075 */
[----:B------:R1:W-:Y:S04]  /*22bb0*/  STL [R1+0x41c], R3 ;  /* 0x00041c0301007387 */ /* 0x0003e80000100800 */
[----:B------:R-:W3:Y:S01]  /*22bc0*/  LDL.LU.64 R116, [R1+0x770] ;  /* 0x0007700001747983 */ /* 0x000ee20000300a00 */
[----:B-1----:R-:W-:-:S05]  /*22bd0*/  IMAD.MOV.U32 R3, RZ, RZ, R115 ;  /* 0x000000ffff037224 */ /* 0x002fca00078e0073 */
[----:B------:R1:W-:Y:S04]  /*22be0*/  STL [R1+0x424], R3 ;  /* 0x0004240301007387 */ /* 0x0003e80000100800 */
[----:B------:R-:W3:Y:S01]  /*22bf0*/  LDL.LU.64 R114, [R1+0x508] ;  /* 0x0005080001727983 */ /* 0x000ee20000300a00 */
[----:B-1----:R-:W-:-:S03]  /*22c00*/  IMAD.MOV.U32 R3, RZ, RZ, R127 ;  /* 0x000000ffff037224 */ /* 0x002fc600078e007f */
[----:B------:R1:W-:Y:S04]  /*22c10*/  STL [R1+0x430], R126 ;  /* 0x0004307e01007387 */ /* 0x0003e80000100800 */
[----:B------:R1:W-:Y:S04]  /*22c20*/  STL [R1+0x42c], R3 ;  /* 0x00042c0301007387 */ /* 0x0003e80000100800 */
[----:B------:R-:W-:Y:S04]  /*22c30*/  STL [R1+0x438], R108 ;  /* 0x0004386c01007387 */ /* 0x000fe80000100800 */
[----:B-1----:R-:W3:Y:S01]  /*22c40*/  LDL.LU.64 R126, [R1+0x470] ;  /* 0x00047000017e7983 */ /* 0x002ee20000300a00 */
[----:B------:R-:W-:-:S05]  /*22c50*/  IMAD.MOV.U32 R3, RZ, RZ, R109 ;  /* 0x000000ffff037224 */ /* 0x000fca00078e006d */
[----:B------:R1:W-:Y:S04]  /*22c60*/  STL [R1+0x434], R3 ;  /* 0x0004340301007387 */ /* 0x0003e80000100800 */
[----:B--2---:R2:W-:Y:S01]  /*22c70*/  STL [R1+0x440], R112 ;  /* 0x0004407001007387 */ /* 0x0045e20000100800 */
[----:B-1----:R-:W-:-:S05]  /*22c80*/  MOV R3, R113 ;  /* 0x0000007100037202 */ /* 0x002fca0000000f00 */
[----:B------:R1:W-:Y:S01]  /*22c90*/  STL [R1+0x43c], R3 ;  /* 0x00043c0301007387 */ /* 0x0003e20000100800 */
[----:B--2---:R-:W-:Y:S02]  /*22ca0*/  IMAD.MOV.U32 R112, RZ, RZ, R118 ;  /* 0x000000ffff707224 */ /* 0x004fe400078e0076 */
[----:B------:R-:W-:Y:S01]  /*22cb0*/  IMAD.MOV.U32 R113, RZ, RZ, R119 ;  /* 0x000000ffff717224 */ /* 0x000fe200078e0077 */
[----:B------:R-:W-:Y:S04]  /*22cc0*/  STL [R1+0x448], R120 ;  /* 0x0004487801007387 */ /* 0x000fe80000100800 */
[----:B------:R-:W2:Y:S01]  /*22cd0*/  LDL.LU.64 R118, [R1+0x790] ;  /* 0x0007900001767983 */ /* 0x000ea20000300a00 */
[----:B-1----:R-:W-:-:S05]  /*22ce0*/  IMAD.MOV.U32 R3, RZ, RZ, R121 ;  /* 0x000000ffff037224 */ /* 0x002fca00078e0079 */
[----:B------:R1:W-:Y:S04]  /*22cf0*/  STL [R1+0x444], R3 ;  /* 0x0004440301007387 */ /* 0x0003e80000100800 */
[----:B----4-:R4:W-:Y:S01]  /*22d00*/  STL [R1+0x450], R122 ;  /* 0x0004507a01007387 */ /* 0x0109e20000100800 */
[----:B-1----:R-:W-:-:S03]  /*22d10*/  IMAD.MOV.U32 R3, RZ, RZ, R123 ;  /* 0x000000ffff037224 */ /* 0x002fc600078e007b */
[----:B----4-:R-:W4:Y:S04]  /*22d20*/  LDL.LU.64 R122, [R1+0x528] ;  /* 0x00052800017a7983 */ /* 0x010f280000300a00 */
[----:B------:R1:W-:Y:S04]  /*22d30*/  STL [R1+0x44c], R3 ;  /* 0x00044c0301007387 */ /* 0x0003e80000100800 */
[----:B------:R-:W-:Y:S04]  /*22d40*/  STL [R1+0x458], R110 ;  /* 0x0004586e01007387 */ /* 0x000fe80000100800 */
[----:B------:R-:W4:Y:S01]  /*22d50*/  LDL.LU.64 R120, [R1+0x4a0] ;  /* 0x0004a00001787983 */ /* 0x000f220000300a00 */
[----:B-1----:R-:W-:-:S05]  /*22d60*/  IMAD.MOV.U32 R3, RZ, RZ, R111 ;  /* 0x000000ffff037224 */ /* 0x002fca00078e006f */
[----:B------:R1:W-:Y:S04]  /*22d70*/  STL [R1+0x454], R3 ;  /* 0x0004540301007387 */ /* 0x0003e80000100800 */
[----:B---3--:R3:W-:Y:S01]  /*22d80*/  STL [R1+0x460], R116 ;  /* 0x0004607401007387 */ /* 0x0087e20000100800 */
[----:B-1----:R-:W-:-:S05]  /*22d90*/  IMAD.MOV.U32 R3, RZ, RZ, R117 ;  /* 0x000000ffff037224 */ /* 0x002fca00078e0075 */
[----:B------:R1:W-:Y:S04]  /*22da0*/  STL [R1+0x45c], R3 ;  /* 0x00045c0301007387 */ /* 0x0003e80000100800 */
[----:B------:R-:W-:Y:S04]  /*22db0*/  STL [R1+0x468], R114 ;  /* 0x0004687201007387 */ /* 0x000fe80000100800 */
[----:B---3--:R-:W3:Y:S01]  /*22dc0*/  LDL.LU.64 R116, [R1+0x7b0] ;  /* 0x0007b00001747983 */ /* 0x008ee20000300a00 */
[----:B-1----:R-:W-:-:S03]  /*22dd0*/  IMAD.MOV.U32 R3, RZ, RZ, R115 ;  /* 0x000000ffff037224 */ /* 0x002fc600078e0073 */
[----:B------:R-:W-:Y:S04]  /*22de0*/  STL [R1+0x470], R126 ;  /* 0x0004707e01007387 */ /* 0x000fe80000100800 */
[----:B------:R1:W-:Y:S02]  /*22df0*/  STL [R1+0x464], R3 ;  /* 0x0004640301007387 */ /* 0x0003e40000100800 */
[----:B-1----:R-:W-:Y:S02]  /*22e00*/  IMAD.MOV.U32 R3, RZ, RZ, R127 ;  /* 0x000000ffff037224 */ /* 0x002fe400078e007f */
[----:B------:R-:W3:Y:S04]  /*22e10*/  LDL.LU.64 R126, [R1+0x548] ;  /* 0x00054800017e7983 */ /* 0x000ee80000300a00 */
[----:B------:R1:W-:Y:S04]  /*22e20*/  STL [R1+0x46c], R3 ;  /* 0x00046c0301007387 */ /* 0x0003e80000100800 */
[----:B------:R-:W3:Y:S01]  /*22e30*/  LDL.LU.64 R114, [R1+0x4c0] ;  /* 0x0004c00001727983 */ /* 0x000ee20000300a00 */
[----:B-1----:R-:W-:-:S03]  /*22e40*/  IMAD.MOV.U32 R3, RZ, RZ, R113 ;  /* 0x000000ffff037224 */ /* 0x002fc600078e0071 */
[----:B------:R-:W-:Y:S04]  /*22e50*/  STL [R1+0x478], R112 ;  /* 0x0004787001007387 */ /* 0x000fe80000100800 */
[----:B------:R1:W-:Y:S04]  /*22e60*/  STL [R1+0x474], R3 ;  /* 0x0004740301007387 */ /* 0x0003e80000100800 */
[----:B--2---:R2:W-:Y:S01]  /*22e70*/  STL [R1+0x480], R118 ;  /* 0x0004807601007387 */ /* 0x0045e20000100800 */
[----:B-1----:R-:W-:-:S03]  /*22e80*/  MOV R3, R119 ;  /* 0x0000007700037202 */ /* 0x002fc60000000f00 */
[----:B--2---:R-:W2:Y:S04]  /*22e90*/  LDL.LU.64 R118, [R1+0x7d0] ;  /* 0x0007d00001767983 */ /* 0x004ea80000300a00 */
[----:B------:R1:W-:Y:S04]  /*22ea0*/  STL [R1+0x47c], R3 ;  /* 0x00047c0301007387 */ /* 0x0003e80000100800 */
[----:B----4-:R4:W-:Y:S01]  /*22eb0*/  STL [R1+0x488], R122 ;  /* 0x0004887a01007387 */ /* 0x0109e20000100800 */
[----:B-1----:R-:W-:-:S03]  /*22ec0*/  IMAD.MOV.U32 R3, RZ, RZ, R123 ;  /* 0x000000ffff037224 */ /* 0x002fc600078e007b */
[----:B----4-:R-:W4:Y:S04]  /*22ed0*/  LDL.LU.64 R122, [R1+0x6a8] ;  /* 0x0006a800017a7983 */ /* 0x010f280000300a00 */
[----:B------:R1:W-:Y:S04]  /*22ee0*/  STL [R1+0x484], R3 ;  /* 0x0004840301007387 */ /* 0x0003e80000100800 */
[----:B------:R1:W-:Y:S02]  /*22ef0*/  STL [R1+0x490], R120 ;  /* 0x0004907801007387 */ /* 0x0003e40000100800 */
[----:B-1----:R-:W-:-:S02]  /*22f00*/  IMAD.MOV.U32 R3, RZ, RZ, R121 ;  /* 0x000000ffff037224 */ /* 0x002fc400078e0079 */
[----:B------:R-:W4:Y:S04]  /*22f10*/  LDL.LU.64 R120, [R1+0x4e0] ;  /* 0x0004e00001787983 */ /* 0x000f280000300a00 */
[----:B------:R1:W-:Y:S04]  /*22f20*/  STL [R1+0x48c], R3 ;  /* 0x00048c0301007387 */ /* 0x0003e80000100800 */
[----:B------:R3:W-:Y:S01]  /*22f30*/  STL [R1+0x498], R124 ;  /* 0x0004987c01007387 */ /* 0x0007e20000100800 */
[----:B-1----:R-:W-:-:S05]  /*22f40*/  IMAD.MOV.U32 R3, RZ, RZ, R125 ;  /* 0x000000ffff037224 */ /* 0x002fca00078e007d */
[----:B------:R1:W-:Y:S04]  /*22f50*/  STL [R1+0x494], R3 ;  /* 0x0004940301007387 */ /* 0x0003e80000100800 */
[----:B---3--:R3:W-:Y:S04]  /*22f60*/  STL [R1+0x4a0], R116 ;  /* 0x0004a07401007387 */ /* 0x0087e80000100800 */
[----:B------:R-:W4:Y:S01]  /*22f70*/  LDL.LU.64 R124, [R1+0x7f0] ;  /* 0x0007f000017c7983 */ /* 0x000f220000300a00 */
[----:B-1----:R-:W-:-:S03]  /*22f80*/  IMAD.MOV.U32 R3, RZ, RZ, R117 ;  /* 0x000000ffff037224 */ /* 0x002fc600078e0075 */
[----:B---3--:R-:W3:Y:S04]  /*22f90*/  LDL.LU.64 R116, [R1+0x6c8] ;  /* 0x0006c80001747983 */ /* 0x008ee80000300a00 */
[----:B------:R1:W-:Y:S02]  /*22fa0*/  STL [R1+0x49c], R3 ;  /* 0x00049c0301007387 */ /* 0x0003e40000100800 */
[----:B-1----:R-:W-:Y:S02]  /*22fb0*/  IMAD.MOV.U32 R3, RZ, RZ, R127 ;  /* 0x000000ffff037224 */ /* 0x002fe400078e007f */
[----:B------:R1:W-:Y:S04]  /*22fc0*/  STL [R1+0x4a8], R126 ;  /* 0x0004a87e01007387 */ /* 0x0003e80000100800 */
[----:B------:R1:W-:Y:S04]  /*22fd0*/  STL [R1+0x4a4], R3 ;  /* 0x0004a40301007387 */ /* 0x0003e80000100800 */
[----:B------:R-:W-:Y:S04]  /*22fe0*/  STL [R1+0x4b0], R114 ;  /* 0x0004b07201007387 */ /* 0x000fe80000100800 */
[----:B-1----:R-:W3:Y:S01]  /*22ff0*/  LDL.LU.64 R126, [R1+0x500] ;  /* 0x00050000017e7983 */ /* 0x002ee20000300a00 */
[----:B------:R-:W-:-:S05]  /*23000*/  IMAD.MOV.U32 R3, RZ, RZ, R115 ;  /* 0x000000ffff037224 */ /* 0x000fca00078e0073 */
[----:B------:R1:W-:Y:S04]  /*23010*/  STL [R1+0x4ac], R3 ;  /* 0x0004ac0301007387 */ /* 0x0003e80000100800 */
[----:B------:R2:W-:Y:S01]  /*23020*/  STL [R1+0x4b8], R134 ;  /* 0x0004b88601007387 */ /* 0x0005e20000100800 */
[----:B-1----:R-:W-:-:S03]  /*23030*/  IMAD.MOV.U32 R3, RZ, RZ, R135 ;  /* 0x000000ffff037224 */ /* 0x002fc600078e0087 */
[----:B--2---:R-:W-:Y:S04]  /*23040*/  STL [R1+0x4c0], R118 ;  /* 0x0004c07601007387 */ /* 0x004fe80000100800 */
[----:B------:R1:W-:Y:S04]  /*23050*/  STL [R1+0x4b4], R3 ;  /* 0x0004b40301007387 */ /* 0x0003e80000100800 */
[----:B------:R-:W2:Y:S01]  /*23060*/  LDL.LU.64 R134, [R1+0x810] ;  /* 0x0008100001867983 */ /* 0x000ea20000300a00 */
[----:B-1----:R-:W-:-:S03]  /*23070*/  IMAD.MOV.U32 R3, RZ, RZ, R119 ;  /* 0x000000ffff037224 */ /* 0x002fc600078e0077 */
[----:B------:R-:W2:Y:S04]  /*23080*/  LDL.LU.64 R118, [R1+0x6e8] ;  /* 0x0006e80001767983 */ /* 0x000ea80000300a00 */
[----:B------:R1:W-:Y:S04]  /*23090*/  STL [R1+0x4bc], R3 ;  /* 0x0004bc0301007387 */ /* 0x0003e80000100800 */
[----:B----4-:R4:W-:Y:S01]  /*230a0*/  STL [R1+0x4c8], R122 ;  /* 0x0004c87a01007387 */ /* 0x0109e20000100800 */
[----:B-1----:R-:W-:-:S03]  /*230b0*/  IMAD.MOV.U32 R3, RZ, RZ, R123 ;  /* 0x000000ffff037224 */ /* 0x002fc600078e007b */
[----:B----4-:R-:W4:Y:S04]  /*230c0*/  LDL.LU.64 R122, [R1+0x520] ;  /* 0x00052000017a7983 */ /* 0x010f280000300a00 */
[----:B------:R1:W-:Y:S04]  /*230d0*/  STL [R1+0x4c4], R3 ;  /* 0x0004c40301007387 */ /* 0x0003e80000100800 */
[----:B------:R-:W-:Y:S01]  /*230e0*/  STL [R1+0x4d0], R120 ;  /* 0x0004d07801007387 */ /* 0x000fe20000100800 */
[----:B-1----:R-:W-:-:S05]  /*230f0*/  MOV R3, R121 ;  /* 0x0000007900037202 */ /* 0x002fca0000000f00 */
[----:B------:R1:W-:Y:S04]  /*23100*/  STL [R1+0x4cc], R3 ;  /* 0x0004cc0301007387 */ /* 0x0003e80000100800 */
[----:B------:R1:W-:Y:S02]  /*23110*/  STL [R1+0x4d8], R130 ;  /* 0x0004d88201007387 */ /* 0x0003e40000100800 */
[----:B-1----:R-:W-:Y:S02]  /*23120*/  IMAD.MOV.U32 R3, RZ, RZ, R131 ;  /* 0x000000ffff037224 */ /* 0x002fe400078e0083 */
[----:B------:R-:W4:Y:S04]  /*23130*/  LDL.LU.64 R130, [R1+0x830] ;  /* 0x0008300001827983 */ /* 0x000f280000300a00 */
[----:B------:R1:W-:Y:S04]  /*23140*/  STL [R1+0x4d4], R3 ;  /* 0x0004d40301007387 */ /* 0x0003e80000100800 */
[----:B------:R3:W-:Y:S01]  /*23150*/  STL [R1+0x4e0], R124 ;  /* 0x0004e07c01007387 */ /* 0x0007e20000100800 */
[----:B-1----:R-:W-:-:S03]  /*23160*/  IMAD.MOV.U32 R3, RZ, RZ, R125 ;  /* 0x000000ffff037224 */ /* 0x002fc600078e007d */
[----:B---3--:R-:W-:Y:S04]  /*23170*/  STL [R1+0x4e8], R116 ;  /* 0x0004e87401007387 */ /* 0x008fe80000100800 */
[----:B------:R1:W-:Y:S04]  /*23180*/  STL [R1+0x4dc], R3 ;  /* 0x0004dc0301007387 */ /* 0x0003e80000100800 */
[----:B------:R-:W3:Y:S04]  /*23190*/  LDL.LU.64 R120, [R1+0x708] ;  /* 0x0007080001787983 */ /* 0x000ee80000300a00 */
[----:B------:R-:W3:Y:S01]  /*231a0*/  LDL.LU.64 R124, [R1+0x540] ;  /* 0x00054000017c7983 */ /* 0x000ee20000300a00 */
[----:B-1----:R-:W-:-:S05]  /*231b0*/  IMAD.MOV.U32 R3, RZ, RZ, R117 ;  /* 0x000000ffff037224 */ /* 0x002fca00078e0075 */
[----:B------:R1:W-:Y:S02]  /*231c0*/  STL [R1+0x4e4], R3 ;  /* 0x0004e40301007387 */ /* 0x0003e40000100800 */
[----:B-1----:R-:W-:Y:S02]  /*231d0*/  IMAD.MOV.U32 R3, RZ, RZ, R127 ;  /* 0x000000ffff037224 */ /* 0x002fe400078e007f */
[----:B------:R-:W-:Y:S04]  /*231e0*/  STL [R1+0x4f0], R126 ;  /* 0x0004f07e01007387 */ /* 0x000fe80000100800 */
[----:B------:R-:W-:Y:S04]  /*231f0*/  STL [R1+0x4f8], R146 ;  /* 0x0004f89201007387 */ /* 0x000fe80000100800 */
[----:B------:R1:W-:Y:S02]  /*23200*/  STL [R1+0x4ec], R3 ;  /* 0x0004ec0301007387 */ /* 0x0003e40000100800 */
[----:B-1----:R-:W-:-:S02]  /*23210*/  IMAD.MOV.U32 R3, RZ, RZ, R147 ;  /* 0x000000ffff037224 */ /* 0x002fc400078e0093 */
[----:B------:R-:W3:Y:S04]  /*23220*/  LDL.LU.64 R146, [R1+0x850] ;  /* 0x0008500001927983 */ /* 0x000ee80000300a00 */
[----:B------:R1:W-:Y:S04]  /*23230*/  STL [R1+0x4f4], R3 ;  /* 0x0004f40301007387 */ /* 0x0003e80000100800 */
[----:B--2---:R2:W-:Y:S04]  /*23240*/  STL [R1+0x500], R134 ;  /* 0x0005008601007387 */ /* 0x0045e80000100800 */
[----:B------:R-:W3:Y:S01]  /*23250*/  LDL.LU.64 R126, [R1+0x728] ;  /* 0x00072800017e7983 */ /* 0x000ee20000300a00 */
[----:B-1----:R-:W-:-:S05]  /*23260*/  IMAD.MOV.U32 R3, RZ, RZ, R135 ;  /* 0x000000ffff037224 */ /* 0x002fca00078e0087 */
[----:B------:R1:W-:Y:S04]  /*23270*/  STL [R1+0x4fc], R3 ;  /* 0x0004fc0301007387 */ /* 0x0003e80000100800 */
[----:B------:R-:W-:Y:S04]  /*23280*/  STL [R1+0x508], R118 ;  /* 0x0005087601007387 */ /* 0x000fe80000100800 */
[----:B--2---:R-:W2:Y:S01]  /*23290*/  LDL.LU.64 R134, [R1+0x630] ;  /* 0x0006300001867983 */ /* 0x004ea20000300a00 */
[----:B-1----:R-:W-:-:S05]  /*232a0*/  IMAD.MOV.U32 R3, RZ, RZ, R119 ;  /* 0x000000ffff037224 */ /* 0x002fca00078e0077 */
[----:B------:R1:W-:Y:S04]  /*232b0*/  STL [R1+0x504], R3 ;  /* 0x0005040301007387 */ /* 0x0003e80000100800 */
[----:B----4-:R4:W-:Y:S01]  /*232c0*/  STL [R1+0x510], R122 ;  /* 0x0005107a01007387 */ /* 0x0109e20000100800 */
[----:B-1----:R-:W-:-:S03]  /*232d0*/  IMAD.MOV.U32 R3, RZ, RZ, R123 ;  /* 0x000000ffff037224 */ /* 0x002fc600078e007b */
[----:B------:R-:W-:Y:S04]  /*232e0*/  STL [R1+0x518], R128 ;  /* 0x0005188001007387 */ /* 0x000fe80000100800 */
[----:B------:R1:W-:Y:S04]  /*232f0*/  STL [R1+0x50c], R3 ;  /* 0x00050c0301007387 */ /* 0x0003e80000100800 */
[----:B----4-:R-:W4:Y:S01]  /*23300*/  LDL.LU.64 R122, [R1+0x870] ;  /* 0x00087000017a7983 */ /* 0x010f220000300a00 */
[----:B-1----:R-:W-:-:S03]  /*23310*/  IMAD.MOV.U32 R3, RZ, RZ, R129 ;  /* 0x000000ffff037224 */ /* 0x002fc600078e0081 */
[----:B------:R-:W4:Y:S04]  /*23320*/  LDL.LU.64 R128, [R1+0x748] ;  /* 0x0007480001807983 */ /* 0x000f280000300a00 */
[----:B------:R1:W-:Y:S04]  /*23330*/  STL [R1+0x514], R3 ;  /* 0x0005140301007387 */ /* 0x0003e80000100800 */
[----:B------:R1:W-:Y:S02]  /*23340*/  STL [R1+0x520], R130 ;  /* 0x0005208201007387 */ /* 0x0003e40000100800 */
[----:B-1----:R-:W-:-:S02]  /*23350*/  MOV R3, R131 ;  /* 0x0000008300037202 */ /* 0x002fc40000000f00 */
[----:B------:R-:W4:Y:S04]  /*23360*/  LDL.LU.64 R130, [R1+0x648] ;  /* 0x0006480001827983 */ /* 0x000f280000300a00 */
[----:B------:R3:W-:Y:S02]  /*23370*/  STL [R1+0x51c], R3 ;  /* 0x00051c0301007387 */ /* 0x0007e40000100800 */
[----:B---3--:R-:W-:Y:S02]  /*23380*/  IMAD.MOV.U32 R3, RZ, RZ, R121 ;  /* 0x000000ffff037224 */ /* 0x008fe400078e0079 */
[----:B------:R-:W-:Y:S04]  /*23390*/  STL [R1+0x528], R120 ;  /* 0x0005287801007387 */ /* 0x000fe80000100800 */
[----:B------:R1:W-:Y:S04]  /*233a0*/  STL [R1+0x524], R3 ;  /* 0x0005240301007387 */ /* 0x0003e80000100800 */
[----:B------:R3:W-:Y:S01]  /*233b0*/  STL [R1+0x530], R124 ;  /* 0x0005307c01007387 */ /* 0x0007e20000100800 */
[----:B-1----:R-:W-:-:S03]  /*233c0*/  IMAD.MOV.U32 R3, RZ, RZ, R125 ;  /* 0x000000ffff037224 */ /* 0x002fc600078e007d */
[----:B------:R1:W-:Y:S04]  /*233d0*/  STL [R1+0x538], R142 ;  /* 0x0005388e01007387 */ /* 0x0003e80000100800 */
[----:B------:R1:W-:Y:S04]  /*233e0*/  STL [R1+0x52c], R3 ;  /* 0x00052c0301007387 */ /* 0x0003e80000100800 */
[----:B---3--:R-:W3:Y:S01]  /*233f0*/  LDL.LU.64 R124, [R1+0x890] ;  /* 0x00089000017c7983 */ /* 0x008ee20000300a00 */
[----:B-1----:R-:W-:Y:S02]  /*23400*/  IMAD.MOV.U32 R142, RZ, RZ, R144 ;  /* 0x000000ffff8e7224 */ /* 0x002fe400078e0090 */
[----:B------:R-:W-:-:S02]  /*23410*/  IMAD.MOV.U32 R3, RZ, RZ, R143 ;  /* 0x000000ffff037224 */ /* 0x000fc400078e008f */
[----:B------:R-:W-:Y:S02]  /*23420*/  IMAD.MOV.U32 R143, RZ, RZ, R145 ;  /* 0x000000ffff8f7224 */ /* 0x000fe400078e0091 */
[----:B------:R-:W3:Y:S04]  /*23430*/  LDL.LU.64 R144, [R1+0x768] ;  /* 0x0007680001907983 */ /* 0x000ee80000300a00 */
[----:B------:R1:W-:Y:S04]  /*23440*/  STL [R1+0x534], R3 ;  /* 0x0005340301007387 */ /* 0x0003e80000100800 */
[----:B------:R1:W-:Y:S02]  /*23450*/  STL [R1+0x540], R146 ;  /* 0x0005409201007387 */ /* 0x0003e40000100800 */
[----:B-1----:R-:W-:-:S02]  /*23460*/  IMAD.MOV.U32 R3, RZ, RZ, R147 ;  /* 0x000000ffff037224 */ /* 0x002fc400078e0093 */
[----:B------:R-:W3:Y:S04]  /*23470*/  LDL.LU.64 R146, [R1+0x660] ;  /* 0x0006600001927983 */ /* 0x000ee80000300a00 */
[----:B------:R1:W-:Y:S04]  /*23480*/  STL [R1+0x53c], R3 ;  /* 0x00053c0301007387 */ /* 0x0003e80000100800 */
[----:B------:R2:W-:Y:S01]  /*23490*/  STL [R1+0x548], R126 ;  /* 0x0005487e01007387 */ /* 0x0005e20000100800 */
[----:B-1----:R-:W-:-:S05]  /*234a0*/  IMAD.MOV.U32 R3, RZ, RZ, R127 ;  /* 0x000000ffff037224 */ /* 0x002fca00078e007f */
[----:B------:R1:W-:Y:S04]  /*234b0*/  STL [R1+0x544], R3 ;  /* 0x0005440301007387 */ /* 0x0003e80000100800 */
[----:B--2---:R2:W-:Y:S04]  /*234c0*/  STL [R1+0x550], R134 ;  /* 0x0005508601007387 */ /* 0x0045e80000100800 */
[----:B------:R-:W3:Y:S01]  /*234d0*/  LDL.LU.64 R126, [R1+0x8b0] ;  /* 0x0008b000017e7983 */ /* 0x000ee20000300a00 */
[----:B-1----:R-:W-:-:S05]  /*234e0*/  IMAD.MOV.U32 R3, RZ, RZ, R135 ;  /* 0x000000ffff037224 */ /* 0x002fca00078e0087 */
[----:B------:R1:W-:Y:S01]  /*234f0*/  STL [R1+0x54c], R3 ;  /* 0x00054c0301007387 */ /* 0x0003e20000100800 */
[----:B--2---:R-:W-:Y:S01]  /*23500*/  IMAD.MOV.U32 R134, RZ, RZ, R150 ;  /* 0x000000ffff867224 */ /* 0x004fe200078e0096 */
[----:B------:R-:W-:Y:S02]  /*23510*/  MOV R135, R151 ;  /* 0x0000009700877202 */ /* 0x000fe40000000f00 */
[----:B------:R2:W-:Y:S04]  /*23520*/  STL [R1+0x558], R136 ;  /* 0x0005588801007387 */ /* 0x0005e80000100800 */
[----:B------:R-:W3:Y:S01]  /*23530*/  LDL.LU.64 R150, [R1+0x788] ;  /* 0x0007880001967983 */ /* 0x000ee20000300a00 */
[----:B-1----:R-:W-:-:S03]  /*23540*/  IMAD.MOV.U32 R3, RZ, RZ, R137 ;  /* 0x000000ffff037224 */ /* 0x002fc600078e0089 */
[----:B----4-:R-:W-:Y:S04]  /*23550*/  STL [R1+0x560], R122 ;  /* 0x0005607a01007387 */ /* 0x010fe80000100800 */
[----:B------:R1:W-:Y:S04]  /*23560*/  STL [R1+0x554], R3 ;  /* 0x0005540301007387 */ /* 0x0003e80000100800 */
[----:B--2---:R-:W2:Y:S01]  /*23570*/  LDL.LU.64 R136, [R1+0x670] ;  /* 0x0006700001887983 */ /* 0x004ea20000300a00 */
[----:B-1----:R-:W-:-:S03]  /*23580*/  IMAD.MOV.U32 R3, RZ, RZ, R123 ;  /* 0x000000ffff037224 */ /* 0x002fc600078e007b */
[----:B------:R-:W-:Y:S04]  /*23590*/  STL [R1+0x568], R128 ;  /* 0x0005688001007387 */ /* 0x000fe80000100800 */
[----:B------:R1:W-:Y:S02]  /*235a0*/  STL [R1+0x55c], R3 ;  /* 0x00055c0301007387 */ /* 0x0003e40000100800 */
[----:B-1----:R-:W-:Y:S02]  /*235b0*/  IMAD.MOV.U32 R3, RZ, RZ, R129 ;  /* 0x000000ffff037224 */ /* 0x002fe400078e0081 */
[----:B------:R-:W-:Y:S04]  /*235c0*/  STL [R1+0x570], R130 ;  /* 0x0005708201007387 */ /* 0x000fe80000100800 */
[----:B------:R1:W-:Y:S04]  /*235d0*/  STL [R1+0x564], R3 ;  /* 0x0005640301007387 */ /* 0x0003e80000100800 */
[----:B------:R-:W4:Y:S01]  /*235e0*/  LDL.LU.64 R128, [R1+0x8d0] ;  /* 0x0008d00001807983 */ /* 0x000f220000300a00 */
[----:B-1----:R-:W-:-:S03]  /*235f0*/  IMAD.MOV.U32 R3, RZ, RZ, R131 ;  /* 0x000000ffff037224 */ /* 0x002fc600078e0083 */
[----:B------:R-:W4:Y:S04]  /*23600*/  LDL.LU.64 R130, [R1+0x7a8] ;  /* 0x0007a80001827983 */ /* 0x000f280000300a00 */
[----:B------:R1:W-:Y:S04]  /*23610*/  STL [R1+0x56c], R3 ;  /* 0x00056c0301007387 */ /* 0x0003e80000100800 */
[----:B------:R1:W-:Y:S02]  /*23620*/  STL [R1+0x578], R132 ;  /* 0x0005788401007387 */ /* 0x0003e40000100800 */
[----:B-1----:R-:W-:-:S02]  /*23630*/  IMAD.MOV.U32 R3, RZ, RZ, R133 ;  /* 0x000000ffff037224 */ /* 0x002fc400078e0085 */
[----:B------:R-:W4:Y:S04]  /*23640*/  LDL.LU.64 R132, [R1+0x688] ;  /* 0x0006880001847983 */ /* 0x000f280000300a00 */
[----:B------:R1:W-:Y:S04]  /*23650*/  STL [R1+0x574], R3 ;  /* 0x0005740301007387 */ /* 0x0003e80000100800 */
[----:B---3--:R-:W-:Y:S01]  /*23660*/  STL [R1+0x580], R124 ;  /* 0x0005807c01007387 */ /* 0x008fe20000100800 */
[----:B-1----:R-:W-:-:S05]  /*23670*/  IMAD.MOV.U32 R3, RZ, RZ, R125 ;  /* 0x000000ffff037224 */ /* 0x002fca00078e007d */
[----:B------:R1:W-:Y:S04]  /*23680*/  STL [R1+0x57c], R3 ;  /* 0x00057c0301007387 */ /* 0x0003e80000100800 */
[----:B------:R3:W-:Y:S01]  /*23690*/  STL [R1+0x588], R144 ;  /* 0x0005889001007387 */ /* 0x0007e20000100800 */
[----:B-1----:R-:W-:-:S03]  /*236a0*/  IMAD.MOV.U32 R3, RZ, RZ, R145 ;  /* 0x000000ffff037224 */ /* 0x002fc600078e0091 */
[----:B---3--:R-:W3:Y:S04]  /*236b0*/  LDL.LU.64 R144, [R1+0x8f0] ;  /* 0x0008f00001907983 */ /* 0x008ee80000300a00 */
[----:B------:R1:W-:Y:S04]  /*236c0*/  STL [R1+0x584], R3 ;  /* 0x0005840301007387 */ /* 0x0003e80000100800 */
[----:B------:R1:W-:Y:S02]  /*236d0*/  STL [R1+0x590], R146 ;  /* 0x0005909201007387 */ /* 0x0003e40000100800 */
[----:B-1----:R-:W-:-:S02]  /*236e0*/  IMAD.MOV.U32 R3, RZ, RZ, R147 ;  /* 0x000000ffff037224 */ /* 0x002fc400078e0093 */
[----:B------:R-:W3:Y:S04]  /*236f0*/  LDL.LU.64 R146, [R1+0x7c8] ;  /* 0x0007c80001927983 */ /* 0x000ee80000300a00 */
[----:B------:R1:W-:Y:S04]  /*23700*/  STL [R1+0x58c], R3 ;  /* 0x00058c0301007387 */ /* 0x0003e80000100800 */
[----:B------:R1:W-:Y:S02]  /*23710*/  STL [R1+0x598], R148 ;  /* 0x0005989401007387 */ /* 0x0003e40000100800 */
[----:B-1----:R-:W-:-:S02]  /*23720*/  IMAD.MOV.U32 R3, RZ, RZ, R149 ;  /* 0x000000ffff037224 */ /* 0x002fc400078e0095 */
[----:B------:R-:W3:Y:S04]  /*23730*/  LDL.LU.64 R148, [R1+0x6a0] ;  /* 0x0006a00001947983 */ /* 0x000ee80000300a00 */
[----:B------:R1:W-:Y:S04]  /*23740*/  STL [R1+0x594], R3 ;  /* 0x0005940301007387 */ /* 0x0003e80000100800 */
[----:B------:R-:W-:Y:S01]  /*23750*/  STL [R1+0x5a0], R126 ;  /* 0x0005a07e01007387 */ /* 0x000fe20000100800 */
[----:B-1----:R-:W-:-:S05]  /*23760*/  MOV R3, R127 ;  /* 0x0000007f00037202 */ /* 0x002fca0000000f00 */
[----:B------:R1:W-:Y:S04]  /*23770*/  STL [R1+0x59c], R3 ;  /* 0x00059c0301007387 */ /* 0x0003e80000100800 */
[----:B------:R2:W-:Y:S01]  /*23780*/  STL [R1+0x5a8], R150 ;  /* 0x0005a89601007387 */ /* 0x0005e20000100800 */
[----:B-1----:R-:W-:-:S03]  /*23790*/  IMAD.MOV.U32 R3, RZ, RZ, R151 ;  /* 0x000000ffff037224 */ /* 0x002fc600078e0097 */
[----:B--2---:R-:W2:Y:S04]  /*237a0*/  LDL.LU.64 R150, [R1+0x910] ;  /* 0x0009100001967983 */ /* 0x004ea80000300a00 */
[----:B------:R1:W-:Y:S04]  /*237b0*/  STL [R1+0x5a4], R3 ;  /* 0x0005a40301007387 */ /* 0x0003e80000100800 */
[----:B------:R1:W-:Y:S02]  /*237c0*/  STL [R1+0x5b0], R136 ;  /* 0x0005b08801007387 */ /* 0x0003e40000100800 */
[----:B-1----:R-:W-:-:S02]  /*237d0*/  IMAD.MOV.U32 R3, RZ, RZ, R137 ;  /* 0x000000ffff037224 */ /* 0x002fc400078e0089 */
[----:B------:R-:W2:Y:S04]  /*237e0*/  LDL.LU.64 R136, [R1+0x7e8] ;  /* 0x0007e80001887983 */ /* 0x000ea80000300a00 */
[----:B------:R1:W-:Y:S04]  /*237f0*/  STL [R1+0x5ac], R3 ;  /* 0x0005ac0301007387 */ /* 0x0003e80000100800 */
[----:B------:R1:W-:Y:S02]  /*23800*/  STL [R1+0x5b8], R138 ;  /* 0x0005b88a01007387 */ /* 0x0003e40000100800 */
[----:B-1----:R-:W-:-:S02]  /*23810*/  IMAD.MOV.U32 R3, RZ, RZ, R139 ;  /* 0x000000ffff037224 */ /* 0x002fc400078e008b */
[----:B------:R-:W2:Y:S04]  /*23820*/  LDL.LU.64 R138, [R1+0x6c0] ;  /* 0x0006c000018a7983 */ /* 0x000ea80000300a00 */
[----:B------:R1:W-:Y:S04]  /*23830*/  STL [R1+0x5b4], R3 ;  /* 0x0005b40301007387 */ /* 0x0003e80000100800 */
[----:B----4-:R-:W-:Y:S01]  /*23840*/  STL [R1+0x5c0], R128 ;  /* 0x0005c08001007387 */ /* 0x010fe20000100800 */
[----:B-1----:R-:W-:-:S05]  /*23850*/  IMAD.MOV.U32 R3, RZ, RZ, R129 ;  /* 0x000000ffff037224 */ /* 0x002fca00078e0081 */
[----:B------:R1:W-:Y:S04]  /*23860*/  STL [R1+0x5bc], R3 ;  /* 0x0005bc0301007387 */ /* 0x0003e80000100800 */
[----:B------:R4:W-:Y:S01]  /*23870*/  STL [R1+0x5c8], R130 ;  /* 0x0005c88201007387 */ /* 0x0009e20000100800 */
[----:B-1----:R-:W-:-:S03]  /*23880*/  IMAD.MOV.U32 R3, RZ, RZ, R131 ;  /* 0x000000ffff037224 */ /* 0x002fc600078e0083 */
[----:B----4-:R-:W4:Y:S04]  /*23890*/  LDL.LU.64 R130, [R1+0x930] ;  /* 0x0009300001827983 */ /* 0x010f280000300a00 */
[----:B------:R1:W-:Y:S04]  /*238a0*/  STL [R1+0x5c4], R3 ;  /* 0x0005c40301007387 */ /* 0x0003e80000100800 */
[----:B------:R1:W-:Y:S02]  /*238b0*/  STL [R1+0x5d0], R132 ;  /* 0x0005d08401007387 */ /* 0x0003e40000100800 */
[----:B-1----:R-:W-:-:S02]  /*238c0*/  IMAD.MOV.U32 R3, RZ, RZ, R133 ;  /* 0x000000ffff037224 */ /* 0x002fc400078e0085 */
[----:B------:R-:W4:Y:S04]  /*238d0*/  LDL.LU.64 R132, [R1+0x808] ;  /* 0x0008080001847983 */ /* 0x000f280000300a00 */
[----:B------:R1:W-:Y:S04]  /*238e0*/  STL [R1+0x5cc], R3 ;  /* 0x0005cc0301007387 */ /* 0x0003e80000100800 */
[----:B------:R1:W-:Y:S02]  /*238f0*/  STL [R1+0x5d8], R142 ;  /* 0x0005d88e01007387 */ /* 0x0003e40000100800 */
[----:B-1----:R-:W-:-:S02]  /*23900*/  IMAD.MOV.U32 R3, RZ, RZ, R143 ;  /* 0x000000ffff037224 */ /* 0x002fc400078e008f */
[----:B------:R-:W4:Y:S04]  /*23910*/  LDL.LU.64 R142, [R1+0x6e0] ;  /* 0x0006e000018e7983 */ /* 0x000f280000300a00 */
[----:B------:R1:W-:Y:S04]  /*23920*/  STL [R1+0x5d4], R3 ;  /* 0x0005d40301007387 */ /* 0x0003e80000100800 */
[----:B---3--:R3:W-:Y:S01]  /*23930*/  STL [R1+0x5e0], R144 ;  /* 0x0005e09001007387 */ /* 0x0087e20000100800 */
        /* <DEDUP_REMOVED lines=8> */
[----:B-1----:R-:W-:-:S02]  /*239c0*/  MOV R3, R149 ;  /* 0x0000009500037202 */ /* 0x002fc40000000f00 */
[----:B------:R-:W3:Y:S04]  /*239d0*/  LDL.LU.64 R148, [R1+0x828] ;  /* 0x0008280001947983 */ /* 0x000ee80000300a00 */
[----:B------:R1:W-:Y:S04]  /*239e0*/  STL [R1+0x5ec], R3 ;  /* 0x0005ec0301007387 */ /* 0x0003e80000100800 */
[----:B------:R1:W-:Y:S02]  /*239f0*/  STL [R1+0x5f8], R134 ;  /* 0x0005f88601007387 */ /* 0x0003e40000100800 */
[----:B-1----:R-:W-:-:S02]  /*23a00*/  IMAD.MOV.U32 R3, RZ, RZ, R135 ;  /* 0x000000ffff037224 */ /* 0x002fc400078e0087 */
[----:B------:R-:W3:Y:S04]  /*23a10*/  LDL.LU.64 R134, [R1+0x700] ;  /* 0x0007000001867983 */ /* 0x000ee80000300a00 */
[----:B------:R1:W-:Y:S04]  /*23a20*/  STL [R1+0x5f4], R3 ;  /* 0x0005f40301007387 */ /* 0x0003e80000100800 */
[----:B--2---:R2:W-:Y:S01]  /*23a30*/  STL [R1+0x600], R150 ;  /* 0x0006009601007387 */ /* 0x0045e20000100800 */
        /* <DEDUP_REMOVED lines=72> */
[----:B-1----:R-:W-:-:S03]  /*23ec0*/  MOV R3, R145 ;  /* 0x0000009100037202 */ /* 0x002fc60000000f00 */
        /* <DEDUP_REMOVED lines=35> */
[----:B-1----:R-:W-:-:S02]  /*24100*/  MOV R3, R133 ;  /* 0x0000008500037202 */ /* 0x002fc40000000f00 */
        /* <DEDUP_REMOVED lines=35> */
[----:B-1----:R-:W-:-:S02]  /*24340*/  MOV R3, R141 ;  /* 0x0000008d00037202 */ /* 0x002fc40000000f00 */
[----:B------:R-:W2:Y:S04]  /*24350*/  LDL.LU.64 R140, [R1+0x778] ;  /* 0x00077800018c7983 */ /* 0x000ea80000300a00 */
        /* <DEDUP_REMOVED lines=9> */
[----:B------:R1:W-:Y:S02]  /*243f0*/  STL [R1+0x738], R142 ;  /* 0x0007388e01007387 */ /* 0x0003e40000100800 */
[----:B-1----:R-:W-:Y:S02]  /*24400*/  IMAD.MOV.U32 R3, RZ, RZ, R143 ;  /* 0x000000ffff037224 */ /* 0x002fe400078e008f */
        /* <DEDUP_REMOVED lines=14> */
[----:B------:R-:W-:Y:S04]  /*244f0*/  STL [R1+0x758], R134 ;  /* 0x0007588601007387 */ /* 0x000fe80000100800 */
[----:B------:R-:W3:Y:S01]  /*24500*/  LDL.LU.64 R132, [R1+0x860] ;  /* 0x0008600001847983 */ /* 0x000ee20000300a00 */
[----:B-1----:R-:W-:-:S05]  /*24510*/  IMAD.MOV.U32 R3, RZ, RZ, R135 ;  /* 0x000000ffff037224 */ /* 0x002fca00078e0087 */
[----:B------:R2:W-:Y:S02]  /*24520*/  STL [R1+0x754], R3 ;  /* 0x0007540301007387 */ /* 0x0005e40000100800 */
[----:B--2---:R-:W-:Y:S02]  /*24530*/  IMAD.MOV.U32 R3, RZ, RZ, R151 ;  /* 0x000000ffff037224 */ /* 0x004fe400078e0097 */
[----:B------:R1:W-:Y:S04]  /*24540*/  STL [R1+0x760], R150 ;  /* 0x0007609601007387 */ /* 0x0003e80000100800 */
[----:B-1----:R-:W2:Y:S04]  /*24550*/  LDL.LU.64 R150, [R1+0x7b8] ;  /* 0x0007b80001967983 */ /* 0x002ea80000300a00 */
[----:B------:R1:W-:Y:S04]  /*24560*/  STL [R1+0x75c], R3 ;  /* 0x00075c0301007387 */ /* 0x0003e80000100800 */
[----:B------:R1:W-:Y:S04]  /*24570*/  STL [R1+0x768], R136 ;  /* 0x0007688801007387 */ /* 0x0003e80000100800 */
[----:B------:R-:W2:Y:S01]  /*24580*/  LDL.LU.64 R134, [R1+0xa40] ;  /* 0x000a400001867983 */ /* 0x000ea20000300a00 */
[----:B-1----:R-:W-:-:S03]  /*24590*/  MOV R3, R137 ;  /* 0x0000008900037202 */ /* 0x002fc60000000f00 */
[----:B------:R-:W-:Y:S04]  /*245a0*/  STL [R1+0x770], R138 ;  /* 0x0007708a01007387 */ /* 0x000fe80000100800 */
[----:B------:R1:W-:Y:S04]  /*245b0*/  STL [R1+0x764], R3 ;  /* 0x0007640301007387 */ /* 0x0003e80000100800 */
[----:B------:R-:W2:Y:S01]  /*245c0*/  LDL.LU.64 R136, [R1+0x998] ;  /* 0x0009980001887983 */ /* 0x000ea20000300a00 */
[----:B-1----:R-:W-:-:S03]  /*245d0*/  IMAD.MOV.U32 R3, RZ, RZ, R139 ;  /* 0x000000ffff037224 */ /* 0x002fc600078e008b */
[----:B------:R-:W-:Y:S04]  /*245e0*/  STL [R1+0x778], R140 ;  /* 0x0007788c01007387 */ /* 0x000fe80000100800 */
[----:B------:R1:W-:Y:S04]  /*245f0*/  STL [R1+0x76c], R3 ;  /* 0x00076c0301007387 */ /* 0x0003e80000100800 */
[----:B------:R-:W2:Y:S01]  /*24600*/  LDL.LU.64 R138, [R1+0x880] ;  /* 0x00088000018a7983 */ /* 0x000ea20000300a00 */
[----:B-1----:R-:W-:-:S03]  /*24610*/  IMAD.MOV.U32 R3, RZ, RZ, R141 ;  /* 0x000000ffff037224 */ /* 0x002fc600078e008d */
[----:B----4-:R-:W-:Y:S04]  /*24620*/  STL [R1+0x780], R130 ;  /* 0x0007808201007387 */ /* 0x010fe80000100800 */
[----:B------:R1:W-:Y:S04]  /*24630*/  STL [R1+0x774], R3 ;  /* 0x0007740301007387 */ /* 0x0003e80000100800 */
[----:B------:R-:W4:Y:S01]  /*24640*/  LDL.LU.64 R140, [R1+0x7d8] ;  /* 0x0007d800018c7983 */ /* 0x000f220000300a00 */
[----:B-1----:R-:W-:-:S03]  /*24650*/  IMAD.MOV.U32 R3, RZ, RZ, R131 ;  /* 0x000000ffff037224 */ /* 0x002fc600078e0083 */
[----:B------:R-:W-:Y:S04]  /*24660*/  STL [R1+0x788], R128 ;  /* 0x0007888001007387 */ /* 0x000fe80000100800 */
[----:B------:R1:W-:Y:S04]  /*24670*/  STL [R1+0x77c], R3 ;  /* 0x00077c0301007387 */ /* 0x0003e80000100800 */
[----:B------:R-:W4:Y:S01]  /*24680*/  LDL.LU.64 R130, [R1+0xa50] ;  /* 0x000a500001827983 */ /* 0x000f220000300a00 */
[----:B-1----:R-:W-:-:S03]  /*24690*/  IMAD.MOV.U32 R3, RZ, RZ, R129 ;  /* 0x000000ffff037224 */ /* 0x002fc600078e0081 */
[----:B------:R-:W-:Y:S04]  /*246a0*/  STL [R1+0x790], R142 ;  /* 0x0007908e01007387 */ /* 0x000fe80000100800 */
        /* <DEDUP_REMOVED lines=20> */
[----:B--2---:R2:W-:Y:S01]  /*247f0*/  STL [R1+0x7b8], R150 ;  /* 0x0007b89601007387 */ /* 0x0045e20000100800 */
[----:B-1----:R-:W-:-:S03]  /*24800*/  IMAD.MOV.U32 R3, RZ, RZ, R151 ;  /* 0x000000ffff037224 */ /* 0x002fc600078e0097 */
[----:B------:R-:W-:Y:S04]  /*24810*/  STL [R1+0x7c0], R134 ;  /* 0x0007c08601007387 */ /* 0x000fe80000100800 */
[----:B------:R1:W-:Y:S04]  /*24820*/  STL [R1+0x7b4], R3 ;  /* 0x0007b40301007387 */ /* 0x0003e80000100800 */
[----:B--2---:R-:W2:Y:S01]  /*24830*/  LDL.LU.64 R150, [R1+0x8c0] ;  /* 0x0008c00001967983 */ /* 0x004ea20000300a00 */
[----:B-1----:R-:W-:-:S03]  /*24840*/  IMAD.MOV.U32 R3, RZ, RZ, R135 ;  /* 0x000000ffff037224 */ /* 0x002fc600078e0087 */
        /* <DEDUP_REMOVED lines=14> */
[----:B------:R-:W4:Y:S04]  /*24930*/  LDL.LU.64 R140, [R1+0x8e0] ;  /* 0x0008e000018c7983 */ /* 0x000f280000300a00 */
        /* <DEDUP_REMOVED lines=11> */
[----:B------:R1:W-:Y:S04]  /*249f0*/  STL [R1+0x7f8], R146 ;  /* 0x0007f89201007387 */ /* 0x0003e80000100800 */
[----:B------:R-:W3:Y:S01]  /*24a00*/  LDL.LU.64 R130, [R1+0x900] ;  /* 0x0009000001827983 */ /* 0x000ee20000300a00 */
[----:B-1----:R-:W-:-:S03]  /*24a10*/  MOV R3, R147 ;  /* 0x0000009300037202 */ /* 0x002fc60000000f00 */
[----:B------:R-:W-:Y:S04]  /*24a20*/  STL [R1+0x800], R148 ;  /* 0x0008009401007387 */ /* 0x000fe80000100800 */
[----:B------:R1:W-:Y:S04]  /*24a30*/  STL [R1+0x7f4], R3 ;  /* 0x0007f40301007387 */ /* 0x0003e80000100800 */
[----:B------:R-:W3:Y:S01]  /*24a40*/  LDL.LU.64 R146, [R1+0x858] ;  /* 0x0008580001927983 */ /* 0x000ee20000300a00 */
[----:B-1----:R-:W-:-:S03]  /*24a50*/  IMAD.MOV.U32 R3, RZ, RZ, R149 ;  /* 0x000000ffff037224 */ /* 0x002fc600078e0095 */
[----:B------:R-:W-:Y:S04]  /*24a60*/  STL [R1+0x808], R132 ;  /* 0x0008088401007387 */ /* 0x000fe80000100800 */
[----:B------:R1:W-:Y:S04]  /*24a70*/  STL [R1+0x7fc], R3 ;  /* 0x0007fc0301007387 */ /* 0x0003e80000100800 */
[----:B------:R-:W3:Y:S01]  /*24a80*/  LDL.LU.64 R148, [R1+0xa78] ;  /* 0x000a780001947983 */ /* 0x000ee20000300a00 */
[----:B-1----:R-:W-:-:S03]  /*24a90*/  IMAD.MOV.U32 R3, RZ, RZ, R133 ;  /* 0x000000ffff037224 */ /* 0x002fc600078e0085 */
        /* <DEDUP_REMOVED lines=20> */
[----:B------:R-:W-:Y:S04]  /*24be0*/  STL [R1+0x838], R128 ;  /* 0x0008388001007387 */ /* 0x000fe80000100800 */
[----:B------:R1:W-:Y:S04]  /*24bf0*/  STL [R1+0x82c], R3 ;  /* 0x00082c0301007387 */ /* 0x0003e80000100800 */
[----:B------:R-:W4:Y:S01]  /*24c00*/  LDL.LU.64 R140, [R1+0x948] ;  /* 0x00094800018c7983 */ /* 0x000f220000300a00 */
[----:B-1----:R-:W-:-:S03]  /*24c10*/  IMAD.MOV.U32 R3, RZ, RZ, R129 ;  /* 0x000000ffff037224 */ /* 0x002fc600078e0081 */
[----:B------:R-:W-:Y:S04]  /*24c20*/  STL [R1+0x840], R142 ;  /* 0x0008408e01007387 */ /* 0x000fe80000100800 */
[----:B------:R1:W-:Y:S02]  /*24c30*/  STL [R1+0x834], R3 ;  /* 0x0008340301007387 */ /* 0x0003e40000100800 */
[----:B-1----:R-:W-:Y:S02]  /*24c40*/  MOV R3, R143 ;  /* 0x0000008f00037202 */ /* 0x002fe40000000f00 */
[----:B------:R-:W4:Y:S04]  /*24c50*/  LDL.LU.64 R142, [R1+0x898] ;  /* 0x00089800018e7983 */ /* 0x000f280000300a00 */
[----:B------:R1:W-:Y:S04]  /*24c60*/  STL [R1+0x83c], R3 ;  /* 0x00083c0301007387 */ /* 0x0003e80000100800 */
[----:B---3--:R3:W-:Y:S01]  /*24c70*/  STL [R1+0x848], R144 ;  /* 0x0008489001007387 */ /* 0x0087e20000100800 */
[----:B-1----:R-:W-:-:S03]  /*24c80*/  IMAD.MOV.U32 R3, RZ, RZ, R145 ;  /* 0x000000ffff037224 */ /* 0x002fc600078e0091 */
[----:B------:R-:W-:Y:S04]  /*24c90*/  STL [R1+0x850], R130 ;  /* 0x0008508201007387 */ /* 0x000fe80000100800 */
[----:B------:R1:W-:Y:S04]  /*24ca0*/  STL [R1+0x844], R3 ;  /* 0x0008440301007387 */ /* 0x0003e80000100800 */
[----:B---3--:R-:W3:Y:S01]  /*24cb0*/  LDL.LU.64 R144, [R1+0xa88] ;  /* 0x000a880001907983 */ /* 0x008ee20000300a00 */
[----:B-1----:R-:W-:-:S03]  /*24cc0*/  IMAD.MOV.U32 R3, RZ, RZ, R131 ;  /* 0x000000ffff037224 */ /* 0x002fc600078e0083 */
[----:B------:R-:W-:Y:S04]  /*24cd0*/  STL [R1+0x858], R146 ;  /* 0x0008589201007387 */ /* 0x000fe80000100800 */
[----:B------:R1:W-:Y:S02]  /*24ce0*/  STL [R1+0x84c], R3 ;  /* 0x00084c0301007387 */ /* 0x0003e40000100800 */
[----:B-1----:R-:W-:Y:S02]  /*24cf0*/  IMAD.MOV.U32 R3, RZ, RZ, R147 ;  /* 0x000000ffff037224 */ /* 0x002fe400078e0093 */
[----:B------:R-:W3:Y:S04]  /*24d00*/  LDL.LU.64 R146, [R1+0xa18] ;  /* 0x000a180001927983 */ /* 0x000ee80000300a00 */
[----:B------:R1:W-:Y:S04]  /*24d10*/  STL [R1+0x854], R3 ;  /* 0x0008540301007387 */ /* 0x0003e80000100800 */
[----:B------:R1:W-:Y:S02]  /*24d20*/  STL [R1+0x860], R148 ;  /* 0x0008609401007387 */ /* 0x0003e40000100800 */
[----:B-1----:R-:W-:-:S02]  /*24d30*/  IMAD.MOV.U32 R3, RZ, RZ, R149 ;  /* 0x000000ffff037224 */ /* 0x002fc400078e0095 */
[----:B------:R-:W-:Y:S04]  /*24d40*/  STL [R1+0x868], R132 ;  /* 0x0008688401007387 */ /* 0x000fe80000100800 */
[----:B------:R1:W-:Y:S04]  /*24d50*/  STL [R1+0x85c], R3 ;  /* 0x00085c0301007387 */ /* 0x0003e80000100800 */
[----:B------:R-:W3:Y:S01]  /*24d60*/  LDL.LU.64 R148, [R1+0x960] ;  /* 0x0009600001947983 */ /* 0x000ee20000300a00 */
[----:B-1----:R-:W-:-:S03]  /*24d70*/  IMAD.MOV.U32 R3, RZ, RZ, R133 ;  /* 0x000000ffff037224 */ /* 0x002fc600078e0085 */
[----:B--2---:R-:W-:Y:S04]  /*24d80*/  STL [R1+0x870], R150 ;  /* 0x0008709601007387 */ /* 0x004fe80000100800 */
[----:B------:R1:W-:Y:S02]  /*24d90*/  STL [R1+0x864], R3 ;  /* 0x0008640301007387 */ /* 0x0003e40000100800 */
[----:B-1----:R-:W-:Y:S02]  /*24da0*/  IMAD.MOV.U32 R3, RZ, RZ, R151 ;  /* 0x000000ffff037224 */ /* 0x002fe400078e0097 */
[----:B------:R-:W2:Y:S04]  /*24db0*/  LDL.LU.64 R150, [R1+0x8b8] ;  /* 0x0008b80001967983 */ /* 0x000ea80000300a00 */
[----:B------:R1:W-:Y:S04]  /*24dc0*/  STL [R1+0x86c], R3 ;  /* 0x00086c0301007387 */ /* 0x0003e80000100800 */
[----:B------:R-:W-:Y:S04]  /*24dd0*/  STL [R1+0x878], R134 ;  /* 0x0008788601007387 */ /* 0x000fe80000100800 */
[----:B------:R-:W2:Y:S01]  /*24de0*/  LDL.LU.64 R120, [R1+0xa90] ;  /* 0x000a900001787983 */ /* 0x000ea20000300a00 */
[----:B-1----:R-:W-:-:S05]  /*24df0*/  IMAD.MOV.U32 R3, RZ, RZ, R135 ;  /* 0x000000ffff037224 */ /* 0x002fca00078e0087 */
[----:B------:R1:W-:Y:S04]  /*24e00*/  STL [R1+0x874], R3 ;  /* 0x0008740301007387 */ /* 0x0003e80000100800 */
[----:B------:R-:W-:Y:S01]  /*24e10*/  STL [R1+0x880], R136 ;  /* 0x0008808801007387 */ /* 0x000fe20000100800 */
[----:B-1----:R-:W-:-:S03]  /*24e20*/  IMAD.MOV.U32 R3, RZ, RZ, R137 ;  /* 0x000000ffff037224 */ /* 0x002fc600078e0089 */
[----:B------:R-:W2:Y:S04]  /*24e30*/  LDL.LU.64 R122, [R1+0xa28] ;  /* 0x000a2800017a7983 */ /* 0x000ea80000300a00 */
[----:B------:R1:W-:Y:S04]  /*24e40*/  STL [R1+0x87c], R3 ;  /* 0x00087c0301007387 */ /* 0x0003e80000100800 */
[----:B----4-:R-:W-:Y:S04]  /*24e50*/  STL [R1+0x888], R138 ;  /* 0x0008888a01007387 */ /* 0x010fe80000100800 */
[----:B------:R-:W4:Y:S01]  /*24e60*/  LDL.LU.64 R124, [R1+0x978] ;  /* 0x00097800017c7983 */ /* 0x000f220000300a00 */
[----:B-1----:R-:W-:-:S03]  /*24e70*/  MOV R3, R139 ;  /* 0x0000008b00037202 */ /* 0x002fc60000000f00 */
[----:B------:R-:W4:Y:S04]  /*24e80*/  LDL.LU.64 R126, [R1+0x8d8] ;  /* 0x0008d800017e7983 */ /* 0x000f280000300a00 */
[----:B------:R1:W-:Y:S04]  /*24e90*/  STL [R1+0x884], R3 ;  /* 0x0008840301007387 */ /* 0x0003e80000100800 */
[----:B------:R-:W-:Y:S04]  /*24ea0*/  STL [R1+0x890], R140 ;  /* 0x0008908c01007387 */ /* 0x000fe80000100800 */
[----:B------:R-:W4:Y:S01]  /*24eb0*/  LDL.LU.64 R128, [R1+0xa98] ;  /* 0x000a980001807983 */ /* 0x000f220000300a00 */
[----:B-1----:R-:W-:-:S03]  /*24ec0*/  IMAD.MOV.U32 R3, RZ, RZ, R141 ;  /* 0x000000ffff037224 */ /* 0x002fc600078e008d */
[----:B------:R-:W4:Y:S04]  /*24ed0*/  LDL.LU.64 R130, [R1+0xa38] ;  /* 0x000a380001827983 */ /* 0x000f280000300a00 */
[----:B------:R1:W-:Y:S04]  /*24ee0*/  STL [R1+0x88c], R3 ;  /* 0x00088c0301007387 */ /* 0x0003e80000100800 */
[----:B------:R-:W-:Y:S04]  /*24ef0*/  STL [R1+0x898], R142 ;  /* 0x0008988e01007387 */ /* 0x000fe80000100800 */
[----:B------:R-:W4:Y:S01]  /*24f00*/  LDL.LU.64 R132, [R1+0x990] ;  /* 0x0009900001847983 */ /* 0x000f220000300a00 */
[----:B-1----:R-:W-:-:S03]  /*24f10*/  IMAD.MOV.U32 R3, RZ, RZ, R143 ;  /* 0x000000ffff037224 */ /* 0x002fc600078e008f */
[----:B------:R-:W4:Y:S04]  /*24f20*/  LDL.LU.64 R134, [R1+0x8f8] ;  /* 0x0008f80001867983 */ /* 0x000f280000300a00 */
[----:B------:R1:W-:Y:S04]  /*24f30*/  STL [R1+0x894], R3 ;  /* 0x0008940301007387 */ /* 0x0003e80000100800 */
[----:B---3--:R-:W-:Y:S04]  /*24f40*/  STL [R1+0x8a0], R144 ;  /* 0x0008a09001007387 */ /* 0x008fe80000100800 */
[----:B------:R-:W3:Y:S01]  /*24f50*/  LDL.LU.64 R136, [R1+0xaa0] ;  /* 0x000aa00001887983 */ /* 0x000ee20000300a00 */
[----:B-1----:R-:W-:-:S03]  /*24f60*/  IMAD.MOV.U32 R3, RZ, RZ, R145 ;  /* 0x000000ffff037224 */ /* 0x002fc600078e0091 */
[----:B------:R-:W3:Y:S04]  /*24f70*/  LDL.LU.64 R138, [R1+0xa48] ;  /* 0x000a4800018a7983 */ /* 0x000ee80000300a00 */
[----:B------:R1:W-:Y:S04]  /*24f80*/  STL [R1+0x89c], R3 ;  /* 0x00089c0301007387 */ /* 0x0003e80000100800 */
[----:B------:R-:W-:Y:S04]  /*24f90*/  STL [R1+0x8a8], R146 ;  /* 0x0008a89201007387 */ /* 0x000fe80000100800 */
[----:B------:R-:W3:Y:S01]  /*24fa0*/  LDL.LU.64 R140, [R1+0x9a8] ;  /* 0x0009a800018c7983 */ /* 0x000ee20000300a00 */
[----:B-1----:R-:W-:-:S03]  /*24fb0*/  IMAD.MOV.U32 R3, RZ, RZ, R147 ;  /* 0x000000ffff037224 */ /* 0x002fc600078e0093 */
[----:B------:R-:W3:Y:S04]  /*24fc0*/  LDL.LU.64 R142, [R1+0x918] ;  /* 0x00091800018e7983 */ /* 0x000ee80000300a00 */
[----:B------:R1:W-:Y:S04]  /*24fd0*/  STL [R1+0x8a4], R3 ;  /* 0x0008a40301007387 */ /* 0x0003e80000100800 */
[----:B------:R-:W-:Y:S01]  /*24fe0*/  STL [R1+0x8b0], R148 ;  /* 0x0008b09401007387 */ /* 0x000fe20000100800 */
[----:B-1----:R-:W-:-:S03]  /*24ff0*/  IMAD.MOV.U32 R3, RZ, RZ, R149 ;  /* 0x000000ffff037224 */ /* 0x002fc600078e0095 */
[----:B------:R-:W3:Y:S04]  /*25000*/  LDL.LU.64 R144, [R1+0xaa8] ;  /* 0x000aa80001907983 */ /* 0x000ee80000300a00 */
[----:B------:R-:W3:Y:S04]  /*25010*/  LDL.LU.64 R146, [R1+0xa58] ;  /* 0x000a580001927983 */ /* 0x000ee80000300a00 */
[----:B------:R2:W-:Y:S02]  /*25020*/  STL [R1+0x8ac], R3 ;  /* 0x0008ac0301007387 */ /* 0x0005e40000100800 */
[----:B--2---:R-:W-:-:S02]  /*25030*/  IMAD.MOV.U32 R3, RZ, RZ, R151 ;  /* 0x000000ffff037224 */ /* 0x004fc400078e0097 */
[----:B------:R1:W-:Y:S04]  /*25040*/  STL [R1+0x8b8], R150 ;  /* 0x0008b89601007387 */ /* 0x0003e80000100800 */
[----:B------:R-:W2:Y:S04]  /*25050*/  LDL.LU.64 R148, [R1+0x9c0] ;  /* 0x0009c00001947983 */ /* 0x000ea80000300a00 */
[----:B------:R-:W-:Y:S04]  /*25060*/  STL [R1+0x8c0], R120 ;  /* 0x0008c07801007387 */ /* 0x000fe80000100800 */
[----:B------:R1:W-:Y:S04]  /*25070*/  STL [R1+0x8b4], R3 ;  /* 0x0008b40301007387 */ /* 0x0003e80000100800 */
[----:B-1----:R-:W2:Y:S01]  /*25080*/  LDL.64 R150, [R1+0x940] ;  /* 0x0009400001967983 */ /* 0x002ea20000100a00 */
[----:B------:R-:W-:-:S03]  /*25090*/  IMAD.MOV.U32 R3, RZ, RZ, R121 ;  /* 0x000000ffff037224 */ /* 0x000fc600078e0079 */
[----:B------:R-:W-:Y:S04]  /*250a0*/  STL [R1+0x8c8], R122 ;  /* 0x0008c87a01007387 */ /* 0x000fe80000100800 */
[----:B------:R1:W-:Y:S02]  /*250b0*/  STL [R1+0x8bc], R3 ;  /* 0x0008bc0301007387 */ /* 0x0003e40000100800 */
[----:B-1----:R-:W-:Y:S02]  /*250c0*/  IMAD.MOV.U32 R3, RZ, RZ, R123 ;  /* 0x000000ffff037224 */ /* 0x002fe400078e007b */
[----:B----4-:R-:W-:Y:S04]  /*250d0*/  STL [R1+0x8d0], R124 ;  /* 0x0008d07c01007387 */ /* 0x010fe80000100800 */
[----:B------:R1:W-:Y:S04]  /*250e0*/  STL [R1+0x8c4], R3 ;  /* 0x0008c40301007387 */ /* 0x0003e80000100800 */
[----:B------:R-:W-:Y:S01]  /*250f0*/  STL [R1+0x8d8], R126 ;  /* 0x0008d87e01007387 */ /* 0x000fe20000100800 */
[----:B-1----:R-:W-:-:S05]  /*25100*/  MOV R3, R125 ;  /* 0x0000007d00037202 */ /* 0x002fca0000000f00 */
[----:B------:R1:W-:Y:S04]  /*25110*/  STL [R1+0x8cc], R3 ;  /* 0x0008cc0301007387 */ /* 0x0003e80000100800 */
[----:B------:R-:W-:Y:S01]  /*25120*/  STL [R1+0x8e0], R128 ;  /* 0x0008e08001007387 */ /* 0x000fe20000100800 */
[----:B-1----:R-:W-:-:S05]  /*25130*/  IMAD.MOV.U32 R3, RZ, RZ, R127 ;  /* 0x000000ffff037224 */ /* 0x002fca00078e007f */
[----:B------:R1:W-:Y:S04]  /*25140*/  STL [R1+0x8d4], R3 ;  /* 0x0008d40301007387 */ /* 0x0003e80000100800 */
[----:B------:R-:W-:Y:S01]  /*25150*/  STL [R1+0x8e8], R130 ;  /* 0x0008e88201007387 */ /* 0x000fe20000100800 */
[----:B-1----:R-:W-:-:S05]  /*25160*/  IMAD.MOV.U32 R3, RZ, RZ, R129 ;  /* 0x000000ffff037224 */ /* 0x002fca00078e0081 */
[----:B------:R1:W-:Y:S02]  /*25170*/  STL [R1+0x8dc], R3 ;  /* 0x0008dc0301007387 */ /* 0x0003e40000100800 */
[----:B-1----:R-:W-:Y:S02]  /*25180*/  IMAD.MOV.U32 R3, RZ, RZ, R131 ;  /* 0x000000ffff037224 */ /* 0x002fe400078e0083 */
[----:B------:R-:W-:Y:S04]  /*25190*/  STL [R1+0x8f0], R132 ;  /* 0x0008f08401007387 */ /* 0x000fe80000100800 */
[----:B------:R1:W-:Y:S04]  /*251a0*/  STL [R1+0x8e4], R3 ;  /* 0x0008e40301007387 */ /* 0x0003e80000100800 */
[----:B------:R-:W-:Y:S01]  /*251b0*/  STL [R1+0x8f8], R134 ;  /* 0x0008f88601007387 */ /* 0x000fe20000100800 */
[----:B-1----:R-:W-:-:S05]  /*251c0*/  IMAD.MOV.U32 R3, RZ, RZ, R133 ;  /* 0x000000ffff037224 */ /* 0x002fca00078e0085 */
[----:B------:R1:W-:Y:S02]  /*251d0*/  STL [R1+0x8ec], R3 ;  /* 0x0008ec0301007387 */ /* 0x0003e40000100800 */
[----:B-1----:R-:W-:Y:S02]  /*251e0*/  IMAD.MOV.U32 R3, RZ, RZ, R135 ;  /* 0x000000ffff037224 */ /* 0x002fe400078e0087 */
[----:B---3--:R-:W-:Y:S04]  /*251f0*/  STL [R1+0x900], R136 ;  /* 0x0009008801007387 */ /* 0x008fe80000100800 */
        /* <DEDUP_REMOVED lines=9> */
[----:B------:R1:W-:Y:S04]  /*25290*/  STL [R1+0x90c], R3 ;  /* 0x00090c0301007387 */ /* 0x0003e80000100800 */
[----:B------:R-:W-:Y:S01]  /*252a0*/  STL [R1+0x920], R144 ;  /* 0x0009209001007387 */ /* 0x000fe20000100800 */
[----:B-1----:R-:W-:-:S05]  /*252b0*/  MOV R3, R143 ;  /* 0x0000008f00037202 */ /* 0x002fca0000000f00 */
[----:B------:R1:W-:Y:S04]  /*252c0*/  STL [R1+0x914], R3 ;  /* 0x0009140301007387 */ /* 0x0003e80000100800 */
[----:B------:R-:W-:Y:S01]  /*252d0*/  STL [R1+0x928], R146 ;  /* 0x0009289201007387 */ /* 0x000fe20000100800 */
[----:B-1----:R-:W-:-:S05]  /*252e0*/  IMAD.MOV.U32 R3, RZ, RZ, R145 ;  /* 0x000000ffff037224 */ /* 0x002fca00078e0091 */
[----:B------:R1:W-:Y:S01]  /*252f0*/  STL [R1+0x91c], R3 ;  /* 0x00091c0301007387 */ /* 0x0003e20000100800 */
[----:B--2---:R-:W-:Y:S02]  /*25300*/  IMAD.MOV.U32 R4, RZ, RZ, R149 ;  /* 0x000000ffff047224 */ /* 0x004fe400078e0095 */
[----:B-1----:R-:W-:Y:S01]  /*25310*/  IMAD.MOV.U32 R3, RZ, RZ, R147 ;  /* 0x000000ffff037224 */ /* 0x002fe200078e0093 */
[----:B------:R-:W-:Y:S04]  /*25320*/  STL [R1+0x930], R148 ;  /* 0x0009309401007387 */ /* 0x000fe80000100800 */
[----:B------:R-:W-:Y:S04]  /*25330*/  STL [R1+0x924], R3 ;  /* 0x0009240301007387 */ /* 0x000fe80000100800 */
[----:B------:R-:W-:Y:S04]  /*25340*/  STL [R1+0x938], R150 ;  /* 0x0009389601007387 */ /* 0x000fe80000100800 */
[----:B------:R1:W-:Y:S02]  /*25350*/  STL [R1+0x92c], R4 ;  /* 0x00092c0401007387 */ /* 0x0003e40000100800 */
[----:B-1----:R-:W-:-:S05]  /*25360*/  IMAD.MOV.U32 R4, RZ, RZ, R151 ;  /* 0x000000ffff047224 */ /* 0x002fca00078e0097 */
[----:B------:R1:W-:Y:S04]  /*25370*/  STL [R1+0x934], R4 ;  /* 0x0009340401007387 */ /* 0x0003e80000100800 */
[----:B------:R2:W-:Y:S04]  /*25380*/  STL [R1], RZ ;  /* 0x000000ff01007387 */ /* 0x0005e80000100800 */
        /* <DEDUP_REMOVED lines=126> */
[----:B------:R2:W-:Y:S01]  /*25b70*/  STL [R1+0x1fc], RZ ;  /* 0x0001fcff01007387 */ /* 0x0005e20000100800 */
[----:B------:R-:W-:-:S04]  /*25b80*/  SHF.R.S32.HI R3, RZ, 0x1f, R0 ;  /* 0x0000001fff037819 */ /* 0x000fc80000011400 */
[----:B------:R-:W-:Y:S01]  /*25b90*/  LEA.HI R3, R3, R0, RZ, 0x6 ;  /* 0x0000000003037211 */ /* 0x000fe200078f30ff */
[----:B------:R-:W-:Y:S01]  /*25ba0*/  IMAD.MOV.U32 R157, RZ, RZ, R204 ;  /* 0x000000ffff9d7224 */ /* 0x000fe200078e00cc */
[----:B-1----:R-:W-:Y:S01]  /*25bb0*/  SHF.R.S32.HI R4, RZ, 0x1f, R5 ;  /* 0x0000001fff047819 */ /* 0x002fe20000011405 */
[----:B------:R-:W-:Y:S01]  /*25bc0*/  IMAD.MOV.U32 R156, RZ, RZ, R205 ;  /* 0x000000ffff9c7224 */ /* 0x000fe200078e00cd */
[----:B------:R-:W-:Y:S02]  /*25bd0*/  SHF.R.S32.HI R0, RZ, 0x1f, R2 ;  /* 0x0000001fff007819 */ /* 0x000fe40000011402 */
[----:B------:R-:W-:Y:S01]  /*25be0*/  SHF.R.S32.HI R3, RZ, 0x6, R3 ;  /* 0x00000006ff037819 */ /* 0x000fe20000011403 */
[----:B------:R-:W-:Y:S02]  /*25bf0*/  IMAD.MOV.U32 R205, RZ, RZ, R206 ;  /* 0x000000ffffcd7224 */ /* 0x000fe400078e00ce */
[----:B------:R-:W-:Y:S01]  /*25c00*/  IMAD.MOV.U32 R204, RZ, RZ, R207 ;  /* 0x000000ffffcc7224 */ /* 0x000fe200078e00cf */
[C---:B------:R-:W-:Y:S01]  /*25c10*/  SHF.L.U64.HI R4, R5.reuse, 0x2, R4 ;  /* 0x0000000205047819 */ /* 0x040fe20000010204 */
[----:B------:R-:W-:Y:S01]  /*25c20*/  IMAD.MOV.U32 R207, RZ, RZ, R208 ;  /* 0x000000ffffcf7224 */ /* 0x000fe200078e00d0 */
[C---:B------:R-:W-:Y:S01]  /*25c30*/  SHF.L.U64.HI R0, R2.reuse, 0x2, R0 ;  /* 0x0000000202007819 */ /* 0x040fe20000010200 */
[----:B------:R-:W-:Y:S01]  /*25c40*/  IMAD.MOV.U32 R206, RZ, RZ, R209 ;  /* 0x000000ffffce7224 */ /* 0x000fe200078e00d1 */
[----:B------:R-:W-:Y:S01]  /*25c50*/  CS2R R24, SRZ ;  /* 0x0000000000187805 */ /* 0x000fe2000001ff00 */
        /* <DEDUP_REMOVED lines=8> */
[----:B------:R-:W-:Y:S01]  /*25ce0*/  IMAD.SHL.U32 R5, R5, 0x4, RZ ;  /* 0x0000000405057824 */ /* 0x000fe200078e00ff */
[----:B------:R-:W-:Y:S01]  /*25cf0*/  CS2R R34, SRZ ;  /* 0x0000000000227805 */ /* 0x000fe2000001ff00 */
[----:B------:R-:W-:Y:S01]  /*25d00*/  IMAD.SHL.U32 R2, R2, 0x4, RZ ;  /* 0x0000000402027824 */ /* 0x000fe200078e00ff */
        /* <DEDUP_REMOVED lines=58> */
[----:B------:R-:W-:Y:S01]  /*260b0*/  VIADD R3, R3, 0xfffffffe ;  /* 0xfffffffe03037836 */ /* 0x000fe20000000000 */
[----:B------:R-:W-:Y:S01]  /*260c0*/  UIADD3 UR40, UR40, -0x80, URZ ;  /* 0xffffff8028287890 */ /* 0x000fe2000fffe03f */
[----:B------:R-:W-:Y:S01]  /*260d0*/  UMOV UR42, 0x1 ;  /* 0x00000001002a7882 */ /* 0x000fe20000000000 */
[----:B------:R-:W-:Y:S01]  /*260e0*/  UMOV UR41, 0xffffffff ;  /* 0xffffffff00297882 */ /* 0x000fe20000000000 */
[----:B--2---:R-:W-:-:S09]  /*260f0*/  UMOV UR4, URZ ;  /* 0x0000003f00047c82 */ /* 0x004fd20008000000 */
.L_x_1:
[----:B------:R-:W-:Y:S01]  /*26100*/  STL.64 [R1+0x1150], R238 ;  /* 0x001150ee01007387 */ /* 0x000fe20000100a00 */
[----:B------:R-:W-:Y:S01]  /*26110*/  UIADD3 UR41, UR41, 0x1, URZ ;  /* 0x0000000129297890 */ /* 0x000fe2000fffe03f */
[----:B------:R-:W-:-:S04]  /*26120*/  DEPBAR.LE SB0, 0x2 ;  /* 0x000080800000791a */ /* 0x000fc80000000000 */
[----:B------:R-:W-:Y:S01]  /*26130*/  STL.64 [R1+0x1148], R236 ;  /* 0x001148ec01007387 */ /* 0x000fe20000100a00 */
[----:B------:R-:W-:Y:S01]  /*26140*/  UMOV UR11, 0x40000040 ;  /* 0x40000040000b7882 */ /* 0x000fe20000000000 */
[----:B------:R-:W-:Y:S01]  /*26150*/  UMOV UR9, 0x40000040 ;  /* 0x4000004000097882 */ /* 0x000fe20000000000 */
[----:B------:R-:W1:Y:S01]  /*26160*/  LDC R3, c[0x0][0x230] ;  /* 0x00008c00ff037b82 */ /* 0x000e620000000800 */
        /* <DEDUP_REMOVED lines=42> */
[----:B-----5:R-:W-:Y:S04]  /*26410*/  STL.64 [R1+0xff0], R150 ;  /* 0x000ff09601007387 */ /* 0x020fe80000100a00 */
        /* <DEDUP_REMOVED lines=19> */
[----:B--2---:R-:W2:Y:S04]  /*26550*/  LDL.LU.64 R112, [R1] ;  /* 0x0000000001707983 */ /* 0x004ea80000300a00 */
[----:B------:R-:W2:Y:S04]  /*26560*/  LDL.LU.64 R114, [R1+0x8] ;  /* 0x0000080001727983 */ /* 0x000ea80000300a00 */
        /* <DEDUP_REMOVED lines=61> */
[----:B------:R-:W2:Y:S01]  /*26940*/  LDL.LU.64 R238, [R1+0x1f8] ;  /* 0x0001f80001ee7983 */ /* 0x000ea20000300a00 */
[----:B------:R-:W-:Y:S01]  /*26950*/  UISETP.GT.AND UP0, UPT, UR41, 0x2, UPT ;  /* 0x000000022900788c */ /* 0x000fe2000bf04270 */
[----:B------:R-:W-:Y:S03]  /*26960*/  BAR.SYNC.DEFER_BLOCKING 0x0 ;  /* 0x0000000000007b1d */ /* 0x000fe60000010000 */
[----:B------:R-:W-:-:S04]  /*26970*/  USEL UR41, UR41, URZ, !UP0 ;  /* 0x0000003f29297287 */ /* 0x000fc8000c000000 */
[----:B------:R-:W-:Y:S02]  /*26980*/  ULEA UR5, UR41, UR7, 0xe ;  /* 0x0000000729057291 */ /* 0x000fe4000f8e703f */
[----:B------:R-:W-:Y:S01]  /*26990*/  ULEA UR6, UR41, UR7, 0x11 ;  /* 0x0000000729067291 */ /* 0x000fe2000f8e883f */
[----:B------:R-:W-:Y:S01]  /*269a0*/  STL [R1+0xf54], R242 ;  /* 0x000f54f201007387 */ /* 0x000fe20000100800 */
[----:B------:R-:W-:Y:S02]  /*269b0*/  UIADD3 UR5, UR5, 0x60000, URZ ;  /* 0x0006000005057890 */ /* 0x000fe4000fffe03f */
[----:B------:R-:W-:Y:S01]  /*269c0*/  USHF.R.U32.HI UR6, URZ, 0x4, UR6 ;  /* 0x000000043f067899 */ /* 0x000fe20008011606 */
[----:B------:R-:W-:Y:S01]  /*269d0*/  STL [R1+0xf50], R250 ;  /* 0x000f50fa01007387 */ /* 0x000fe20000100800 */
[----:B------:R-:W-:Y:S02]  /*269e0*/  USHF.R.U32.HI UR5, URZ, 0x4, UR5 ;  /* 0x000000043f057899 */ /* 0x000fe40008011605 */
[----:B------:R-:W-:Y:S01]  /*269f0*/  USGXT.U32 UR10, UR6, 0xe ;  /* 0x0000000e060a789a */ /* 0x000fe20008000000 */
[----:B-----5:R-:W-:Y:S01]  /*26a00*/  STL [R1+0xf38], R6 ;  /* 0x000f380601007387 */ /* 0x020fe20000100800 */
[----:B------:R-:W-:-:S02]  /*26a10*/  USGXT.U32 UR8, UR5, 0xe ;  /* 0x0000000e0508789a */ /* 0x000fc40008000000 */
[----:B------:R-:W-:Y:S02]  /*26a20*/  UIADD3 UR14, UP1, UR10, 0x2, URZ ;  /* 0x000000020a0e7890 */ /* 0x000fe4000ff3e03f */
[----:B------:R-:W-:Y:S01]  /*26a30*/  UIADD3 UR12, UP0, UR8, 0x2, URZ ;  /* 0x00000002080c7890 */ /* 0x000fe2000ff1e03f */
[----:B------:R-:W-:Y:S01]  /*26a40*/  UMOV UR5, URZ ;  /* 0x0000003f00057c82 */ /* 0x000fe20008000000 */
[----:B------:R-:W-:Y:S02]  /*26a50*/  UMOV UR6, URZ ;  /* 0x0000003f00067c82 */ /* 0x000fe40008000000 */
[----:B------:R-:W-:Y:S02]  /*26a60*/  UIADD3.X UR13, UR5, 0x40000040, URZ, UP0, !UPT ;  /* 0x40000040050d7890 */ /* 0x000fe400087fe43f */
[----:B------:R-:W-:Y:S02]  /*26a70*/  UIADD3.X UR15, UR6, 0x40000040, URZ, UP1, !UPT ;  /* 0x40000040060f7890 */ /* 0x000fe40008ffe43f */
[----:B------:R-:W-:-:S02]  /*26a80*/  UIADD3.64 UR16, UR12, 0x2, URZ ;  /* 0x000000020c107897 */ /* 0x000fc4000fffe03f */
[----:B------:R-:W-:Y:S02]  /*26a90*/  UIADD3.64 UR18, UR14, 0x2, URZ ;  /* 0x000000020e127897 */ /* 0x000fe4000fffe03f */
[----:B------:R-:W-:Y:S02]  /*26aa0*/  UIADD3.64 UR22, UR14, 0x4, URZ ;  /* 0x000000040e167897 */ /* 0x000fe4000fffe03f */
[----:B------:R-:W-:Y:S02]  /*26ab0*/  UIADD3.64 UR20, UR12, 0x4, URZ ;  /* 0x000000040c147897 */ /* 0x000fe4000fffe03f */
[----:B------:R-:W-:Y:S02]  /*26ac0*/  UIADD3.64 UR26, UR14, 0x7fe, URZ ;  /* 0x000007fe0e1a7897 */ /* 0x000fe4000fffe03f */
[----:B------:R-:W-:Y:S02]  /*26ad0*/  UIADD3.64 UR24, UR12, 0x1fe, URZ ;  /* 0x000001fe0c187897 */ /* 0x000fe4000fffe03f */
[----:B------:R-:W-:-:S02]  /*26ae0*/  UIADD3.64 UR30, UR14, 0x800, URZ ;  /* 0x000008000e1e7897 */ /* 0x000fc4000fffe03f */
[----:B------:R-:W-:Y:S02]  /*26af0*/  UIADD3.64 UR28, UR12, 0x200, URZ ;  /* 0x000002000c1c7897 */ /* 0x000fe4000fffe03f */
[----:B------:R-:W-:Y:S02]  /*26b00*/  UIADD3.64 UR34, UR14, 0x802, URZ ;  /* 0x000008020e227897 */ /* 0x000fe4000fffe03f */
[----:B------:R-:W-:Y:S02]  /*26b10*/  UIADD3.64 UR32, UR12, 0x202, URZ ;  /* 0x000002020c207897 */ /* 0x000fe4000fffe03f */
[----:B------:R-:W-:Y:S02]  /*26b20*/  UIADD3.64 UR38, UR14, 0x804, URZ ;  /* 0x000008040e267897 */ /* 0x000fe4000fffe03f */
[----:B------:R-:W-:Y:S01]  /*26b30*/  UIADD3.64 UR36, UR12, 0x204, URZ ;  /* 0x000002040c247897 */ /* 0x000fe2000fffe03f */
[----:B--2---:R-:W-:-:S06]  /*26b40*/  WARPGROUP.ARRIVE ;  /* 0x00000000000079c5 */ /* 0x004fcc0000000000 */
[----:B------:R-:W-:Y:S03]  /*26b50*/  HGMMA.64x256x8.F32.TF32 R112, gdesc[UR8], R112, gsb0 ;  /* 0x07e00000087079f0 */ /* 0x000fe60008002870 */
[----:B------:R-:W-:Y:S02]  /*26b60*/  WARPGROUP.DEPBAR.LE gsb0, 0x0 ;  /* 0x00008000000079c5 */ /* 0x000fe40000010000 */
[----:B------:R-:W-:-:S15]  /*26b70*/  WARPGROUP.ARRIVE ;  /* 0x00000000000079c5 */ /* 0x000fde0000000000 */
[----:B------:R-:W-:-:S08]  /*26b80*/  NOP ;  /* 0x0000000000007918 */ /* 0x000fd00000000000 */
        /* <DEDUP_REMOVED lines=26> */
[----:B------:R-:W-:Y:S04]  /*26d30*/  STL.64 [R1], R112 ;  /* 0x0000007001007387 */ /* 0x000fe80000100a00 */
        /* <DEDUP_REMOVED lines=63> */
[----:B--2---:R-:W2:Y:S04]  /*27130*/  LDL.LU.64 R238, [R1+0x1150] ;  /* 0x0011500001ee7983 */ /* 0x004ea80000300a00 */
[----:B------:R-:W3:Y:S04]  /*27140*/  LDL.LU.64 R236, [R1+0x1148] ;  /* 0x0011480001ec7983 */ /* 0x000ee80000300a00 */
[----:B------:R-:W4:Y:S04]  /*27150*/  LDL.LU.64 R234, [R1+0x1140] ;  /* 0x0011400001ea7983 */ /* 0x000f280000300a00 */
[----:B------:R-:W4:Y:S04]  /*27160*/  LDL.LU.64 R232, [R1+0x1138] ;  /* 0x0011380001e87983 */ /* 0x000f280000300a00 */
[----:B------:R-:W2:Y:S04]  /*27170*/  LDL.LU.64 R230, [R1+0x1130] ;  /* 0x0011300001e67983 */ /* 0x000ea80000300a00 */
        /* <DEDUP_REMOVED lines=12> */
[----:B------:R-:W4:Y:S04]  /*27240*/  LDL.LU.64 R204, [R1+0x10c8] ;  /* 0x0010c80001cc7983 */ /* 0x000f280000300a00 */
[----:B------:R-:W3:Y:S04]  /*27250*/  LDL.LU.64 R202, [R1+0x10c0] ;  /* 0x0010c00001ca7983 */ /* 0x000ee80000300a00 */
        /* <DEDUP_REMOVED lines=45> */
[----:B------:R-:W-:Y:S01]  /*27530*/  UIADD3.64 UR10, UR14, 0xffe, URZ ;  /* 0x00000ffe0e0a7897 */ /* 0x000fe2000fffe03f */
[----:B-1----:R-:W-:Y:S01]  /*27540*/  VIADD R7, R3, 0x3f ;  /* 0x0000003f03077836 */ /* 0x002fe20000000000 */
[----:B------:R-:W-:Y:S01]  /*27550*/  UIADD3.64 UR18, UR14, 0x1002, URZ ;  /* 0x000010020e127897 */ /* 0x000fe2000fffe03f */
[----:B------:R-:W2:Y:S01]  /*27560*/  LDL R6, [R1+0xf34] ;  /* 0x000f340001067983 */ /* 0x000ea20000100800 */
[----:B------:R-:W-:-:S02]  /*27570*/  UIADD3.64 UR22, UR14, 0x1004, URZ ;  /* 0x000010040e167897 */ /* 0x000fc4000fffe03f */
[----:B------:R-:W-:Y:S01]  /*27580*/  UIADD3.64 UR26, UR14, 0x17fe, URZ ;  /* 0x000017fe0e1a7897 */ /* 0x000fe2000fffe03f */
[----:B------:R-:W-:Y:S01]  /*27590*/  SHF.R.S32.HI R3, RZ, 0x1f, R7 ;  /* 0x0000001fff037819 */ /* 0x000fe20000011407 */
[----:B------:R-:W-:Y:S02]  /*275a0*/  UIADD3.64 UR30, UR14, 0x1800, URZ ;  /* 0x000018000e1e7897 */ /* 0x000fe4000fffe03f */
[----:B------:R-:W-:Y:S01]  /*275b0*/  UIADD3.64 UR34, UR14, 0x1802, URZ ;  /* 0x000018020e227897 */ /* 0x000fe2000fffe03f */
[----:B------:R-:W-:Y:S01]  /*275c0*/  LEA.HI R3, R3, R7, RZ, 0x6 ;  /* 0x0000000703037211 */ /* 0x000fe200078f30ff */
[----:B------:R-:W-:Y:S02]  /*275d0*/  UIADD3.64 UR38, UR14, 0x1804, URZ ;  /* 0x000018040e267897 */ /* 0x000fe4000fffe03f */
[----:B------:R-:W-:Y:S01]  /*275e0*/  UIMAD UR5, UR4, -0x40, UR40 ;  /* 0xffffffc0040578a4 */ /* 0x000fe2000f8e0228 */
[----:B------:R-:W-:-:S04]  /*275f0*/  SHF.R.S32.HI R3, RZ, 0x6, R3 ;  /* 0x00000006ff037819 */ /* 0x000fc80000011403 */
[----:B------:R-:W-:Y:S02]  /*27600*/  IADD3 R3, R3, -0x2, RZ ;  /* 0xfffffffe03037810 */ /* 0x000fe40007ffe0ff */
[----:B------:R-:W-:Y:S02]  /*27610*/  ISETP.GE.AND P1, PT, R10, UR5, PT ;  /* 0x000000050a007c0c */ /* 0x000fe4000bf26270 */
[----:B------:R-:W-:Y:S01]  /*27620*/  ISETP.LE.AND P0, PT, R3, UR4, PT ;  /* 0x0000000403007c0c */ /* 0x000fe2000bf03270 */
[----:B----4-:R-:W-:-:S06]  /*27630*/  WARPGROUP.ARRIVE ;  /* 0x00000000000079c5 */ /* 0x010fcc0000000000 */
[----:B------:R-:W-:Y:S01]  /*27640*/  HGMMA.64x256x8.F32.TF32 R24, gdesc[UR8], R24, gsb0 ;  /* 0x07e00000081879f0 */ /* 0x000fe20008002818 */
[----:B------:R-:W-:Y:S01]  /*27650*/  UIADD3.64 UR10, UR14, 0x1000, URZ ;  /* 0x000010000e0a7897 */ /* 0x000fe2000fffe03f */
[----:B------:R-:W-:Y:S01]  /*27660*/  UMOV UR8, UR12 ;  /* 0x0000000c00087c82 */ /* 0x000fe20008000000 */
[----:B------:R-:W-:Y:S01]  /*27670*/  UMOV UR9, UR13 ;  /* 0x0000000d00097c82 */ /* 0x000fe20008000000 */
[----:B------:R-:W-:Y:S02]  /*27680*/  WARPGROUP.DEPBAR.LE gsb0, 0x0 ;  /* 0x00008000000079c5 */ /* 0x000fe40000010000 */
[----:B------:R-:W-:-:S15]  /*27690*/  WARPGROUP.ARRIVE ;  /* 0x00000000000079c5 */ /* 0x000fde0000000000 */
[----:B------:R-:W-:-:S07]  /*276a0*/  NOP ;  /* 0x0000000000007918 */ /* 0x000fce0000000000 */
        /* <DEDUP_REMOVED lines=20> */
[----:B------:R-:W-:Y:S01]  /*277f0*/  HGMMA.64x256x8.F32.TF32 R24, gdesc[UR32], R24, gsb0 ;  /* 0x07e00000201879f0 */ /* 0x000fe20008002818 */
[----:B------:R-:W-:Y:S01]  /*27800*/  SEL R3, RZ, 0x4, P1 ;  /* 0x00000004ff037807 */ /* 0x000fe20000800000 */
[----:B------:R-:W-:Y:S01]  /*27810*/  UIADD3 UR42, UR42, 0x1, URZ ;  /* 0x000000012a2a7890 */ /* 0x000fe2000fffe03f */
[----:B------:R-:W-:Y:S02]  /*27820*/  LOP3.LUT R7, R10, 0x2, RZ, 0xfc, !PT ;  /* 0x000000020a077812 */ /* 0x000fe400078efcff */
[----:B------:R-:W-:Y:S01]  /*27830*/  SEL R3, R3, RZ, !P0 ;  /* 0x000000ff03037207 */ /* 0x000fe20004000000 */
[----:B------:R-:W-:Y:S01]  /*27840*/  UISETP.GT.AND UP0, UPT, UR42, 0x2, UPT ;  /* 0x000000022a00788c */ /* 0x000fe2000bf04270 */
[----:B------:R-:W-:Y:S02]  /*27850*/  ISETP.GE.AND P1, PT, R7, UR5, PT ;  /* 0x0000000507007c0c */ /* 0x000fe4000bf26270 */
[----:B------:R-:W-:Y:S01]  /*27860*/  ISETP.NE.U32.AND P2, PT, R3, RZ, PT ;  /* 0x000000ff0300720c */ /* 0x000fe20003f45070 */
[----:B------:R-:W-:Y:S01]  /*27870*/  USEL UR42, UR42, URZ, !UP0 ;  /* 0x0000003f2a2a7287 */ /* 0x000fe2000c000000 */
[----:B------:R-:W-:-:S02]  /*27880*/  SEL R3, RZ, 0x4, P1 ;  /* 0x00000004ff037807 */ /* 0x000fc40000800000 */
[-C--:B------:R-:W-:Y:S01]  /*27890*/  IADD3 R13, P3, R13, R5.reuse, RZ ;  /* 0x000000050d0d7210 */ /* 0x080fe20007f7e0ff */
[----:B------:R-:W-:Y:S01]  /*278a0*/  ULEA UR6, UR42, UR7, 0xe ;  /* 0x000000072a067291 */ /* 0x000fe2000f8e703f */
[----:B------:R-:W-:Y:S02]  /*278b0*/  SEL R3, R3, RZ, !P0 ;  /* 0x000000ff03037207 */ /* 0x000fe40004000000 */
[----:B------:R-:W-:Y:S01]  /*278c0*/  IADD3 R15, P4, R15, R5, RZ ;  /* 0x000000050f0f7210 */ /* 0x000fe20007f9e0ff */
[----:B------:R-:W-:Y:S01]  /*278d0*/  IMAD.X R12, R12, 0x1, R4, P3 ;  /* 0x000000010c0c7824 */ /* 0x000fe200018e0604 */
[----:B------:R-:W-:Y:S01]  /*278e0*/  ISETP.NE.U32.AND P1, PT, R3, RZ, PT ;  /* 0x000000ff0300720c */ /* 0x000fe20003f25070 */
[----:B------:R-:W-:Y:S02]  /*278f0*/  VIADD R3, R11, UR6 ;  /* 0x000000060b037c36 */ /* 0x000fe40008000000 */
[----:B------:R-:W-:Y:S02]  /*27900*/  IMAD.MOV.U32 R8, RZ, RZ, R13 ;  /* 0x000000ffff087224 */ /* 0x000fe400078e000d */
[----:B------:R-:W-:-:S02]  /*27910*/  IMAD.MOV.U32 R9, RZ, RZ, R12 ;  /* 0x000000ffff097224 */ /* 0x000fc400078e000c */
[----:B------:R-:W-:Y:S01]  /*27920*/  IMAD.X R14, R14, 0x1, R4, P4 ;  /* 0x000000010e0e7824 */ /* 0x000fe200020e0604 */
[C---:B------:R-:W-:Y:S02]  /*27930*/  LOP3.LUT R250, R10.reuse, 0x20, RZ, 0xfc, !PT ;  /* 0x000000200afa7812 */ /* 0x040fe400078efcff */
[----:B------:R-:W-:Y:S02]  /*27940*/  LOP3.LUT R242, R10, 0x22, RZ, 0xfc, !PT ;  /* 0x000000220af27812 */ /* 0x000fe400078efcff */
[----:B---3--:R-:W-:Y:S01]  /*27950*/  IADD3 R173, P3, R173, R5, RZ ;  /* 0x00000005adad7210 */ /* 0x008fe20007f7e0ff */
[----:B------:R-:W-:Y:S02]  /*27960*/  WARPGROUP.DEPBAR.LE gsb0, 0x0 ;  /* 0x00008000000079c5 */ /* 0x000fe40000010000 */
[----:B------:R-:W-:-:S06]  /*27970*/  WARPGROUP.ARRIVE ;  /* 0x00000000000079c5 */ /* 0x000fcc0000000000 */
[----:B------:R-:W-:Y:S01]  /*27980*/  HGMMA.64x256x8.F32.TF32 R24, gdesc[UR36], R24, gsb0 ;  /* 0x07e00000241879f0 */ /* 0x000fe20008002818 */
[----:B------:R-:W-:Y:S01]  /*27990*/  IMAD.X R172, R172, 0x1, R4, P3 ;  /* 0x00000001acac7824 */ /* 0x000fe200018e0604 */
[----:B------:R-:W-:-:S04]  /*279a0*/  IADD3 R175, P4, R175, R5, RZ ;  /* 0x00000005afaf7210 */ /* 0x000fc80007f9e0ff */
[----:B------:R-:W-:Y:S01]  /*279b0*/  IADD3.X R174, R174, R4, RZ, P4, !PT ;  /* 0x00000004aeae7210 */ /* 0x000fe200027fe4ff */
[----:B------:R-:W-:Y:S01]  /*279c0*/  STL [R1+0xf3c], R11 ;  /* 0x000f3c0b01007387 */ /* 0x000fe20000100800 */
[----:B------:R-:W-:Y:S02]  /*279d0*/  WARPGROUP.DEPBAR.LE gsb0, 0x0 ;  /* 0x00008000000079c5 */ /* 0x000fe40000010000 */
[----:B------:R-:W-:Y:S06]  /*279e0*/  BAR.SYNC.DEFER_BLOCKING 0x0 ;  /* 0x0000000000007b1d */ /* 0x000fec0000010000 */
[----:B------:R-:W-:Y:S01]  /*279f0*/  @!PT LDS RZ, [RZ] ;  /* 0x00000000fffff984 */ /* 0x000fe20000000800 */
[----:B------:R-:W-:Y:S01]  /*27a00*/  @!PT LDS RZ, [RZ] ;  /* 0x00000000fffff984 */ /* 0x000fe20000000800 */
[----:B------:R-:W-:Y:S01]  /*27a10*/  @!PT LDS RZ, [RZ] ;  /* 0x00000000fffff984 */ /* 0x000fe20000000800 */
[----:B------:R1:W-:Y:S02]  /*27a20*/  LDGSTS.E [R3+0x60000], desc[UR44][R8.64], P2 ;  /* 0x6000000008037fae */ /* 0x0003e4000912186c */
[----:B-1----:R-:W-:-:S02]  /*27a30*/  IMAD.MOV.U32 R8, RZ, RZ, R15 ;  /* 0x000000ffff087224 */ /* 0x002fc400078e000f */
[----:B------:R-:W-:-:S05]  /*27a40*/  IMAD.MOV.U32 R9, RZ, RZ, R14 ;  /* 0x000000ffff097224 */ /* 0x000fca00078e000e */
[----:B------:R1:W-:Y:S01]  /*27a50*/  LDGSTS.E [R3+0x60008], desc[UR44][R8.64], P1 ;  /* 0x6000800008037fae */ /* 0x0003e2000892186c */
[----:B------:R-:W-:-:S04]  /*27a60*/  ISETP.GE.AND P1, PT, R250, UR5, PT ;  /* 0x00000005fa007c0c */ /* 0x000fc8000bf26270 */
[----:B------:R-:W-:Y:S02]  /*27a70*/  SEL R7, RZ, 0x4, P1 ;  /* 0x00000004ff077807 */ /* 0x000fe40000800000 */
[----:B------:R-:W-:Y:S02]  /*27a80*/  ISETP.GE.AND P1, PT, R242, UR5, PT ;  /* 0x00000005f2007c0c */ /* 0x000fe4000bf26270 */
[----:B------:R-:W-:-:S04]  /*27a90*/  SEL R7, R7, RZ, !P0 ;  /* 0x000000ff07077207 */ /* 0x000fc80004000000 */
[----:B------:R-:W-:Y:S02]  /*27aa0*/  ISETP.NE.U32.AND P2, PT, R7, RZ, PT ;  /* 0x000000ff0700720c */ /* 0x000fe40003f45070 */
[----:B------:R-:W-:-:S04]  /*27ab0*/  SEL R7, RZ, 0x4, P1 ;  /* 0x00000004ff077807 */ /* 0x000fc80000800000 */
[----:B------:R-:W-:Y:S01]  /*27ac0*/  SEL R7, R7, RZ, !P0 ;  /* 0x000000ff07077207 */ /* 0x000fe20004000000 */
[----:B-1----:R-:W-:-:S03]  /*27ad0*/  IMAD.MOV.U32 R8, RZ, RZ, R173 ;  /* 0x000000ffff087224 */ /* 0x002fc600078e00ad */
[----:B------:R-:W-:Y:S01]  /*27ae0*/  ISETP.NE.U32.AND P1, PT, R7, RZ, PT ;  /* 0x000000ff0700720c */ /* 0x000fe20003f25070 */
[----:B------:R-:W-:-:S05]  /*27af0*/  IMAD.MOV.U32 R9, RZ, RZ, R172 ;  /* 0x000000ffff097224 */ /* 0x000fca00078e00ac */
[----:B------:R1:W-:Y:S02]  /*27b00*/  LDGSTS.E [R3+0x62000], desc[UR44][R8.64], P2 ;  /* 0x6200000008037fae */ /* 0x0003e4000912186c */
[----:B-1----:R-:W-:Y:S02]  /*27b10*/  IMAD.MOV.U32 R8, RZ, RZ, R175 ;  /* 0x000000ffff087224 */ /* 0x002fe400078e00af */
[----:B------:R-:W-:-:S05]  /*27b20*/  IMAD.MOV.U32 R9, RZ, RZ, R174 ;  /* 0x000000ffff097224 */ /* 0x000fca00078e00ae */
[----:B------:R1:W-:Y:S02]  /*27b30*/  LDGSTS.E [R3+0x62008], desc[UR44][R8.64], P1 ;  /* 0x6200800008037fae */ /* 0x0003e4000892186c */
[----:B-1----:R-:W-:-:S04]  /*27b40*/  LOP3.LUT R3, R10, 0x4, RZ, 0xfc, !PT ;  /* 0x000000040a037812 */ /* 0x002fc800078efcff */
[----:B------:R-:W-:Y:S02]  /*27b50*/  ISETP.GE.AND P1, PT, R3, UR5, PT ;  /* 0x0000000503007c0c */ /* 0x000fe4000bf26270 */
[----:B------:R-:W-:-:S04]  /*27b60*/  LOP3.LUT R3, R10, 0x6, RZ, 0xfc, !PT ;  /* 0x000000060a037812 */ /* 0x000fc800078efcff */
[----:B------:R-:W-:-:S04]  /*27b70*/  ISETP.GE.AND P2, PT, R3, UR5, PT ;  /* 0x0000000503007c0c */ /* 0x000fc8000bf46270 */
[----:B------:R-:W-:Y:S01]  /*27b80*/  SEL R3, RZ, 0x4, P2 ;  /* 0x00000004ff037807 */ /* 0x000fe20001000000 */
[----:B------:R1:W-:Y:S03]  /*27b90*/  STL [R1+0xf4c], R148 ;  /* 0x000f4c9401007387 */ /* 0x0003e60000100800 */
[----:B------:R-:W-:Y:S01]  /*27ba0*/  SEL R3, R3, RZ, !P0 ;  /* 0x000000ff03037207 */ /* 0x000fe20004000000 */
[----:B------:R-:W-:Y:S03]  /*27bb0*/  STL [R1+0xf48], R149 ;  /* 0x000f489501007387 */ /* 0x000fe60000100800 */
[----:B------:R-:W-:Y:S01]  /*27bc0*/  ISETP.NE.U32.AND P2, PT, R3, RZ, PT ;  /* 0x000000ff0300720c */ /* 0x000fe20003f45070 */
[----:B------:R-:W-:Y:S01]  /*27bd0*/  STL [R1+0xf44], R150 ;  /* 0x000f449601007387 */ /* 0x000fe20000100800 */
[----:B--2---:R-:W-:-:S03]  /*27be0*/  VIADD R3, R6, UR6 ;  /* 0x0000000606037c36 */ /* 0x004fc60008000000 */
[----:B------:R2:W-:Y:S04]  /*27bf0*/  STL [R1+0xf40], R151 ;  /* 0x000f409701007387 */ /* 0x0005e80000100800 */
[----:B------:R-:W3:Y:S01]  /*27c00*/  LDL R6, [R1+0xf30] ;  /* 0x000f300001067983 */ /* 0x000ee20000100800 */
[----:B------:R-:W-:Y:S02]  /*27c10*/  SEL R7, RZ, 0x4, P1 ;  /* 0x00000004ff077807 */ /* 0x000fe40000800000 */
[----:B------:R-:W-:Y:S02]  /*27c20*/  IADD3 R17, P3, R17, R5, RZ ;  /* 0x0000000511117210 */ /* 0x000fe40007f7e0ff */
[----:B------:R-:W-:-:S04]  /*27c30*/  SEL R7, R7, RZ, !P0 ;  /* 0x000000ff07077207 */ /* 0x000fc80004000000 */
[----:B------:R-:W-:Y:S01]  /*27c40*/  ISETP.NE.U32.AND P1, PT, R7, RZ, PT ;  /* 0x000000ff0700720c */ /* 0x000fe20003f25070 */
[----:B------:R-:W-:Y:S02]  /*27c50*/  IMAD.X R16, R16, 0x1, R4, P3 ;  /* 0x0000000110107824 */ /* 0x000fe400018e0604 */
[----:B------:R-:W-:Y:S01]  /*27c60*/  IMAD.MOV.U32 R8, RZ, RZ, R17 ;  /* 0x000000ffff087224 */ /* 0x000fe200078e0011 */
[----:B-1----:R-:W-:Y:S02]  /*27c70*/  LOP3.LUT R148, R10, 0x24, RZ, 0xfc, !PT ;  /* 0x000000240a947812 */ /* 0x002fe400078efcff */
[----:B------:R-:W-:Y:S02]  /*27c80*/  MOV R9, R16 ;  /* 0x0000001000097202 */ /* 0x000fe40000000f00 */
[----:B------:R-:W-:-:S05]  /*27c90*/  IADD3 R19, P4, R19, R5, RZ ;  /* 0x0000000513137210 */ /* 0x000fca0007f9e0ff */
[----:B------:R1:W-:Y:S01]  /*27ca0*/  LDGSTS.E [R3+0x60000], desc[UR44][R8.64], P1 ;  /* 0x6000000008037fae */ /* 0x0003e2000892186c */
[----:B------:R-:W-:Y:S01]  /*27cb0*/  ISETP.GE.AND P1, PT, R148, UR5, PT ;  /* 0x0000000594007c0c */ /* 0x000fe2000bf26270 */
[----:B------:R-:W-:Y:S01]  /*27cc0*/  IMAD.X R18, R18, 0x1, R4, P4 ;  /* 0x0000000112127824 */ /* 0x000fe200020e0604 */
[----:B------:R-:W-:Y:S02]  /*27cd0*/  LOP3.LUT R11, R10, 0x26, RZ, 0xfc, !PT ;  /* 0x000000260a0b7812 */ /* 0x000fe400078efcff */
[----:B------:R-:W-:Y:S02]  /*27ce0*/  SEL R7, RZ, 0x4, P1 ;  /* 0x00000004ff077807 */ /* 0x000fe40000800000 */
[----:B------:R-:W-:Y:S02]  /*27cf0*/  ISETP.GE.AND P1, PT, R11, UR5, PT ;  /* 0x000000050b007c0c */ /* 0x000fe4000bf26270 */
[----:B------:R-:W-:Y:S01]  /*27d00*/  SEL R7, R7, RZ, !P0 ;  /* 0x000000ff07077207 */ /* 0x000fe20004000000 */
[----:B-1----:R-:W-:-:S02]  /*27d10*/  IMAD.MOV.U32 R8, RZ, RZ, R19 ;  /* 0x000000ffff087224 */ /* 0x002fc400078e0013 */
[----:B------:R-:W-:Y:S01]  /*27d20*/  IMAD.MOV.U32 R9, RZ, RZ, R18 ;  /* 0x000000ffff097224 */ /* 0x000fe200078e0012 */
[----:B------:R-:W-:-:S04]  /*27d30*/  IADD3 R177, P3, R177, R5, RZ ;  /* 0x00000005b1b17210 */ /* 0x000fc80007f7e0ff */
[----:B------:R1:W-:Y:S01]  /*27d40*/  LDGSTS.E [R3+0x60008], desc[UR44][R8.64], P2 ;  /* 0x6000800008037fae */ /* 0x0003e2000912186c */
[----:B------:R-:W-:Y:S02]  /*27d50*/  ISETP.NE.U32.AND P2, PT, R7, RZ, PT ;  /* 0x000000ff0700720c */ /* 0x000fe40003f45070 */
[----:B------:R-:W-:Y:S01]  /*27d60*/  SEL R7, RZ, 0x4, P1 ;  /* 0x00000004ff077807 */ /* 0x000fe20000800000 */
[----:B------:R-:W-:-:S03]  /*27d70*/  IMAD.X R176, R176, 0x1, R4, P3 ;  /* 0x00000001b0b07824 */ /* 0x000fc600018e0604 */
[----:B------:R-:W-:Y:S02]  /*27d80*/  SEL R7, R7, RZ, !P0 ;  /* 0x000000ff07077207 */ /* 0x000fe40004000000 */
[----:B------:R-:W-:Y:S02]  /*27d90*/  IADD3 R179, P4, R179, R5, RZ ;  /* 0x00000005b3b37210 */ /* 0x000fe40007f9e0ff */
[----:B------:R-:W-:Y:S01]  /*27da0*/  ISETP.NE.U32.AND P1, PT, R7, RZ, PT ;  /* 0x000000ff0700720c */ /* 0x000fe20003f25070 */
[----:B-1----:R-:W-:Y:S02]  /*27db0*/  IMAD.MOV.U32 R8, RZ, RZ, R177 ;  /* 0x000000ffff087224 */ /* 0x002fe400078e00b1 */
[----:B------:R-:W-:Y:S02]  /*27dc0*/  IMAD.MOV.U32 R9, RZ, RZ, R176 ;  /* 0x000000ffff097224 */ /* 0x000fe400078e00b0 */
[----:B------:R-:W-:-:S03]  /*27dd0*/  IMAD.X R178, R178, 0x1, R4, P4 ;  /* 0x00000001b2b27824 */ /* 0x000fc600020e0604 */
        /* <DEDUP_REMOVED lines=8> */
[----:B------:R-:W-:-:S04]  /*27e60*/  SEL R3, RZ, 0x4, P2 ;  /* 0x00000004ff037807 */ /* 0x000fc80001000000 */
[----:B------:R-:W-:-:S04]  /*27e70*/  SEL R3, R3, RZ, !P0 ;  /* 0x000000ff03037207 */ /* 0x000fc80004000000 */
[----:B------:R-:W-:Y:S01]  /*27e80*/  ISETP.NE.U32.AND P2, PT, R3, RZ, PT ;  /* 0x000000ff0300720c */ /* 0x000fe20003f45070 */
[----:B---3--:R-:W-:Y:S02]  /*27e90*/  VIADD R3, R6, UR6 ;  /* 0x0000000606037c36 */ /* 0x008fe40008000000 */
[----:B------:R-:W3:Y:S01]  /*27ea0*/  LDL R6, [R1+0xf2c] ;  /* 0x000f2c0001067983 */ /* 0x000ee20000100800 */
[----:B------:R-:W-:-:S04]  /*27eb0*/  SEL R7, RZ, 0x4, P1 ;  /* 0x00000004ff077807 */ /* 0x000fc80000800000 */
[----:B------:R-:W-:Y:S02]  /*27ec0*/  SEL R7, R7, RZ, !P0 ;  /* 0x000000ff07077207 */ /* 0x000fe40004000000 */
[----:B------:R-:W-:Y:S02]  /*27ed0*/  IADD3 R21, P3, R21, R5, RZ ;  /* 0x0000000515157210 */ /* 0x000fe40007f7e0ff */
[----:B------:R-:W-:Y:S02]  /*27ee0*/  ISETP.NE.U32.AND P1, PT, R7, RZ, PT ;  /* 0x000000ff0700720c */ /* 0x000fe40003f25070 */
[----:B------:R-:W-:Y:S01]  /*27ef0*/  IADD3.X R20, R20, R4, RZ, P3, !PT ;  /* 0x0000000414147210 */ /* 0x000fe20001ffe4ff */
[----:B------:R-:W-:Y:S01]  /*27f00*/  IMAD.MOV.U32 R8, RZ, RZ, R21 ;  /* 0x000000ffff087224 */ /* 0x000fe200078e0015 */
[----:B------:R-:W-:-:S03]  /*27f10*/  LOP3.LUT R148, R10, 0x28, RZ, 0xfc, !PT ;  /* 0x000000280a947812 */ /* 0x000fc600078efcff */
[----:B------:R-:W-:Y:S01]  /*27f20*/  IMAD.MOV.U32 R9, RZ, RZ, R20 ;  /* 0x000000ffff097224 */ /* 0x000fe200078e0014 */
        /* <DEDUP_REMOVED lines=18> */
[----:B-1----:R-:W-:Y:S01]  /*28050*/  IMAD.MOV.U32 R9, RZ, RZ, R180 ;  /* 0x000000ffff097224 */ /* 0x002fe200078e00b4 */
[----:B------:R-:W-:Y:S01]  /*28060*/  MOV R8, R181 ;  /* 0x000000b500087202 */ /* 0x000fe20000000f00 */
[----:B------:R-:W-:-:S04]  /*28070*/  IMAD.X R182, R182, 0x1, R4, P4 ;  /* 0x00000001b6b67824 */ /* 0x000fc800020e0604 */
        /* <DEDUP_REMOVED lines=16> */
[----:B------:R-:W-:-:S03]  /*28180*/  ISETP.NE.U32.AND P1, PT, R7, RZ, PT ;  /* 0x000000ff0700720c */ /* 0x000fc60003f25070 */
[----:B------:R-:W-:Y:S02]  /*28190*/  IMAD.X R152, R152, 0x1, R4, P3 ;  /* 0x0000000198987824 */ /* 0x000fe400018e0604 */
[----:B------:R-:W-:Y:S02]  /*281a0*/  IMAD.MOV.U32 R8, RZ, RZ, R153 ;  /* 0x000000ffff087224 */ /* 0x000fe400078e0099 */
[----:B------:R-:W-:Y:S01]  /*281b0*/  IMAD.MOV.U32 R9, RZ, RZ, R152 ;  /* 0x000000ffff097224 */ /* 0x000fe200078e0098 */
[----:B------:R-:W-:Y:S02]  /*281c0*/  LOP3.LUT R148, R10, 0x2c, RZ, 0xfc, !PT ;  /* 0x0000002c0a947812 */ /* 0x000fe400078efcff */
[----:B------:R-:W-:-:S03]  /*281d0*/  IADD3 R155, P4, R155, R5, RZ ;  /* 0x000000059b9b7210 */ /* 0x000fc60007f9e0ff */
[----:B------:R1:W-:Y:S01]  /*281e0*/  LDGSTS.E [R3+0x60000], desc[UR44][R8.64], P1 ;  /* 0x6000000008037fae */ /* 0x0003e2000892186c */
[----:B------:R-:W-:Y:S01]  /*281f0*/  ISETP.GE.AND P1, PT, R148, UR5, PT ;  /* 0x0000000594007c0c */ /* 0x000fe2000bf26270 */
[----:B------:R-:W-:Y:S01]  /*28200*/  IMAD.X R154, R154, 0x1, R4, P4 ;  /* 0x000000019a9a7824 */ /* 0x000fe200020e0604 */
[----:B------:R-:W-:Y:S02]  /*28210*/  LOP3.LUT R11, R10, 0x2e, RZ, 0xfc, !PT ;  /* 0x0000002e0a0b7812 */ /* 0x000fe400078efcff */
[----:B------:R-:W-:Y:S02]  /*28220*/  SEL R7, RZ, 0x4, P1 ;  /* 0x00000004ff077807 */ /* 0x000fe40000800000 */
[----:B------:R-:W-:Y:S02]  /*28230*/  ISETP.GE.AND P1, PT, R11, UR5, PT ;  /* 0x000000050b007c0c */ /* 0x000fe4000bf26270 */
[----:B------:R-:W-:Y:S02]  /*28240*/  SEL R7, R7, RZ, !P0 ;  /* 0x000000ff07077207 */ /* 0x000fe40004000000 */
[----:B-1----:R-:W-:Y:S01]  /*28250*/  MOV R8, R155 ;  /* 0x0000009b00087202 */ /* 0x002fe20000000f00 */
        /* <DEDUP_REMOVED lines=12> */
[----:B------:R1:W-:Y:S01]  /*28320*/  LDGSTS.E [R3+0x62000], desc[UR44][R8.64], P2 ;  /* 0x6200000008037fae */ /* 0x0003e2000912186c */
[----:B------:R-:W-:-:S04]  /*28330*/  LOP3.LUT R11, R10, 0x12, RZ, 0xfc, !PT ;  /* 0x000000120a0b7812 */ /* 0x000fc800078efcff */
[----:B------:R-:W-:Y:S01]  /*28340*/  ISETP.GE.AND P2, PT, R11, UR5, PT ;  /* 0x000000050b007c0c */ /* 0x000fe2000bf46270 */
[----:B-1----:R-:W-:Y:S02]  /*28350*/  IMAD.MOV.U32 R8, RZ, RZ, R187 ;  /* 0x000000ffff087224 */ /* 0x002fe400078e00bb */
[----:B------:R-:W-:-:S05]  /*28360*/  IMAD.MOV.U32 R9, RZ, RZ, R186 ;  /* 0x000000ffff097224 */ /* 0x000fca00078e00ba */
[----:B------:R1:W-:Y:S02]  /*28370*/  LDGSTS.E [R3+0x62008], desc[UR44][R8.64], P1 ;  /* 0x6200800008037fae */ /* 0x0003e4000892186c */
[----:B-1----:R-:W-:-:S04]  /*28380*/  LOP3.LUT R3, R10, 0x10, RZ, 0xfc, !PT ;  /* 0x000000100a037812 */ /* 0x002fc800078efcff */
[----:B------:R-:W-:Y:S02]  /*28390*/  ISETP.GE.AND P1, PT, R3, UR5, PT ;  /* 0x0000000503007c0c */ /* 0x000fe4000bf26270 */
[----:B------:R-:W-:-:S04]  /*283a0*/  SEL R3, RZ, 0x4, P2 ;  /* 0x00000004ff037807 */ /* 0x000fc80001000000 */
[----:B------:R-:W-:-:S04]  /*283b0*/  SEL R3, R3, RZ, !P0 ;  /* 0x000000ff03037207 */ /* 0x000fc80004000000 */
[----:B------:R-:W-:Y:S01]  /*283c0*/  ISETP.NE.U32.AND P2, PT, R3, RZ, PT ;  /* 0x000000ff0300720c */ /* 0x000fe20003f45070 */
[----:B---3--:R-:W-:Y:S02]  /*283d0*/  VIADD R3, R6, UR6 ;  /* 0x0000000606037c36 */ /* 0x008fe40008000000 */
[----:B------:R-:W3:Y:S01]  /*283e0*/  LDL R6, [R1+0xf24] ;  /* 0x000f240001067983 */ /* 0x000ee20000100800 */
[----:B------:R-:W1:Y:S01]  /*283f0*/  S2R R242, SR_TID.X ;  /* 0x0000000000f27919 */ /* 0x000e620000002100 */
[----:B------:R-:W-:-:S04]  /*28400*/  SEL R7, RZ, 0x4, P1 ;  /* 0x00000004ff077807 */ /* 0x000fc80000800000 */
[----:B------:R-:W-:Y:S02]  /*28410*/  SEL R7, R7, RZ, !P0 ;  /* 0x000000ff07077207 */ /* 0x000fe40004000000 */
[----:B------:R-:W-:Y:S02]  /*28420*/  IADD3 R157, P3, R157, R5, RZ ;  /* 0x000000059d9d7210 */ /* 0x000fe40007f7e0ff */
[----:B------:R-:W-:-:S03]  /*28430*/  ISETP.NE.U32.AND P1, PT, R7, RZ, PT ;  /* 0x000000ff0700720c */ /* 0x000fc60003f25070 */
[----:B------:R-:W-:Y:S02]  /*28440*/  IMAD.X R156, R156, 0x1, R4, P3 ;  /* 0x000000019c9c7824 */ /* 0x000fe400018e0604 */
[----:B------:R-:W-:Y:S02]  /*28450*/  IMAD.MOV.U32 R8, RZ, RZ, R157 ;  /* 0x000000ffff087224 */ /* 0x000fe400078e009d */
[----:B------:R-:W-:Y:S01]  /*28460*/  IMAD.MOV.U32 R9, RZ, RZ, R156 ;  /* 0x000000ffff097224 */ /* 0x000fe200078e009c */
[----:B------:R-:W-:-:S05]  /*28470*/  IADD3 R159, P4, R159, R5, RZ ;  /* 0x000000059f9f7210 */ /* 0x000fca0007f9e0ff */
[----:B------:R4:W-:Y:S01]  /*28480*/  LDGSTS.E [R3+0x60000], desc[UR44][R8.64], P1 ;  /* 0x6000000008037fae */ /* 0x0009e2000892186c */
[--C-:B-1----:R-:W-:Y:S02]  /*28490*/  SHF.R.U32.HI R148, RZ, 0x6, R242.reuse ;  /* 0x00000006ff947819 */ /* 0x102fe400000116f2 */
[----:B------:R-:W-:Y:S02]  /*284a0*/  SHF.R.U32.HI R11, RZ, 0x6, R242 ;  /* 0x00000006ff0b7819 */ /* 0x000fe400000116f2 */
[----:B------:R-:W1:Y:S01]  /*284b0*/  S2R R242, SR_TID.X ;  /* 0x0000000000f27919 */ /* 0x000e620000002100 */
[----:B------:R-:W-:-:S04]  /*284c0*/  SGXT.U32 R148, R148, 0x1 ;  /* 0x000000019494781a */ /* 0x000fc80000000000 */
[----:B------:R-:W-:Y:S02]  /*284d0*/  LOP3.LUT R148, R148, 0x30, RZ, 0xfc, !PT ;  /* 0x0000003094947812 */ /* 0x000fe400078efcff */
[----:B------:R-:W-:Y:S02]  /*284e0*/  IADD3.X R158, R158, R4, RZ, P4, !PT ;  /* 0x000000049e9e7210 */ /* 0x000fe400027fe4ff */
[----:B------:R-:W-:Y:S02]  /*284f0*/  ISETP.GE.AND P1, PT, R148, UR5, PT ;  /* 0x0000000594007c0c */ /* 0x000fe4000bf26270 */
[----:B------:R-:W-:Y:S02]  /*28500*/  SGXT.U32 R11, R11, 0x1 ;  /* 0x000000010b0b781a */ /* 0x000fe40000000000 */
[----:B------:R-:W-:Y:S01]  /*28510*/  SEL R7, RZ, 0x4, P1 ;  /* 0x00000004ff077807 */ /* 0x000fe20000800000 */
[----:B----4-:R-:W-:Y:S01]  /*28520*/  IMAD.MOV.U32 R8, RZ, RZ, R159 ;  /* 0x000000ffff087224 */ /* 0x010fe200078e009f */
[----:B------:R-:W-:Y:S01]  /*28530*/  LOP3.LUT R11, R11, 0x32, RZ, 0xfc, !PT ;  /* 0x000000320b0b7812 */ /* 0x000fe200078efcff */
[----:B------:R-:W-:Y:S01]  /*28540*/  IMAD.MOV.U32 R9, RZ, RZ, R158 ;  /* 0x000000ffff097224 */ /* 0x000fe200078e009e */
[----:B------:R-:W-:-:S02]  /*28550*/  SEL R7, R7, RZ, !P0 ;  /* 0x000000ff07077207 */ /* 0x000fc40004000000 */
[----:B------:R-:W-:Y:S02]  /*28560*/  ISETP.GE.AND P1, PT, R11, UR5, PT ;  /* 0x000000050b007c0c */ /* 0x000fe4000bf26270 */
[----:B------:R4:W-:Y:S01]  /*28570*/  LDGSTS.E [R3+0x60008], desc[UR44][R8.64], P2 ;  /* 0x6000800008037fae */ /* 0x0009e2000912186c */
[----:B------:R-:W-:Y:S02]  /*28580*/  ISETP.NE.U32.AND P2, PT, R7, RZ, PT ;  /* 0x000000ff0700720c */ /* 0x000fe40003f45070 */
[----:B------:R-:W-:Y:S02]  /*28590*/  SEL R7, RZ, 0x4, P1 ;  /* 0x00000004ff077807 */ /* 0x000fe40000800000 */
[----:B------:R-:W-:Y:S02]  /*285a0*/  IADD3 R189, P3, R189, R5, RZ ;  /* 0x00000005bdbd7210 */ /* 0x000fe40007f7e0ff */
[----:B------:R-:W-:-:S03]  /*285b0*/  SEL R7, R7, RZ, !P0 ;  /* 0x000000ff07077207 */ /* 0x000fc60004000000 */
[----:B------:R-:W-:Y:S01]  /*285c0*/  IMAD.X R188, R188, 0x1, R4, P3 ;  /* 0x00000001bcbc7824 */ /* 0x000fe200018e0604 */
[----:B-1----:R-:W-:Y:S02]  /*285d0*/  SHF.R.U32.HI R10, RZ, 0x6, R242 ;  /* 0x00000006ff0a7819 */ /* 0x002fe400000116f2 */
[----:B------:R-:W-:Y:S02]  /*285e0*/  IADD3 R191, P4, R191, R5, RZ ;  /* 0x00000005bfbf7210 */ /* 0x000fe40007f9e0ff */
[----:B------:R-:W-:Y:S01]  /*285f0*/  ISETP.NE.U32.AND P1, PT, R7, RZ, PT ;  /* 0x000000ff0700720c */ /* 0x000fe20003f25070 */
[----:B----4-:R-:W-:Y:S01]  /*28600*/  IMAD.MOV.U32 R8, RZ, RZ, R189 ;  /* 0x000000ffff087224 */ /* 0x010fe200078e00bd */
[----:B------:R-:W-:Y:S02]  /*28610*/  MOV R9, R188 ;  /* 0x000000bc00097202 */ /* 0x000fe40000000f00 */
[----:B------:R-:W-:Y:S01]  /*28620*/  SGXT.U32 R10, R10, 0x1 ;  /* 0x000000010a0a781a */ /* 0x000fe20000000000 */
[----:B------:R-:W-:-:S02]  /*28630*/  IMAD.X R190, R190, 0x1, R4, P4 ;  /* 0x00000001bebe7824 */ /* 0x000fc400020e0604 */
[----:B------:R1:W-:Y:S01]  /*28640*/  LDGSTS.E [R3+0x62000], desc[UR44][R8.64], P2 ;  /* 0x6200000008037fae */ /* 0x0003e2000912186c */
[----:B------:R-:W-:-:S04]  /*28650*/  LOP3.LUT R10, R10, 0x16, RZ, 0xfc, !PT ;  /* 0x000000160a0a7812 */ /* 0x000fc800078efcff */
[----:B------:R-:W-:Y:S01]  /*28660*/  ISETP.GE.AND P2, PT, R10, UR5, PT ;  /* 0x000000050a007c0c */ /* 0x000fe2000bf46270 */
[----:B-1----:R-:W-:Y:S02]  /*28670*/  IMAD.MOV.U32 R8, RZ, RZ, R191 ;  /* 0x000000ffff087224 */ /* 0x002fe400078e00bf */
[----:B------:R-:W-:-:S05]  /*28680*/  IMAD.MOV.U32 R9, RZ, RZ, R190 ;  /* 0x000000ffff097224 */ /* 0x000fca00078e00be */
[----:B------:R1:W-:Y:S02]  /*28690*/  LDGSTS.E [R3+0x62008], desc[UR44][R8.64], P1 ;  /* 0x6200800008037fae */ /* 0x0003e4000892186c */
[----:B-1----:R-:W-:-:S04]  /*286a0*/  SEL R3, RZ, 0x4, P2 ;  /* 0x00000004ff037807 */ /* 0x002fc80001000000 */
[----:B------:R-:W-:-:S04]  /*286b0*/  SEL R3, R3, RZ, !P0 ;  /* 0x000000ff03037207 */ /* 0x000fc80004000000 */
[----:B------:R-:W-:Y:S01]  /*286c0*/  ISETP.NE.U32.AND P2, PT, R3, RZ, PT ;  /* 0x000000ff0300720c */ /* 0x000fe20003f45070 */
[----:B---3--:R-:W-:Y:S02]  /*286d0*/  VIADD R3, R6, UR6 ;  /* 0x0000000606037c36 */ /* 0x008fe40008000000 */
[----:B------:R-:W3:Y:S01]  /*286e0*/  LDL R6, [R1+0xf20] ;  /* 0x000f200001067983 */ /* 0x000ee20000100800 */
[----:B------:R-:W-:Y:S02]  /*286f0*/  SHF.R.U32.HI R11, RZ, 0x6, R242 ;  /* 0x00000006ff0b7819 */ /* 0x000fe400000116f2 */
[----:B------:R-:W1:Y:S02]  /*28700*/  S2R R242, SR_TID.X ;  /* 0x0000000000f27919 */ /* 0x000e640000002100 */
[----:B------:R-:W-:-:S04]  /*28710*/  SGXT.U32 R11, R11, 0x1 ;  /* 0x000000010b0b781a */ /* 0x000fc80000000000 */
[----:B------:R-:W-:-:S04]  /*28720*/  LOP3.LUT R11, R11, 0x14, RZ, 0xfc, !PT ;  /* 0x000000140b0b7812 */ /* 0x000fc800078efcff */
[----:B------:R-:W-:-:S04]  /*28730*/  ISETP.GE.AND P1, PT, R11, UR5, PT ;  /* 0x000000050b007c0c */ /* 0x000fc8000bf26270 */
[----:B------:R-:W-:-:S04]  /*28740*/  SEL R7, RZ, 0x4, P1 ;  /* 0x00000004ff077807 */ /* 0x000fc80000800000 */
[----:B------:R-:W-:Y:S02]  /*28750*/  SEL R7, R7, RZ, !P0 ;  /* 0x000000ff07077207 */ /* 0x000fe40004000000 */
[----:B------:R-:W-:Y:S02]  /*28760*/  IADD3 R161, P3, R161, R5, RZ ;  /* 0x00000005a1a17210 */ /* 0x000fe40007f7e0ff */
[----:B------:R-:W-:-:S03]  /*28770*/  ISETP.NE.U32.AND P1, PT, R7, RZ, PT ;  /* 0x000000ff0700720c */ /* 0x000fc60003f25070 */
[----:B------:R-:W-:Y:S01]  /*28780*/  IMAD.X R160, R160, 0x1, R4, P3 ;  /* 0x00000001a0a07824 */ /* 0x000fe200018e0604 */
[--C-:B-1----:R-:W-:Y:S02]  /*28790*/  SHF.R.U32.HI R11, RZ, 0x6, R242.reuse ;  /* 0x00000006ff0b7819 */ /* 0x102fe400000116f2 */
[----:B------:R-:W-:Y:S02]  /*287a0*/  SHF.R.U32.HI R10, RZ, 0x6, R242 ;  /* 0x00000006ff0a7819 */ /* 0x000fe400000116f2 */
[----:B------:R-:W1:Y:S01]  /*287b0*/  S2R R242, SR_TID.X ;  /* 0x0000000000f27919 */ /* 0x000e620000002100 */
[----:B------:R-:W-:Y:S01]  /*287c0*/  SGXT.U32 R11, R11, 0x1 ;  /* 0x000000010b0b781a */ /* 0x000fe20000000000 */
[----:B------:R-:W-:Y:S02]  /*287d0*/  IMAD.MOV.U32 R8, RZ, RZ, R161 ;  /* 0x000000ffff087224 */ /* 0x000fe400078e00a1 */
[----:B------:R-:W-:Y:S01]  /*287e0*/  IMAD.MOV.U32 R9, RZ, RZ, R160 ;  /* 0x000000ffff097224 */ /* 0x000fe200078e00a0 */
[----:B------:R-:W-:-:S02]  /*287f0*/  IADD3 R163, P4, R163, R5, RZ ;  /* 0x00000005a3a37210 */ /* 0x000fc40007f9e0ff */
[----:B------:R-:W-:Y:S02]  /*28800*/  LOP3.LUT R11, R11, 0x34, RZ, 0xfc, !PT ;  /* 0x000000340b0b7812 */ /* 0x000fe400078efcff */
[----:B------:R4:W-:Y:S01]  /*28810*/  LDGSTS.E [R3+0x60000], desc[UR44][R8.64], P1 ;  /* 0x6000000008037fae */ /* 0x0009e2000892186c */
[----:B------:R-:W-:Y:S01]  /*28820*/  IMAD.X R162, R162, 0x1, R4, P4 ;  /* 0x00000001a2a27824 */ /* 0x000fe200020e0604 */
[----:B------:R-:W-:Y:S02]  /*28830*/  ISETP.GE.AND P1, PT, R11, UR5, PT ;  /* 0x000000050b007c0c */ /* 0x000fe4000bf26270 */
[----:B------:R-:W-:Y:S02]  /*28840*/  SGXT.U32 R10, R10, 0x1 ;  /* 0x000000010a0a781a */ /* 0x000fe40000000000 */
[----:B------:R-:W-:Y:S02]  /*28850*/  SEL R7, RZ, 0x4, P1 ;  /* 0x00000004ff077807 */ /* 0x000fe40000800000 */
[----:B------:R-:W-:-:S02]  /*28860*/  LOP3.LUT R10, R10, 0x36, RZ, 0xfc, !PT ;  /* 0x000000360a0a7812 */ /* 0x000fc400078efcff */
[----:B------:R-:W-:Y:S01]  /*28870*/  SEL R7, R7, RZ, !P0 ;  /* 0x000000ff07077207 */ /* 0x000fe20004000000 */
[----:B----4-:R-:W-:Y:S01]  /*28880*/  IMAD.MOV.U32 R8, RZ, RZ, R163 ;  /* 0x000000ffff087224 */ /* 0x010fe200078e00a3 */
[----:B------:R-:W-:Y:S02]  /*28890*/  MOV R9, R162 ;  /* 0x000000a200097202 */ /* 0x000fe40000000f00 */
[----:B------:R-:W-:-:S03]  /*288a0*/  ISETP.GE.AND P1, PT, R10, UR5, PT ;  /* 0x000000050a007c0c */ /* 0x000fc6000bf26270 */
[----:B------:R4:W-:Y:S01]  /*288b0*/  LDGSTS.E [R3+0x60008], desc[UR44][R8.64], P2 ;  /* 0x6000800008037fae */ /* 0x0009e2000912186c */
[----:B------:R-:W-:Y:S02]  /*288c0*/  ISETP.NE.U32.AND P2, PT, R7, RZ, PT ;  /* 0x000000ff0700720c */ /* 0x000fe40003f45070 */
[----:B------:R-:W-:Y:S02]  /*288d0*/  SEL R7, RZ, 0x4, P1 ;  /* 0x00000004ff077807 */ /* 0x000fe40000800000 */
[-C--:B------:R-:W-:Y:S02]  /*288e0*/  IADD3 R193, P3, R193, R5.reuse, RZ ;  /* 0x00000005c1c17210 */ /* 0x080fe40007f7e0ff */
[----:B------:R-:W-:Y:S02]  /*288f0*/  SEL R7, R7, RZ, !P0 ;  /* 0x000000ff07077207 */ /* 0x000fe40004000000 */
[----:B-1----:R-:W-:Y:S01]  /*28900*/  SHF.R.U32.HI R10, RZ, 0x6, R242 ;  /* 0x00000006ff0a7819 */ /* 0x002fe200000116f2 */
[----:B------:R-:W-:Y:S01]  /*28910*/  IMAD.X R192, R192, 0x1, R4, P3 ;  /* 0x00000001c0c07824 */ /* 0x000fe200018e0604 */
[----:B------:R-:W-:-:S02]  /*28920*/  IADD3 R195, P4, R195, R5, RZ ;  /* 0x00000005c3c37210 */ /* 0x000fc40007f9e0ff */
[----:B------:R-:W-:Y:S01]  /*28930*/  ISETP.NE.U32.AND P1, PT, R7, RZ, PT ;  /* 0x000000ff0700720c */ /* 0x000fe20003f25070 */
[----:B----4-:R-:W-:Y:S01]  /*28940*/  IMAD.MOV.U32 R8, RZ, RZ, R193 ;  /* 0x000000ffff087224 */ /* 0x010fe200078e00c1 */
[----:B------:R-:W-:Y:S01]  /*28950*/  SGXT.U32 R10, R10, 0x1 ;  /* 0x000000010a0a781a */ /* 0x000fe20000000000 */
[----:B------:R-:W-:Y:S02]  /*28960*/  IMAD.MOV.U32 R9, RZ, RZ, R192 ;  /* 0x000000ffff097224 */ /* 0x000fe400078e00c0 */
[----:B------:R-:W-:Y:S01]  /*28970*/  IMAD.X R194, R194, 0x1, R4, P4 ;  /* 0x00000001c2c27824 */ /* 0x000fe200020e0604 */
[----:B------:R-:W-:Y:S02]  /*28980*/  LOP3.LUT R10, R10, 0x1a, RZ, 0xfc, !PT ;  /* 0x0000001a0a0a7812 */ /* 0x000fe400078efcff */
[----:B------:R1:W-:Y:S02]  /*28990*/  LDGSTS.E [R3+0x62000], desc[UR44][R8.64], P2 ;  /* 0x6200000008037fae */ /* 0x0003e4000912186c */
[----:B------:R-:W-:Y:S01]  /*289a0*/  ISETP.GE.AND P2, PT, R10, UR5, PT ;  /* 0x000000050a007c0c */ /* 0x000fe2000bf46270 */
[----:B-1----:R-:W-:-:S02]  /*289b0*/  IMAD.MOV.U32 R8, RZ, RZ, R195 ;  /* 0x000000ffff087224 */ /* 0x002fc400078e00c3 */
[----:B------:R-:W-:-:S05]  /*289c0*/  IMAD.MOV.U32 R9, RZ, RZ, R194 ;  /* 0x000000ffff097224 */ /* 0x000fca00078e00c2 */
[----:B------:R1:W-:Y:S02]  /*289d0*/  LDGSTS.E [R3+0x62008], desc[UR44][R8.64], P1 ;  /* 0x6200800008037fae */ /* 0x0003e4000892186c */
[----:B-1----:R-:W-:-:S04]  /*289e0*/  SEL R3, RZ, 0x4, P2 ;  /* 0x00000004ff037807 */ /* 0x002fc80001000000 */
[----:B------:R-:W-:-:S04]  /*289f0*/  SEL R3, R3, RZ, !P0 ;  /* 0x000000ff03037207 */ /* 0x000fc80004000000 */
[----:B------:R-:W-:Y:S02]  /*28a00*/  ISETP.NE.U32.AND P2, PT, R3, RZ, PT ;  /* 0x000000ff0300720c */ /* 0x000fe40003f45070 */
[----:B---3--:R-:W-:Y:S02]  /*28a10*/  IADD3 R3, R6, UR6, RZ ;  /* 0x0000000606037c10 */ /* 0x008fe4000fffe0ff */
        /* <DEDUP_REMOVED lines=17> */
[----:B------:R-:W-:-:S02]  /*28b30*/  LOP3.LUT R11, R11, 0x38, RZ, 0xfc, !PT ;  /* 0x000000380b0b7812 */ /* 0x000fc400078efcff */
[----:B------:R-:W-:Y:S02]  /*28b40*/  IADD3 R167, P4, R167, R5, RZ ;  /* 0x00000005a7a77210 */ /* 0x000fe40007f9e0ff */
[----:B------:R4:W-:Y:S01]  /*28b50*/  LDGSTS.E [R3+0x60000], desc[UR44][R8.64], P1 ;  /* 0x6000000008037fae */ /* 0x0009e2000892186c */
[----:B------:R-:W-:Y:S02]  /*28b60*/  ISETP.GE.AND P1, PT, R11, UR5, PT ;  /* 0x000000050b007c0c */ /* 0x000fe4000bf26270 */
[----:B------:R-:W-:Y:S01]  /*28b70*/  SGXT.U32 R10, R10, 0x1 ;  /* 0x000000010a0a781a */ /* 0x000fe20000000000 */
[----:B------:R-:W-:Y:S01]  /*28b80*/  IMAD.X R166, R166, 0x1, R4, P4 ;  /* 0x00000001a6a67824 */ /* 0x000fe200020e0604 */
[----:B------:R-:W-:Y:S02]  /*28b90*/  SEL R7, RZ, 0x4, P1 ;  /* 0x00000004ff077807 */ /* 0x000fe40000800000 */
[----:B------:R-:W-:Y:S02]  /*28ba0*/  LOP3.LUT R10, R10, 0x3a, RZ, 0xfc, !PT ;  /* 0x0000003a0a0a7812 */ /* 0x000fe400078efcff */
[----:B------:R-:W-:Y:S01]  /*28bb0*/  SEL R7, R7, RZ, !P0 ;  /* 0x000000ff07077207 */ /* 0x000fe20004000000 */
[----:B----4-:R-:W-:-:S02]  /*28bc0*/  IMAD.MOV.U32 R8, RZ, RZ, R167 ;  /* 0x000000ffff087224 */ /* 0x010fc400078e00a7 */
[----:B------:R-:W-:Y:S01]  /*28bd0*/  IMAD.MOV.U32 R9, RZ, RZ, R166 ;  /* 0x000000ffff097224 */ /* 0x000fe200078e00a6 */
[----:B------:R-:W-:-:S04]  /*28be0*/  ISETP.GE.AND P1, PT, R10, UR5, PT ;  /* 0x000000050a007c0c */ /* 0x000fc8000bf26270 */
[----:B------:R4:W-:Y:S01]  /*28bf0*/  LDGSTS.E [R3+0x60008], desc[UR44][R8.64], P2 ;  /* 0x6000800008037fae */ /* 0x0009e2000912186c */
[----:B------:R-:W-:Y:S02]  /*28c00*/  ISETP.NE.U32.AND P2, PT, R7, RZ, PT ;  /* 0x000000ff0700720c */ /* 0x000fe40003f45070 */
[----:B------:R-:W-:Y:S02]  /*28c10*/  SEL R7, RZ, 0x4, P1 ;  /* 0x00000004ff077807 */ /* 0x000fe40000800000 */
[-C--:B------:R-:W-:Y:S02]  /*28c20*/  IADD3 R197, P3, R197, R5.reuse, RZ ;  /* 0x00000005c5c57210 */ /* 0x080fe40007f7e0ff */
[--C-:B-1----:R-:W-:Y:S02]  /*28c30*/  SHF.R.U32.HI R10, RZ, 0x6, R242.reuse ;  /* 0x00000006ff0a7819 */ /* 0x102fe400000116f2 */
[----:B------:R-:W-:Y:S02]  /*28c40*/  SHF.R.U32.HI R11, RZ, 0x6, R242 ;  /* 0x00000006ff0b7819 */ /* 0x000fe400000116f2 */
[----:B------:R-:W-:Y:S01]  /*28c50*/  SEL R7, R7, RZ, !P0 ;  /* 0x000000ff07077207 */ /* 0x000fe20004000000 */
[----:B------:R-:W1:Y:S01]  /*28c60*/  S2R R242, SR_TID.X ;  /* 0x0000000000f27919 */ /* 0x000e620000002100 */
[----:B------:R-:W-:Y:S01]  /*28c70*/  IMAD.X R196, R196, 0x1, R4, P3 ;  /* 0x00000001c4c47824 */ /* 0x000fe200018e0604 */
[----:B------:R-:W-:-:S02]  /*28c80*/  IADD3 R199, P4, R199, R5, RZ ;  /* 0x00000005c7c77210 */ /* 0x000fc40007f9e0ff */
[----:B------:R-:W-:Y:S01]  /*28c90*/  ISETP.NE.U32.AND P1, PT, R7, RZ, PT ;  /* 0x000000ff0700720c */ /* 0x000fe20003f25070 */
[----:B----4-:R-:W-:Y:S02]  /*28ca0*/  IMAD.MOV.U32 R8, RZ, RZ, R197 ;  /* 0x000000ffff087224 */ /* 0x010fe400078e00c5 */
[----:B------:R-:W-:Y:S02]  /*28cb0*/  IMAD.MOV.U32 R9, RZ, RZ, R196 ;  /* 0x000000ffff097224 */ /* 0x000fe400078e00c4 */
[----:B------:R-:W-:Y:S01]  /*28cc0*/  IMAD.X R198, R198, 0x1, R4, P4 ;  /* 0x00000001c6c67824 */ /* 0x000fe200020e0604 */
[----:B------:R-:W-:Y:S02]  /*28cd0*/  SGXT.U32 R11, R11, 0x1 ;  /* 0x000000010b0b781a */ /* 0x000fe40000000000 */
[----:B------:R4:W-:Y:S02]  /*28ce0*/  LDGSTS.E [R3+0x62000], desc[UR44][R8.64], P2 ;  /* 0x6200000008037fae */ /* 0x0009e4000912186c */
[----:B------:R-:W-:-:S02]  /*28cf0*/  LOP3.LUT R11, R11, 0x1c, RZ, 0xfc, !PT ;  /* 0x0000001c0b0b7812 */ /* 0x000fc400078efcff */
[----:B------:R-:W-:Y:S02]  /*28d00*/  SGXT.U32 R10, R10, 0x1 ;  /* 0x000000010a0a781a */ /* 0x000fe40000000000 */
[----:B----4-:R-:W-:Y:S01]  /*28d10*/  MOV R8, R199 ;  /* 0x000000c700087202 */ /* 0x010fe20000000f00 */
[----:B------:R-:W-:Y:S01]  /*28d20*/  IMAD.MOV.U32 R9, RZ, RZ, R198 ;  /* 0x000000ffff097224 */ /* 0x000fe200078e00c6 */
[----:B------:R-:W-:-:S04]  /*28d30*/  LOP3.LUT R10, R10, 0x1e, RZ, 0xfc, !PT ;  /* 0x0000001e0a0a7812 */ /* 0x000fc800078efcff */
[----:B------:R4:W-:Y:S01]  /*28d40*/  LDGSTS.E [R3+0x62008], desc[UR44][R8.64], P1 ;  /* 0x6200800008037fae */ /* 0x0009e2000892186c */
[----:B------:R-:W-:-:S04]  /*28d50*/  ISETP.GE.AND P1, PT, R11, UR5, PT ;  /* 0x000000050b007c0c */ /* 0x000fc8000bf26270 */
[----:B------:R-:W-:Y:S02]  /*28d60*/  SEL R7, RZ, 0x4, P1 ;  /* 0x00000004ff077807 */ /* 0x000fe40000800000 */
[----:B------:R-:W-:Y:S02]  /*28d70*/  ISETP.GE.AND P2, PT, R10, UR5, PT ;  /* 0x000000050a007c0c */ /* 0x000fe4000bf46270 */
[----:B------:R-:W-:Y:S02]  /*28d80*/  SEL R7, R7, RZ, !P0 ;  /* 0x000000ff07077207 */ /* 0x000fe40004000000 */
[----:B------:R-:W-:Y:S02]  /*28d90*/  IADD3 R169, P3, R169, R5, RZ ;  /* 0x00000005a9a97210 */ /* 0x000fe40007f7e0ff */
[----:B----4-:R-:W-:Y:S02]  /*28da0*/  SEL R3, RZ, 0x4, P2 ;  /* 0x00000004ff037807 */ /* 0x010fe40001000000 */
[----:B------:R-:W-:-:S02]  /*28db0*/  ISETP.NE.U32.AND P1, PT, R7, RZ, PT ;  /* 0x000000ff0700720c */ /* 0x000fc40003f25070 */
[----:B-1----:R-:W-:Y:S01]  /*28dc0*/  SHF.R.U32.HI R11, RZ, 0x6, R242 ;  /* 0x00000006ff0b7819 */ /* 0x002fe200000116f2 */
[----:B------:R-:W-:Y:S01]  /*28dd0*/  IMAD.X R168, R168, 0x1, R4, P3 ;  /* 0x00000001a8a87824 */ /* 0x000fe200018e0604 */
[----:B------:R-:W-:Y:S02]  /*28de0*/  SEL R3, R3, RZ, !P0 ;  /* 0x000000ff03037207 */ /* 0x000fe40004000000 */
[----:B------:R-:W-:Y:S02]  /*28df0*/  SGXT.U32 R11, R11, 0x1 ;  /* 0x000000010b0b781a */ /* 0x000fe40000000000 */
[----:B------:R-:W-:Y:S01]  /*28e00*/  SHF.R.U32.HI R10, RZ, 0x6, R242 ;  /* 0x00000006ff0a7819 */ /* 0x000fe200000116f2 */
[----:B------:R-:W-:Y:S01]  /*28e10*/  IMAD.MOV.U32 R8, RZ, RZ, R169 ;  /* 0x000000ffff087224 */ /* 0x000fe200078e00a9 */
[----:B------:R-:W-:Y:S01]  /*28e20*/  ISETP.NE.U32.AND P2, PT, R3, RZ, PT ;  /* 0x000000ff0300720c */ /* 0x000fe20003f45070 */
[----:B------:R-:W-:Y:S01]  /*28e30*/  IMAD.MOV.U32 R9, RZ, RZ, R168 ;  /* 0x000000ffff097224 */ /* 0x000fe200078e00a8 */
[----:B------:R-:W-:-:S02]  /*28e40*/  LOP3.LUT R11, R11, 0x3c, RZ, 0xfc, !PT ;  /* 0x0000003c0b0b7812 */ /* 0x000fc400078efcff */
[----:B------:R-:W-:Y:S02]  /*28e50*/  SGXT.U32 R10, R10, 0x1 ;  /* 0x000000010a0a781a */ /* 0x000fe40000000000 */
[----:B------:R-:W-:Y:S02]  /*28e60*/  IADD3 R171, P4, R171, R5, RZ ;  /* 0x00000005abab7210 */ /* 0x000fe40007f9e0ff */
[----:B------:R-:W-:-:S03]  /*28e70*/  LOP3.LUT R10, R10, 0x3e, RZ, 0xfc, !PT ;  /* 0x0000003e0a0a7812 */ /* 0x000fc600078efcff */
[----:B------:R-:W-:Y:S01]  /*28e80*/  IMAD.X R170, R170, 0x1, R4, P4 ;  /* 0x00000001aaaa7824 */ /* 0x000fe200020e0604 */
[-C--:B------:R-:W-:Y:S02]  /*28e90*/  IADD3 R201, P3, R201, R5.reuse, RZ ;  /* 0x00000005c9c97210 */ /* 0x080fe40007f7e0ff */
[----:B------:R-:W-:Y:S02]  /*28ea0*/  IADD3 R203, P4, R203, R5, RZ ;  /* 0x00000005cbcb7210 */ /* 0x000fe40007f9e0ff */
[----:B------:R-:W-:-:S03]  /*28eb0*/  IADD3.X R200, R200, R4, RZ, P3, !PT ;  /* 0x00000004c8c87210 */ /* 0x000fc60001ffe4ff */
[----:B------:R-:W-:Y:S02]  /*28ec0*/  IMAD.X R202, R202, 0x1, R4, P4 ;  /* 0x00000001caca7824 */ /* 0x000fe400020e0604 */
[----:B---3--:R-:W-:Y:S02]  /*28ed0*/  VIADD R3, R6, UR6 ;  /* 0x0000000606037c36 */ /* 0x008fe40008000000 */
[----:B------:R-:W3:Y:S04]  /*28ee0*/  LDL R6, [R1+0x93c] ;  /* 0x00093c0001067983 */ /* 0x000ee80000100800 */
[----:B------:R1:W-:Y:S01]  /*28ef0*/  LDGSTS.E [R3+0x60000], desc[UR44][R8.64], P1 ;  /* 0x6000000008037fae */ /* 0x0003e2000892186c */
[----:B------:R-:W-:-:S04]  /*28f00*/  ISETP.GE.AND P1, PT, R11, UR5, PT ;  /* 0x000000050b007c0c */ /* 0x000fc8000bf26270 */
[----:B------:R-:W-:Y:S02]  /*28f10*/  SEL R7, RZ, 0x4, P1 ;  /* 0x00000004ff077807 */ /* 0x000fe40000800000 */
[----:B------:R-:W-:Y:S02]  /*28f20*/  ISETP.GE.AND P1, PT, R10, UR5, PT ;  /* 0x000000050a007c0c */ /* 0x000fe4000bf26270 */
[----:B------:R-:W4:Y:S01]  /*28f30*/  S2R R10, SR_TID.X ;  /* 0x00000000000a7919 */ /* 0x000f220000002100 */
[----:B------:R-:W-:Y:S01]  /*28f40*/  SEL R7, R7, RZ, !P0 ;  /* 0x000000ff07077207 */ /* 0x000fe20004000000 */
[----:B-1----:R-:W-:Y:S02]  /*28f50*/  IMAD.MOV.U32 R8, RZ, RZ, R171 ;  /* 0x000000ffff087224 */ /* 0x002fe400078e00ab */
[----:B------:R-:W-:-:S05]  /*28f60*/  IMAD.MOV.U32 R9, RZ, RZ, R170 ;  /* 0x000000ffff097224 */ /* 0x000fca00078e00aa */
[----:B------:R1:W-:Y:S01]  /*28f70*/  LDGSTS.E [R3+0x60008], desc[UR44][R8.64], P2 ;  /* 0x6000800008037fae */ /* 0x0003e2000912186c */
[----:B------:R-:W-:Y:S02]  /*28f80*/  ISETP.NE.U32.AND P2, PT, R7, RZ, PT ;  /* 0x000000ff0700720c */ /* 0x000fe40003f45070 */
[----:B------:R-:W-:-:S04]  /*28f90*/  SEL R7, RZ, 0x4, P1 ;  /* 0x00000004ff077807 */ /* 0x000fc80000800000 */
[----:B------:R-:W-:-:S04]  /*28fa0*/  SEL R7, R7, RZ, !P0 ;  /* 0x000000ff07077207 */ /* 0x000fc80004000000 */
[----:B------:R-:W-:Y:S01]  /*28fb0*/  ISETP.NE.U32.AND P1, PT, R7, RZ, PT ;  /* 0x000000ff0700720c */ /* 0x000fe20003f25070 */
[----:B-1----:R-:W-:Y:S02]  /*28fc0*/  IMAD.MOV.U32 R8, RZ, RZ, R201 ;  /* 0x000000ffff087224 */ /* 0x002fe400078e00c9 */
[----:B------:R-:W-:-:S05]  /*28fd0*/  IMAD.MOV.U32 R9, RZ, RZ, R200 ;  /* 0x000000ffff097224 */ /* 0x000fca00078e00c8 */
[----:B------:R1:W-:Y:S02]  /*28fe0*/  LDGSTS.E [R3+0x62000], desc[UR44][R8.64], P2 ;  /* 0x6200000008037fae */ /* 0x0003e4000912186c */
[----:B-1----:R-:W-:Y:S02]  /*28ff0*/  IMAD.MOV.U32 R8, RZ, RZ, R203 ;  /* 0x000000ffff087224 */ /* 0x002fe400078e00cb */
[----:B------:R-:W-:-:S05]  /*29000*/  IMAD.MOV.U32 R9, RZ, RZ, R202 ;  /* 0x000000ffff097224 */ /* 0x000fca00078e00ca */
[----:B------:R4:W-:Y:S01]  /*29010*/  LDGSTS.E [R3+0x62008], desc[UR44][R8.64], P1 ;  /* 0x6200800008037fae */ /* 0x0009e2000892186c */
[----:B------:R-:W-:-:S03]  /*29020*/  IADD3 R213, P2, R213, R2, RZ ;  /* 0x00000002d5d57210 */ /* 0x000fc60007f5e0ff */
[----:B------:R-:W0:Y:S01]  /*29030*/  LDGDEPBAR ;  /* 0x00000000000079af */ /* 0x000e220000000000 */
[----:B----4-:R-:W-:-:S03]  /*29040*/  LOP3.LUT R3, R10, 0x3f, RZ, 0xc0, !PT ;  /* 0x0000003f0a037812 */ /* 0x010fc600078ec0ff */
[----:B------:R-:W4:Y:S04]  /*29050*/  LDL.LU R10, [R1+0x200] ;  /* 0x00020000010a7983 */ /* 0x000f280000300800 */
[----:B--2---:R-:W2:Y:S04]  /*29060*/  LDL.LU R151, [R1+0x21c] ;  /* 0x00021c0001977983 */ /* 0x004ea80000300800 */
[----:B------:R-:W2:Y:S01]  /*29070*/  LDL.LU R150, [R1+0x220] ;  /* 0x0002200001967983 */ /* 0x000ea20000300800 */
[----:B------:R-:W-:Y:S01]  /*29080*/  ISETP.GE.AND P1, PT, R3, UR5, PT ;  /* 0x0000000503007c0c */ /* 0x000fe2000bf26270 */
[----:B------:R-:W-:-:S02]  /*29090*/  IMAD.X R212, R212, 0x1, R0, P2 ;  /* 0x00000001d4d47824 */ /* 0x000fc400010e0600 */
[----:B------:R-:W2:Y:S01]  /*290a0*/  LDL.LU R11, [R1+0x23c] ;  /* 0x00023c00010b7983 */ /* 0x000ea20000300800 */
[----:B------:R-:W-:-:S04]  /*290b0*/  SEL R3, RZ, 0x4, P1 ;  /* 0x00000004ff037807 */ /* 0x000fc80000800000 */
[----:B------:R-:W-:Y:S02]  /*290c0*/  SEL R3, R3, RZ, !P0 ;  /* 0x000000ff03037207 */ /* 0x000fe40004000000 */
[----:B------:R-:W-:Y:S02]  /*290d0*/  IADD3 R205, P1, R205, R2, RZ ;  /* 0x00000002cdcd7210 */ /* 0x000fe40007f3e0ff */
[----:B------:R-:W-:Y:S01]  /*290e0*/  ISETP.NE.U32.AND P0, PT, R3, RZ, PT ;  /* 0x000000ff0300720c */ /* 0x000fe20003f05070 */
[----:B------:R-:W-:Y:S02]  /*290f0*/  ULEA UR5, UR42, UR7, 0x11 ;  /* 0x000000072a057291 */ /* 0x000fe4000f8e883f */
[----:B------:R-:W-:Y:S01]  /*29100*/  IMAD.X R204, R204, 0x1, R0, P1 ;  /* 0x00000001cccc7824 */ /* 0x000fe200008e0600 */
[----:B------:R-:W-:-:S03]  /*29110*/  MOV R8, R205 ;  /* 0x000000cd00087202 */ /* 0x000fc60000000f00 */
[----:B------:R-:W-:Y:S01]  /*29120*/  IMAD.MOV.U32 R9, RZ, RZ, R204 ;  /* 0x000000ffff097224 */ /* 0x000fe200078e00cc */
[-C--:B------:R-:W-:Y:S02]  /*29130*/  IADD3 R221, P1, R221, R2.reuse, RZ ;  /* 0x00000002dddd7210 */ /* 0x080fe40007f3e0ff */
[----:B------:R-:W-:-:S03]  /*29140*/  IADD3 R229, P2, R229, R2, RZ ;  /* 0x00000002e5e57210 */ /* 0x000fc60007f5e0ff */
[--C-:B------:R-:W-:Y:S02]  /*29150*/  IMAD.X R220, R220, 0x1, R0.reuse, P1 ;  /* 0x00000001dcdc7824 */ /* 0x100fe400008e0600 */
[----:B------:R-:W-:Y:S01]  /*29160*/  IMAD.X R228, R228, 0x1, R0, P2 ;  /* 0x00000001e4e47824 */ /* 0x000fe200010e0600 */
[-C--:B------:R-:W-:Y:S02]  /*29170*/  IADD3 R237, P1, R237, R2.reuse, RZ ;  /* 0x00000002eded7210 */ /* 0x080fe40007f3e0ff */
[----:B------:R-:W-:-:S03]  /*29180*/  IADD3 R245, P2, R245, R2, RZ ;  /* 0x00000002f5f57210 */ /* 0x000fc60007f5e0ff */
[--C-:B------:R-:W-:Y:S02]  /*29190*/  IMAD.X R236, R236, 0x1, R0.reuse, P1 ;  /* 0x00000001ecec7824 */ /* 0x100fe400008e0600 */
[----:B------:R-:W-:Y:S02]  /*291a0*/  IMAD.X R244, R244, 0x1, R0, P2 ;  /* 0x00000001f4f47824 */ /* 0x000fe400010e0600 */
[----:B---3--:R-:W-:Y:S02]  /*291b0*/  VIADD R3, R6, UR5 ;  /* 0x0000000506037c36 */ /* 0x008fe40008000000 */
[----:B------:R-:W3:Y:S04]  /*291c0*/  LDL.LU R6, [R1+0x240] ;  /* 0x0002400001067983 */ /* 0x000ee80000300800 */
[----:B------:R1:W-:Y:S04]  /*291d0*/  LDGSTS.E [R3], desc[UR44][R8.64], P0 ;  /* 0x0000000008037fae */ /* 0x0003e8000812186c */
[----:B------:R-:W3:Y:S04]  /*291e0*/  LDL.LU R149, [R1+0x25c] ;  /* 0x00025c0001957983 */ /* 0x000ee80000300800 */
[----:B------:R-:W3:Y:S01]  /*291f0*/  LDL.LU R7, [R1+0x260] ;  /* 0x0002600001077983 */ /* 0x000ee20000300800 */
[----:B-1----:R-:W-:-:S02]  /*29200*/  IMAD.MOV.U32 R8, RZ, RZ, R213 ;  /* 0x000000ffff087224 */ /* 0x002fc400078e00d5 */
[----:B------:R-:W-:-:S05]  /*29210*/  IMAD.MOV.U32 R9, RZ, RZ, R212 ;  /* 0x000000ffff097224 */ /* 0x000fca00078e00d4 */
[----:B------:R1:W-:Y:S02]  /*29220*/  LDGSTS.E [R3+0x400], desc[UR44][R8.64], P0 ;  /* 0x0040000008037fae */ /* 0x0003e4000812186c */
[----:B-1----:R-:W-:Y:S02]  /*29230*/  IMAD.MOV.U32 R8, RZ, RZ, R221 ;  /* 0x000000ffff087224 */ /* 0x002fe400078e00dd */
[----:B------:R-:W-:-:S05]  /*29240*/  IMAD.MOV.U32 R9, RZ, RZ, R220 ;  /* 0x000000ffff097224 */ /* 0x000fca00078e00dc */
[----:B------:R1:W-:Y:S02]  /*29250*/  LDGSTS.E [R3+0x800], desc[UR44][R8.64], P0 ;  /* 0x0080000008037fae */ /* 0x0003e4000812186c */
[----:B-1----:R-:W-:Y:S01]  /*29260*/  IMAD.MOV.U32 R8, RZ, RZ, R229 ;  /* 0x000000ffff087224 */ /* 0x002fe200078e00e5 */
[----:B------:R-:W-:-:S05]  /*29270*/  MOV R9, R228 ;  /* 0x000000e400097202 */ /* 0x000fca0000000f00 */
[----:B------:R1:W-:Y:S02]  /*29280*/  LDGSTS.E [R3+0xc00], desc[UR44][R8.64], P0 ;  /* 0x00c0000008037fae */ /* 0x0003e4000812186c */
[----:B-1----:R-:W-:Y:S02]  /*29290*/  IMAD.MOV.U32 R8, RZ, RZ, R237 ;  /* 0x000000ffff087224 */ /* 0x002fe400078e00ed */
[----:B------:R-:W-:Y:S01]  /*292a0*/  IMAD.MOV.U32 R9, RZ, RZ, R236 ;  /* 0x000000ffff097224 */ /* 0x000fe200078e00ec */
[----:B----4-:R-:W-:-:S04]  /*292b0*/  IADD3 R10, P1, R10, R2, RZ ;  /* 0x000000020a0a7210 */ /* 0x010fc80007f3e0ff */
[----:B------:R1:W-:Y:S01]  /*292c0*/  LDGSTS.E [R3+0x1000], desc[UR44][R8.64], P0 ;  /* 0x0100000008037fae */ /* 0x0003e2000812186c */
[----:B------:R-:W-:Y:S01]  /*292d0*/  IMAD.X R252, R252, 0x1, R0, P1 ;  /* 0x00000001fcfc7824 */ /* 0x000fe200008e0600 */
[----:B--2---:R-:W-:Y:S02]  /*292e0*/  IADD3 R150, P2, R150, R2, RZ ;  /* 0x0000000296967210 */ /* 0x004fe40007f5e0ff */
[----:B------:R2:W-:Y:S01]  /*292f0*/  STL [R1+0x200], R10 ;  /* 0x0002000a01007387 */ /* 0x0005e20000100800 */
[----:B-1----:R-:W-:Y:S02]  /*29300*/  IMAD.MOV.U32 R8, RZ, RZ, R245 ;  /* 0x000000ffff087224 */ /* 0x002fe400078e00f5 */
[----:B------:R-:W-:Y:S01]  /*29310*/  IMAD.MOV.U32 R9, RZ, RZ, R244 ;  /* 0x000000ffff097224 */ /* 0x000fe200078e00f4 */
[----:B------:R1:W-:Y:S01]  /*29320*/  STL [R1+0x220], R150 ;  /* 0x0002209601007387 */ /* 0x0003e20000100800 */
[----:B------:R-:W-:-:S03]  /*29330*/  IMAD.X R151, R151, 0x1, R0, P2 ;  /* 0x0000000197977824 */ /* 0x000fc600010e0600 */
[----:B------:R4:W-:Y:S02]  /*29340*/  LDGSTS.E [R3+0x1400], desc[UR44][R8.64], P0 ;  /* 0x0140000008037fae */ /* 0x0009e4000812186c */
[----:B----4-:R-:W-:Y:S01]  /*29350*/  MOV R8, R10 ;  /* 0x0000000a00087202 */ /* 0x010fe20000000f00 */
[----:B------:R-:W-:Y:S01]  /*29360*/  IMAD.MOV.U32 R9, RZ, RZ, R252 ;  /* 0x000000ffff097224 */ /* 0x000fe200078e00fc */
[----:B--2---:R-:W2:Y:S04]  /*29370*/  LDL.LU R10, [R1+0x280] ;  /* 0x00028000010a7983 */ /* 0x004ea80000300800 */
[----:B------:R4:W-:Y:S04]  /*29380*/  STL [R1+0x21c], R151 ;  /* 0x00021c9701007387 */ /* 0x0009e80000100800 */
[----:B------:R1:W-:Y:S04]  /*29390*/  LDGSTS.E [R3+0x1800], desc[UR44][R8.64], P0 ;  /* 0x0180000008037fae */ /* 0x0003e8000812186c */
[----:B------:R-:W2:Y:S01]  /*293a0*/  LDL.LU R148, [R1+0x2a0] ;  /* 0x0002a00001947983 */ /* 0x000ea20000300800 */
[----:B-1----:R-:W-:-:S03]  /*293b0*/  IMAD.MOV.U32 R8, RZ, RZ, R150 ;  /* 0x000000ffff087224 */ /* 0x002fc600078e0096 */
[----:B------:R-:W2:Y:S01]  /*293c0*/  LDL.LU R150, [R1+0x27c] ;  /* 0x00027c0001967983 */ /* 0x000ea20000300800 */
[----:B------:R-:W-:-:S03]  /*293d0*/  IMAD.MOV.U32 R9, RZ, RZ, R151 ;  /* 0x000000ffff097224 */ /* 0x000fc600078e0097 */
[----:B----4-:R-:W4:Y:S04]  /*293e0*/  LDL.LU R151, [R1+0x29c] ;  /* 0x00029c0001977983 */ /* 0x010f280000300800 */
[----:B------:R1:W-:Y:S01]  /*293f0*/  LDGSTS.E [R3+0x1c00], desc[UR44][R8.64], P0 ;  /* 0x01c0000008037fae */ /* 0x0003e2000812186c */
[----:B---3--:R-:W-:-:S05]  /*29400*/  IADD3 R6, P1, R6, R2, RZ ;  /* 0x0000000206067210 */ /* 0x008fca0007f3e0ff */
[----:B------:R-:W-:Y:S01]  /*29410*/  IMAD.X R11, R11, 0x1, R0, P1 ;  /* 0x000000010b0b7824 */ /* 0x000fe200008e0600 */
[----:B------:R3:W-:Y:S01]  /*29420*/  STL [R1+0x240], R6 ;  /* 0x0002400601007387 */ /* 0x0007e20000100800 */
[----:B-1----:R-:W-:Y:S01]  /*29430*/  IMAD.MOV.U32 R8, RZ, RZ, R6 ;  /* 0x000000ffff087224 */ /* 0x002fe200078e0006 */
[----:B------:R-:W-:Y:S02]  /*29440*/  IADD3 R7, P2, R7, R2, RZ ;  /* 0x0000000207077210 */ /* 0x000fe40007f5e0ff */
[----:B------:R1:W-:Y:S01]  /*29450*/  STL [R1+0x23c], R11 ;  /* 0x00023c0b01007387 */ /* 0x0003e20000100800 */
[----:B------:R-:W-:Y:S02]  /*29460*/  IMAD.MOV.U32 R9, RZ, RZ, R11 ;  /* 0x000000ffff097224 */ /* 0x000fe400078e000b */
[----:B------:R-:W-:Y:S01]  /*29470*/  IMAD.X R149, R149, 0x1, R0, P2 ;  /* 0x0000000195957824 */ /* 0x000fe200010e0600 */
[----:B------:R1:W-:Y:S04]  /*29480*/  STL [R1+0x260], R7 ;  /* 0x0002600701007387 */ /* 0x0003e80000100800 */
[----:B---3--:R-:W3:Y:S04]  /*29490*/  LDL.LU R6, [R1+0x2c0] ;  /* 0x0002c00001067983 */ /* 0x008ee80000300800 */
[----:B------:R1:W-:Y:S04]  /*294a0*/  STL [R1+0x25c], R149 ;  /* 0x00025c9501007387 */ /* 0x0003e80000100800 */
[----:B------:R1:W-:Y:S04]  /*294b0*/  LDGSTS.E [R3+0x2000], desc[UR44][R8.64], P0 ;  /* 0x0200000008037fae */ /* 0x0003e8000812186c */
[----:B-1----:R-:W3:Y:S01]  /*294c0*/  LDL.LU R11, [R1+0x2e0] ;  /* 0x0002e000010b7983 */ /* 0x002ee20000300800 */
[----:B------:R-:W-:-:S03]  /*294d0*/  IMAD.MOV.U32 R8, RZ, RZ, R7 ;  /* 0x000000ffff087224 */ /* 0x000fc600078e0007 */
[----:B------:R-:W3:Y:S01]  /*294e0*/  LDL.LU R7, [R1+0x2bc] ;  /* 0x0002bc0001077983 */ /* 0x000ee20000300800 */
[----:B------:R-:W-:-:S03]  /*294f0*/  MOV R9, R149 ;  /* 0x0000009500097202 */ /* 0x000fc60000000f00 */
[----:B------:R-:W3:Y:S04]  /*29500*/  LDL.LU R149, [R1+0x2dc] ;  /* 0x0002dc0001957983 */ /* 0x000ee80000300800 */
[----:B------:R1:W-:Y:S01]  /*29510*/  LDGSTS.E [R3+0x2400], desc[UR44][R8.64], P0 ;  /* 0x0240000008037fae */ /* 0x0003e2000812186c */
[----:B--2---:R-:W-:-:S05]  /*29520*/  IADD3 R10, P1, R10, R2, RZ ;  /* 0x000000020a0a7210 */ /* 0x004fca0007f3e0ff */
[----:B------:R2:W-:Y:S01]  /*29530*/  STL [R1+0x280], R10 ;  /* 0x0002800a01007387 */ /* 0x0005e20000100800 */
[----:B-1----:R-:W-:Y:S01]  /*29540*/  IMAD.MOV.U32 R8, RZ, RZ, R10 ;  /* 0x000000ffff087224 */ /* 0x002fe200078e000a */
[----:B------:R-:W-:Y:S01]  /*29550*/  IADD3 R148, P2, R148, R2, RZ ;  /* 0x0000000294947210 */ /* 0x000fe20007f5e0ff */
[----:B------:R-:W-:-:S04]  /*29560*/  IMAD.X R150, R150, 0x1, R0, P1 ;  /* 0x0000000196967824 */ /* 0x000fc800008e0600 */
[----:B----4-:R-:W-:Y:S01]  /*29570*/  IMAD.X R151, R151, 0x1, R0, P2 ;  /* 0x0000000197977824 */ /* 0x010fe200010e0600 */
[----:B------:R1:W-:Y:S01]  /*29580*/  STL [R1+0x27c], R150 ;  /* 0x00027c9601007387 */ /* 0x0003e20000100800 */
[----:B------:R-:W-:-:S03]  /*29590*/  IMAD.MOV.U32 R9, RZ, RZ, R150 ;  /* 0x000000ffff097224 */ /* 0x000fc600078e0096 */
[----:B------:R4:W-:Y:S04]  /*295a0*/  STL [R1+0x2a0], R148 ;  /* 0x0002a09401007387 */ /* 0x0009e80000100800 */
[----:B--2---:R-:W2:Y:S04]  /*295b0*/  LDL.LU R10, [R1+0x300] ;  /* 0x00030000010a7983 */ /* 0x004ea80000300800 */
[----:B------:R4:W-:Y:S04]  /*295c0*/  STL [R1+0x29c], R151 ;  /* 0x00029c9701007387 */ /* 0x0009e80000100800 */
[----:B------:R4:W-:Y:S04]  /*295d0*/  LDGSTS.E [R3+0x2800], desc[UR44][R8.64], P0 ;  /* 0x0280000008037fae */ /* 0x0009e8000812186c */
[----:B-1----:R-:W2:Y:S01]  /*295e0*/  LDL.LU R150, [R1+0x320] ;  /* 0x0003200001967983 */ /* 0x002ea20000300800 */
[----:B----4-:R-:W-:-:S03]  /*295f0*/  IMAD.MOV.U32 R8, RZ, RZ, R148 ;  /* 0x000000ffff087224 */ /* 0x010fc600078e0094 */
[----:B------:R-:W4:Y:S01]  /*29600*/  LDL.LU R148, [R1+0x2fc] ;  /* 0x0002fc0001947983 */ /* 0x000f220000300800 */
[----:B------:R-:W-:-:S03]  /*29610*/  IMAD.MOV.U32 R9, RZ, RZ, R151 ;  /* 0x000000ffff097224 */ /* 0x000fc600078e0097 */
[----:B------:R-:W4:Y:S04]  /*29620*/  LDL.LU R151, [R1+0x31c] ;  /* 0x00031c0001977983 */ /* 0x000f280000300800 */
[----:B------:R1:W-:Y:S01]  /*29630*/  LDGSTS.E [R3+0x2c00], desc[UR44][R8.64], P0 ;  /* 0x02c0000008037fae */ /* 0x0003e2000812186c */
[----:B---3--:R-:W-:-:S04]  /*29640*/  IADD3 R6, P1, R6, R2, RZ ;  /* 0x0000000206067210 */ /* 0x008fc80007f3e0ff */
[----:B-1----:R-:W-:Y:S01]  /*29650*/  MOV R8, R6 ;  /* 0x0000000600087202 */ /* 0x002fe20000000f00 */
[----:B------:R1:W-:Y:S01]  /*29660*/  STL [R1+0x2c0], R6 ;  /* 0x0002c00601007387 */ /* 0x0003e20000100800 */
[----:B------:R-:W-:Y:S01]  /*29670*/  IADD3 R11, P2, R11, R2, RZ ;  /* 0x000000020b0b7210 */ /* 0x000fe20007f5e0ff */
[----:B------:R-:W-:-:S04]  /*29680*/  IMAD.X R7, R7, 0x1, R0, P1 ;  /* 0x0000000107077824 */ /* 0x000fc800008e0600 */
[----:B------:R-:W-:Y:S01]  /*29690*/  IMAD.X R149, R149, 0x1, R0, P2 ;  /* 0x0000000195957824 */ /* 0x000fe200010e0600 */
[----:B------:R3:W-:Y:S01]  /*296a0*/  STL [R1+0x2bc], R7 ;  /* 0x0002bc0701007387 */ /* 0x0007e20000100800 */
[----:B------:R-:W-:-:S03]  /*296b0*/  IMAD.MOV.U32 R9, RZ, RZ, R7 ;  /* 0x000000ffff097224 */ /* 0x000fc600078e0007 */
[----:B------:R3:W-:Y:S04]  /*296c0*/  STL [R1+0x2e0], R11 ;  /* 0x0002e00b01007387 */ /* 0x0007e80000100800 */
[----:B-1----:R-:W4:Y:S04]  /*296d0*/  LDL.LU R6, [R1+0x340] ;  /* 0x0003400001067983 */ /* 0x002f280000300800 */
[----:B------:R1:W-:Y:S04]  /*296e0*/  STL [R1+0x2dc], R149 ;  /* 0x0002dc9501007387 */ /* 0x0003e80000100800 */
[----:B------:R1:W-:Y:S04]  /*296f0*/  LDGSTS.E [R3+0x3000], desc[UR44][R8.64], P0 ;  /* 0x0300000008037fae */ /* 0x0003e8000812186c */
[----:B---3--:R-:W3:Y:S01]  /*29700*/  LDL.LU R7, [R1+0x360] ;  /* 0x0003600001077983 */ /* 0x008ee20000300800 */
[----:B-1----:R-:W-:-:S03]  /*29710*/  IMAD.MOV.U32 R8, RZ, RZ, R11 ;  /* 0x000000ffff087224 */ /* 0x002fc600078e000b */
[----:B------:R-:W3:Y:S01]  /*29720*/  LDL.LU R11, [R1+0x33c] ;  /* 0x00033c00010b7983 */ /* 0x000ee20000300800 */
[----:B------:R-:W-:-:S03]  /*29730*/  IMAD.MOV.U32 R9, RZ, RZ, R149 ;  /* 0x000000ffff097224 */ /* 0x000fc600078e0095 */
[----:B------:R-:W3:Y:S04]  /*29740*/  LDL.LU R149, [R1+0x35c] ;  /* 0x00035c0001957983 */ /* 0x000ee80000300800 */
[----:B------:R1:W-:Y:S01]  /*29750*/  LDGSTS.E [R3+0x3400], desc[UR44][R8.64], P0 ;  /* 0x0340000008037fae */ /* 0x0003e2000812186c */
[----:B--2---:R-:W-:-:S05]  /*29760*/  IADD3 R10, P1, R10, R2, RZ ;  /* 0x000000020a0a7210 */ /* 0x004fca0007f3e0ff */
[----:B------:R2:W-:Y:S01]  /*29770*/  STL [R1+0x300], R10 ;  /* 0x0003000a01007387 */ /* 0x0005e20000100800 */
[----:B-1----:R-:W-:Y:S01]  /*29780*/  IMAD.MOV.U32 R8, RZ, RZ, R10 ;  /* 0x000000ffff087224 */ /* 0x002fe200078e000a */
[----:B------:R-:W-:Y:S01]  /*29790*/  IADD3 R150, P2, R150, R2, RZ ;  /* 0x0000000296967210 */ /* 0x000fe20007f5e0ff */
[----:B----4-:R-:W-:-:S04]  /*297a0*/  IMAD.X R148, R148, 0x1, R0, P1 ;  /* 0x0000000194947824 */ /* 0x010fc800008e0600 */
[----:B------:R-:W-:Y:S01]  /*297b0*/  IMAD.X R151, R151, 0x1, R0, P2 ;  /* 0x0000000197977824 */ /* 0x000fe200010e0600 */
        /* <DEDUP_REMOVED lines=9> */
[----:B------:R-:W-:-:S03]  /*29850*/  MOV R9, R151 ;  /* 0x0000009700097202 */ /* 0x000fc60000000f00 */
[----:B------:R-:W4:Y:S04]  /*29860*/  LDL.LU R151, [R1+0x39c] ;  /* 0x00039c0001977983 */ /* 0x000f280000300800 */
[----:B------:R1:W-:Y:S01]  /*29870*/  LDGSTS.E [R3+0x3c00], desc[UR44][R8.64], P0 ;  /* 0x03c0000008037fae */ /* 0x0003e2000812186c */
[----:B------:R-:W-:-:S05]  /*29880*/  IADD3 R6, P1, R6, R2, RZ ;  /* 0x0000000206067210 */ /* 0x000fca0007f3e0ff */
[----:B------:R3:W-:Y:S01]  /*29890*/  STL [R1+0x340], R6 ;  /* 0x0003400601007387 */ /* 0x0007e20000100800 */
[----:B-1----:R-:W-:Y:S01]  /*298a0*/  IMAD.MOV.U32 R8, RZ, RZ, R6 ;  /* 0x000000ffff087224 */ /* 0x002fe200078e0006 */
[----:B---3--:R-:W-:Y:S01]  /*298b0*/  IADD3 R7, P2, R7, R2, RZ ;  /* 0x0000000207077210 */ /* 0x008fe20007f5e0ff */
[----:B------:R-:W-:-:S04]  /*298c0*/  IMAD.X R11, R11, 0x1, R0, P1 ;  /* 0x000000010b0b7824 */ /* 0x000fc800008e0600 */
[----:B------:R-:W-:Y:S01]  /*298d0*/  IMAD.X R149, R149, 0x1, R0, P2 ;  /* 0x0000000195957824 */ /* 0x000fe200010e0600 */
[----:B------:R1:W-:Y:S01]  /*298e0*/  STL [R1+0x33c], R11 ;  /* 0x00033c0b01007387 */ /* 0x0003e20000100800 */
[----:B------:R-:W-:-:S03]  /*298f0*/  IMAD.MOV.U32 R9, RZ, RZ, R11 ;  /* 0x000000ffff097224 */ /* 0x000fc600078e000b */
[----:B------:R3:W-:Y:S04]  /*29900*/  STL [R1+0x360], R7 ;  /* 0x0003600701007387 */ /* 0x0007e80000100800 */
[----:B------:R-:W4:Y:S04]  /*29910*/  LDL.LU R6, [R1+0x3c0] ;  /* 0x0003c00001067983 */ /* 0x000f280000300800 */
[----:B------:R3:W-:Y:S04]  /*29920*/  STL [R1+0x35c], R149 ;  /* 0x00035c9501007387 */ /* 0x0007e80000100800 */
[----:B------:R3:W-:Y:S04]  /*29930*/  LDGSTS.E [R3+0x4000], desc[UR44][R8.64], P0 ;  /* 0x0400000008037fae */ /* 0x0007e8000812186c */
[----:B-1----:R-:W4:Y:S01]  /*29940*/  LDL.LU R11, [R1+0x3e0] ;  /* 0x0003e000010b7983 */ /* 0x002f220000300800 */
[----:B---3--:R-:W-:-:S03]  /*29950*/  IMAD.MOV.U32 R8, RZ, RZ, R7 ;  /* 0x000000ffff087224 */ /* 0x008fc600078e0007 */
[----:B------:R-:W3:Y:S01]  /*29960*/  LDL.LU R7, [R1+0x3bc] ;  /* 0x0003bc0001077983 */ /* 0x000ee20000300800 */
[----:B------:R-:W-:-:S03]  /*29970*/  IMAD.MOV.U32 R9, RZ, RZ, R149 ;  /* 0x000000ffff097224 */ /* 0x000fc600078e0095 */
[----:B------:R-:W3:Y:S04]  /*29980*/  LDL.LU R149, [R1+0x3dc] ;  /* 0x0003dc0001957983 */ /* 0x000ee80000300800 */
[----:B------:R1:W-:Y:S01]  /*29990*/  LDGSTS.E [R3+0x4400], desc[UR44][R8.64], P0 ;  /* 0x0440000008037fae */ /* 0x0003e2000812186c */
[----:B--2---:R-:W-:-:S04]  /*299a0*/  IADD3 R10, P1, R10, R2, RZ ;  /* 0x000000020a0a7210 */ /* 0x004fc80007f3e0ff */
[----:B-1----:R-:W-:Y:S01]  /*299b0*/  MOV R8, R10 ;  /* 0x0000000a00087202 */ /* 0x002fe20000000f00 */
[----:B------:R1:W-:Y:S01]  /*299c0*/  STL [R1+0x380], R10 ;  /* 0x0003800a01007387 */ /* 0x0003e20000100800 */
[----:B------:R-:W-:Y:S01]  /*299d0*/  IADD3 R148, P2, R148, R2, RZ ;  /* 0x0000000294947210 */ /* 0x000fe20007f5e0ff */
[----:B----4-:R-:W-:-:S04]  /*299e0*/  IMAD.X R150, R150, 0x1, R0, P1 ;  /* 0x0000000196967824 */ /* 0x010fc800008e0600 */
[----:B------:R-:W-:Y:S01]  /*299f0*/  IMAD.X R151, R151, 0x1, R0, P2 ;  /* 0x0000000197977824 */ /* 0x000fe200010e0600 */
[----:B------:R2:W-:Y:S01]  /*29a00*/  STL [R1+0x37c], R150 ;  /* 0x00037c9601007387 */ /* 0x0005e20000100800 */
[----:B------:R-:W-:-:S03]  /*29a10*/  IMAD.MOV.U32 R9, RZ, RZ, R150 ;  /* 0x000000ffff097224 */ /* 0x000fc600078e0096 */
[----:B------:R4:W-:Y:S04]  /*29a20*/  STL [R1+0x3a0], R148 ;  /* 0x0003a09401007387 */ /* 0x0009e80000100800 */
[----:B-1----:R-:W3:Y:S04]  /*29a30*/  LDL.LU R10, [R1+0x400] ;  /* 0x00040000010a7983 */ /* 0x002ee80000300800 */
[----:B------:R1:W-:Y:S04]  /*29a40*/  STL [R1+0x39c], R151 ;  /* 0x00039c9701007387 */ /* 0x0003e80000100800 */
[----:B------:R1:W-:Y:S04]  /*29a50*/  LDGSTS.E [R3+0x4800], desc[UR44][R8.64], P0 ;  /* 0x0480000008037fae */ /* 0x0003e8000812186c */
[----:B--2---:R-:W2:Y:S01]  /*29a60*/  LDL.LU R150, [R1+0x420] ;  /* 0x0004200001967983 */ /* 0x004ea20000300800 */
[----:B-1----:R-:W-:-:S03]  /*29a70*/  IMAD.MOV.U32 R8, RZ, RZ, R148 ;  /* 0x000000ffff087224 */ /* 0x002fc600078e0094 */
[----:B----4-:R-:W4:Y:S01]  /*29a80*/  LDL.LU R148, [R1+0x3fc] ;  /* 0x0003fc0001947983 */ /* 0x010f220000300800 */
[----:B------:R-:W-:-:S03]  /*29a90*/  IMAD.MOV.U32 R9, RZ, RZ, R151 ;  /* 0x000000ffff097224 */ /* 0x000fc600078e0097 */
[----:B------:R-:W4:Y:S04]  /*29aa0*/  LDL.LU R151, [R1+0x41c] ;  /* 0x00041c0001977983 */ /* 0x000f280000300800 */
[----:B------:R1:W-:Y:S01]  /*29ab0*/  LDGSTS.E [R3+0x4c00], desc[UR44][R8.64], P0 ;  /* 0x04c0000008037fae */ /* 0x0003e2000812186c */
[----:B------:R-:W-:-:S05]  /*29ac0*/  IADD3 R6, P1, R6, R2, RZ ;  /* 0x0000000206067210 */ /* 0x000fca0007f3e0ff */
[----:B------:R3:W-:Y:S01]  /*29ad0*/  STL [R1+0x3c0], R6 ;  /* 0x0003c00601007387 */ /* 0x0007e20000100800 */
[----:B-1----:R-:W-:Y:S01]  /*29ae0*/  IMAD.MOV.U32 R8, RZ, RZ, R6 ;  /* 0x000000ffff087224 */ /* 0x002fe200078e0006 */
[----:B------:R-:W-:Y:S01]  /*29af0*/  IADD3 R11, P2, R11, R2, RZ ;  /* 0x000000020b0b7210 */ /* 0x000fe20007f5e0ff */
[----:B---3--:R-:W-:-:S04]  /*29b00*/  IMAD.X R7, R7, 0x1, R0, P1 ;  /* 0x0000000107077824 */ /* 0x008fc800008e0600 */
        /* <DEDUP_REMOVED lines=10> */
[----:B------:R-:W-:-:S03]  /*29bb0*/  MOV R9, R149 ;  /* 0x0000009500097202 */ /* 0x000fc60000000f00 */
[----:B------:R-:W3:Y:S04]  /*29bc0*/  LDL.LU R149, [R1+0x45c] ;  /* 0x00045c0001957983 */ /* 0x000ee80000300800 */
[----:B------:R1:W-:Y:S01]  /*29bd0*/  LDGSTS.E [R3+0x5400], desc[UR44][R8.64], P0 ;  /* 0x0540000008037fae */ /* 0x0003e2000812186c */
[----:B------:R-:W-:-:S05]  /*29be0*/  IADD3 R10, P1, R10, R2, RZ ;  /* 0x000000020a0a7210 */ /* 0x000fca0007f3e0ff */
[----:B------:R4:W-:Y:S01]  /*29bf0*/  STL [R1+0x400], R10 ;  /* 0x0004000a01007387 */ /* 0x0009e20000100800 */
[----:B-1----:R-:W-:Y:S01]  /*29c00*/  IMAD.MOV.U32 R8, RZ, RZ, R10 ;  /* 0x000000ffff087224 */ /* 0x002fe200078e000a */
[----:B--2---:R-:W-:Y:S01]  /*29c10*/  IADD3 R150, P2, R150, R2, RZ ;  /* 0x0000000296967210 */ /* 0x004fe20007f5e0ff */
[----:B----4-:R-:W-:-:S04]  /*29c20*/  IMAD.X R148, R148, 0x1, R0, P1 ;  /* 0x0000000194947824 */ /* 0x010fc800008e0600 */
        /* <DEDUP_REMOVED lines=8> */
[----:B--2---:R-:W-:-:S03]  /*29cb0*/  IMAD.MOV.U32 R8, RZ, RZ, R150 ;  /* 0x000000ffff087224 */ /* 0x004fc600078e0096 */
[----:B------:R-:W2:Y:S01]  /*29cc0*/  LDL.LU R150, [R1+0x47c] ;  /* 0x00047c0001967983 */ /* 0x000ea20000300800 */
[----:B------:R-:W-:-:S03]  /*29cd0*/  IMAD.MOV.U32 R9, RZ, RZ, R151 ;  /* 0x000000ffff097224 */ /* 0x000fc600078e0097 */
[----:B------:R-:W2:Y:S04]  /*29ce0*/  LDL.LU R151, [R1+0x49c] ;  /* 0x00049c0001977983 */ /* 0x000ea80000300800 */
[----:B------:R1:W-:Y:S01]  /*29cf0*/  LDGSTS.E [R3+0x5c00], desc[UR44][R8.64], P0 ;  /* 0x05c0000008037fae */ /* 0x0003e2000812186c */
[----:B------:R-:W-:-:S04]  /*29d00*/  IADD3 R6, P1, R6, R2, RZ ;  /* 0x0000000206067210 */ /* 0x000fc80007f3e0ff */
[----:B-1----:R-:W-:Y:S01]  /*29d10*/  MOV R8, R6 ;  /* 0x0000000600087202 */ /* 0x002fe20000000f00 */
[----:B------:R1:W-:Y:S01]  /*29d20*/  STL [R1+0x440], R6 ;  /* 0x0004400601007387 */ /* 0x0003e20000100800 */
[----:B------:R-:W-:Y:S01]  /*29d30*/  IADD3 R7, P2, R7, R2, RZ ;  /* 0x0000000207077210 */ /* 0x000fe20007f5e0ff */
[----:B---3--:R-:W-:-:S04]  /*29d40*/  IMAD.X R11, R11, 0x1, R0, P1 ;  /* 0x000000010b0b7824 */ /* 0x008fc800008e0600 */
[----:B------:R-:W-:Y:S01]  /*29d50*/  IMAD.X R149, R149, 0x1, R0, P2 ;  /* 0x0000000195957824 */ /* 0x000fe200010e0600 */
[----:B------:R3:W-:Y:S01]  /*29d60*/  STL [R1+0x43c], R11 ;  /* 0x00043c0b01007387 */ /* 0x0007e20000100800 */
[----:B------:R-:W-:-:S03]  /*29d70*/  IMAD.MOV.U32 R9, RZ, RZ, R11 ;  /* 0x000000ffff097224 */ /* 0x000fc600078e000b */
[----:B------:R3:W-:Y:S04]  /*29d80*/  STL [R1+0x460], R7 ;  /* 0x0004600701007387 */ /* 0x0007e80000100800 */
[----:B-1----:R-:W2:Y:S04]  /*29d90*/  LDL.LU R6, [R1+0x4c0] ;  /* 0x0004c00001067983 */ /* 0x002ea80000300800 */
        /* <DEDUP_REMOVED lines=8> */
[----:B----4-:R-:W-:-:S05]  /*29e20*/  IADD3 R10, P1, R10, R2, RZ ;  /* 0x000000020a0a7210 */ /* 0x010fca0007f3e0ff */
[----:B------:R4:W-:Y:S01]  /*29e30*/  STL [R1+0x480], R10 ;  /* 0x0004800a01007387 */ /* 0x0009e20000100800 */
[----:B-1----:R-:W-:Y:S01]  /*29e40*/  IMAD.MOV.U32 R8, RZ, RZ, R10 ;  /* 0x000000ffff087224 */ /* 0x002fe200078e000a */
[----:B------:R-:W-:Y:S01]  /*29e50*/  IADD3 R148, P2, R148, R2, RZ ;  /* 0x0000000294947210 */ /* 0x000fe20007f5e0ff */
[----:B--2---:R-:W-:-:S04]  /*29e60*/  IMAD.X R150, R150, 0x1, R0, P1 ;  /* 0x0000000196967824 */ /* 0x004fc800008e0600 */
[----:B------:R-:W-:Y:S01]  /*29e70*/  IMAD.X R151, R151, 0x1, R0, P2 ;  /* 0x0000000197977824 */ /* 0x000fe200010e0600 */
[----:B------:R1:W-:Y:S01]  /*29e80*/  STL [R1+0x47c], R150 ;  /* 0x00047c9601007387 */ /* 0x0003e20000100800 */
[----:B------:R-:W-:-:S03]  /*29e90*/  IMAD.MOV.U32 R9, RZ, RZ, R150 ;  /* 0x000000ffff097224 */ /* 0x000fc600078e0096 */
[----:B------:R2:W-:Y:S04]  /*29ea0*/  STL [R1+0x4a0], R148 ;  /* 0x0004a09401007387 */ /* 0x0005e80000100800 */
[----:B----4-:R-:W4:Y:S04]  /*29eb0*/  LDL.LU R10, [R1+0x500] ;  /* 0x00050000010a7983 */ /* 0x010f280000300800 */
[----:B------:R2:W-:Y:S04]  /*29ec0*/  STL [R1+0x49c], R151 ;  /* 0x00049c9701007387 */ /* 0x0005e80000100800 */
[----:B------:R2:W-:Y:S04]  /*29ed0*/  LDGSTS.E [R3+0x6800], desc[UR44][R8.64], P0 ;  /* 0x0680000008037fae */ /* 0x0005e8000812186c */
[----:B-1----:R-:W4:Y:S01]  /*29ee0*/  LDL.LU R150, [R1+0x520] ;  /* 0x0005200001967983 */ /* 0x002f220000300800 */
[----:B--2---:R-:W-:-:S03]  /*29ef0*/  IMAD.MOV.U32 R8, RZ, RZ, R148 ;  /* 0x000000ffff087224 */ /* 0x004fc600078e0094 */
[----:B------:R-:W2:Y:S01]  /*29f00*/  LDL.LU R148, [R1+0x4fc] ;  /* 0x0004fc0001947983 */ /* 0x000ea20000300800 */
[----:B------:R-:W-:-:S03]  /*29f10*/  MOV R9, R151 ;  /* 0x0000009700097202 */ /* 0x000fc60000000f00 */
[----:B------:R-:W2:Y:S04]  /*29f20*/  LDL.LU R151, [R1+0x51c] ;  /* 0x00051c0001977983 */ /* 0x000ea80000300800 */
        /* <DEDUP_REMOVED lines=10> */
[----:B------:R-:W2:Y:S04]  /*29fd0*/  LDL.LU R6, [R1+0x540] ;  /* 0x0005400001067983 */ /* 0x000ea80000300800 */
[----:B------:R3:W-:Y:S04]  /*29fe0*/  STL [R1+0x4dc], R149 ;  /* 0x0004dc9501007387 */ /* 0x0007e80000100800 */
[----:B------:R3:W-:Y:S04]  /*29ff0*/  LDGSTS.E [R3+0x7000], desc[UR44][R8.64], P0 ;  /* 0x0700000008037fae */ /* 0x0007e8000812186c */
[----:B-1----:R-:W2:Y:S01]  /*2a000*/  LDL.LU R7, [R1+0x560] ;  /* 0x0005600001077983 */ /* 0x002ea20000300800 */
[----:B---3--:R-:W-:-:S03]  /*2a010*/  IMAD.MOV.U32 R8, RZ, RZ, R11 ;  /* 0x000000ffff087224 */ /* 0x008fc600078e000b */
[----:B------:R-:W3:Y:S01]  /*2a020*/  LDL.LU R11, [R1+0x53c] ;  /* 0x00053c00010b7983 */ /* 0x000ee20000300800 */
[----:B------:R-:W-:-:S03]  /*2a030*/  IMAD.MOV.U32 R9, RZ, RZ, R149 ;  /* 0x000000ffff097224 */ /* 0x000fc600078e0095 */
[----:B------:R-:W3:Y:S04]  /*2a040*/  LDL.LU R149, [R1+0x55c] ;  /* 0x00055c0001957983 */ /* 0x000ee80000300800 */
[----:B------:R1:W-:Y:S01]  /*2a050*/  LDGSTS.E [R3+0x7400], desc[UR44][R8.64], P0 ;  /* 0x0740000008037fae */ /* 0x0003e2000812186c */
[----:B----4-:R-:W-:-:S04]  /*2a060*/  IADD3 R10, P1, R10, R2, RZ ;  /* 0x000000020a0a7210 */ /* 0x010fc80007f3e0ff */
[----:B-1----:R-:W-:Y:S01]  /*2a070*/  MOV R8, R10 ;  /* 0x0000000a00087202 */ /* 0x002fe20000000f00 */
[----:B------:R1:W-:Y:S01]  /*2a080*/  STL [R1+0x500], R10 ;  /* 0x0005000a01007387 */ /* 0x0003e20000100800 */
[----:B------:R-:W-:Y:S01]  /*2a090*/  IADD3 R150, P2, R150, R2, RZ ;  /* 0x0000000296967210 */ /* 0x000fe20007f5e0ff */
[----:B--2---:R-:W-:-:S04]  /*2a0a0*/  IMAD.X R148, R148, 0x1, R0, P1 ;  /* 0x0000000194947824 */ /* 0x004fc800008e0600 */
        /* <DEDUP_REMOVED lines=8> */
[----:B----4-:R-:W-:-:S03]  /*2a130*/  IMAD.MOV.U32 R8, RZ, RZ, R150 ;  /* 0x000000ffff087224 */ /* 0x010fc600078e0096 */
[----:B------:R-:W4:Y:S01]  /*2a140*/  LDL.LU R150, [R1+0x57c] ;  /* 0x00057c0001967983 */ /* 0x000f220000300800 */
[----:B------:R-:W-:-:S03]  /*2a150*/  IMAD.MOV.U32 R9, RZ, RZ, R151 ;  /* 0x000000ffff097224 */ /* 0x000fc600078e0097 */
[----:B-1----:R-:W4:Y:S04]  /*2a160*/  LDL.LU R151, [R1+0x59c] ;  /* 0x00059c0001977983 */ /* 0x002f280000300800 */
        /* <DEDUP_REMOVED lines=164> */
[----:B------:R-:W-:Y:S01]  /*2abb0*/  STL [R1+0x780], R10 ;  /* 0x0007800a01007387 */ /* 0x000fe20000100800 */
[----:B-1----:R-:W-:Y:S01]  /*2abc0*/  IMAD.MOV.U32 R8, RZ, RZ, R10 ;  /* 0x000000ffff087224 */ /* 0x002fe200078e000a */
[----:B------:R-:W-:Y:S01]  /*2abd0*/  IADD3 R148, P2, R148, R2, RZ ;  /* 0x0000000294947210 */ /* 0x000fe20007f5e0ff */
[----:B--2---:R-:W-:-:S04]  /*2abe0*/  IMAD.X R150, R150, 0x1, R0, P1 ;  /* 0x0000000196967824 */ /* 0x004fc800008e0600 */
[----:B------:R-:W-:Y:S01]  /*2abf0*/  IMAD.X R151, R151, 0x1, R0, P2 ;  /* 0x0000000197977824 */ /* 0x000fe200010e0600 */
[----:B------:R1:W-:Y:S01]  /*2ac00*/  STL [R1+0x77c], R150 ;  /* 0x00077c9601007387 */ /* 0x0003e20000100800 */
[----:B------:R-:W-:-:S03]  /*2ac10*/  IMAD.MOV.U32 R9, RZ, RZ, R150 ;  /* 0x000000ffff097224 */ /* 0x000fc600078e0096 */
[----:B------:R-:W-:Y:S04]  /*2ac20*/  STL [R1+0x7a0], R148 ;  /* 0x0007a09401007387 */ /* 0x000fe80000100800 */
[----:B------:R2:W-:Y:S04]  /*2ac30*/  LDGSTS.E [R3+0x14800], desc[UR44][R8.64], P0 ;  /* 0x1480000008037fae */ /* 0x0005e8000812186c */
[----:B-1----:R-:W4:Y:S04]  /*2ac40*/  LDL.LU R150, [R1+0x800] ;  /* 0x0008000001967983 */ /* 0x002f280000300800 */
[----:B------:R1:W-:Y:S04]  /*2ac50*/  STL [R1+0x79c], R151 ;  /* 0x00079c9701007387 */ /* 0x0003e80000100800 */
[----:B------:R-:W4:Y:S01]  /*2ac60*/  LDL.LU R10, [R1+0x820] ;  /* 0x00082000010a7983 */ /* 0x000f220000300800 */
[----:B--2---:R-:W-:Y:S01]  /*2ac70*/  MOV R9, R151 ;  /* 0x0000009700097202 */ /* 0x004fe20000000f00 */
[----:B------:R-:W-:-:S02]  /*2ac80*/  IMAD.MOV.U32 R8, RZ, RZ, R148 ;  /* 0x000000ffff087224 */ /* 0x000fc400078e0094 */
[----:B-1----:R-:W2:Y:S04]  /*2ac90*/  LDL.LU R151, [R1+0x7fc] ;  /* 0x0007fc0001977983 */ /* 0x002ea80000300800 */
        /* <DEDUP_REMOVED lines=10> */
[----:B------:R-:W-:Y:S04]  /*2ad40*/  STL [R1+0x7e0], R11 ;  /* 0x0007e00b01007387 */ /* 0x000fe80000100800 */
[----:B------:R-:W3:Y:S04]  /*2ad50*/  LDL.LU R6, [R1+0x840] ;  /* 0x0008400001067983 */ /* 0x000ee80000300800 */
[----:B------:R1:W-:Y:S04]  /*2ad60*/  STL [R1+0x7dc], R149 ;  /* 0x0007dc9501007387 */ /* 0x0003e80000100800 */
[----:B------:R1:W-:Y:S04]  /*2ad70*/  LDGSTS.E [R3+0x15000], desc[UR44][R8.64], P0 ;  /* 0x1500000008037fae */ /* 0x0003e8000812186c */
[----:B-1----:R-:W3:Y:S01]  /*2ad80*/  LDL.LU R7, [R1+0x860] ;  /* 0x0008600001077983 */ /* 0x002ee20000300800 */
[----:B------:R-:W-:-:S03]  /*2ad90*/  IMAD.MOV.U32 R9, RZ, RZ, R149 ;  /* 0x000000ffff097224 */ /* 0x000fc600078e0095 */
[----:B------:R-:W3:Y:S01]  /*2ada0*/  LDL.LU R149, [R1+0x83c] ;  /* 0x00083c0001957983 */ /* 0x000ee20000300800 */
[----:B------:R-:W-:-:S03]  /*2adb0*/  IMAD.MOV.U32 R8, RZ, RZ, R11 ;  /* 0x000000ffff087224 */ /* 0x000fc600078e000b */
[----:B------:R-:W3:Y:S04]  /*2adc0*/  LDL.LU R11, [R1+0x85c] ;  /* 0x00085c00010b7983 */ /* 0x000ee80000300800 */
[----:B------:R1:W-:Y:S01]  /*2add0*/  LDGSTS.E [R3+0x15400], desc[UR44][R8.64], P0 ;  /* 0x1540000008037fae */ /* 0x0003e2000812186c */
[----:B----4-:R-:W-:-:S04]  /*2ade0*/  IADD3 R150, P1, R150, R2, RZ ;  /* 0x0000000296967210 */ /* 0x010fc80007f3e0ff */
[----:B-1----:R-:W-:Y:S02]  /*2adf0*/  MOV R8, R150 ;  /* 0x0000009600087202 */ /* 0x002fe40000000f00 */
[----:B------:R-:W-:Y:S01]  /*2ae00*/  IADD3 R10, P2, R10, R2, RZ ;  /* 0x000000020a0a7210 */ /* 0x000fe20007f5e0ff */
[--C-:B--2---:R-:W-:Y:S01]  /*2ae10*/  IMAD.X R151, R151, 0x1, R0.reuse, P1 ;  /* 0x0000000197977824 */ /* 0x104fe200008e0600 */
[----:B------:R-:W-:Y:S03]  /*2ae20*/  STL [R1+0x800], R150 ;  /* 0x0008009601007387 */ /* 0x000fe60000100800 */
[----:B------:R-:W-:Y:S02]  /*2ae30*/  IMAD.MOV.U32 R9, RZ, RZ, R151 ;  /* 0x000000ffff097224 */ /* 0x000fe400078e0097 */
[----:B------:R-:W-:Y:S01]  /*2ae40*/  IMAD.X R148, R148, 0x1, R0, P2 ;  /* 0x0000000194947824 */ /* 0x000fe200010e0600 */
[----:B------:R-:W-:Y:S04]  /*2ae50*/  STL [R1+0x7fc], R151 ;  /* 0x0007fc9701007387 */ /* 0x000fe80000100800 */
[----:B------:R-:W-:Y:S04]  /*2ae60*/  STL [R1+0x820], R10 ;  /* 0x0008200a01007387 */ /* 0x000fe80000100800 */
[----:B------:R1:W-:Y:S04]  /*2ae70*/  LDGSTS.E [R3+0x15800], desc[UR44][R8.64], P0 ;  /* 0x1580000008037fae */ /* 0x0003e8000812186c */
[----:B------:R2:W-:Y:S01]  /*2ae80*/  STL [R1+0x81c], R148 ;  /* 0x00081c9401007387 */ /* 0x0005e20000100800 */
[----:B-1----:R-:W-:-:S02]  /*2ae90*/  IMAD.MOV.U32 R9, RZ, RZ, R148 ;  /* 0x000000ffff097224 */ /* 0x002fc400078e0094 */
[----:B------:R-:W-:Y:S01]  /*2aea0*/  IMAD.MOV.U32 R8, RZ, RZ, R10 ;  /* 0x000000ffff087224 */ /* 0x000fe200078e000a */
[----:B--2---:R-:W2:Y:S04]  /*2aeb0*/  LDL.LU R148, [R1+0x87c] ;  /* 0x00087c0001947983 */ /* 0x004ea80000300800 */
[----:B------:R-:W4:Y:S04]  /*2aec0*/  LDL.LU R10, [R1+0x880] ;  /* 0x00088000010a7983 */ /* 0x000f280000300800 */
[----:B------:R-:W2:Y:S04]  /*2aed0*/  LDL.LU R250, [R1+0x89c] ;  /* 0x00089c0001fa7983 */ /* 0x000ea80000300800 */
[----:B------:R-:W2:Y:S04]  /*2aee0*/  LDL.LU R242, [R1+0x8a0] ;  /* 0x0008a00001f27983 */ /* 0x000ea80000300800 */
[----:B------:R1:W-:Y:S01]  /*2aef0*/  LDGSTS.E [R3+0x15c00], desc[UR44][R8.64], P0 ;  /* 0x15c0000008037fae */ /* 0x0003e2000812186c */
[----:B---3--:R-:W-:-:S05]  /*2af00*/  IADD3 R6, P1, R6, R2, RZ ;  /* 0x0000000206067210 */ /* 0x008fca0007f3e0ff */
[----:B------:R3:W-:Y:S01]  /*2af10*/  STL [R1+0x840], R6 ;  /* 0x0008400601007387 */ /* 0x0007e20000100800 */
[----:B-1----:R-:W-:Y:S01]  /*2af20*/  IMAD.MOV.U32 R8, RZ, RZ, R6 ;  /* 0x000000ffff087224 */ /* 0x002fe200078e0006 */
[----:B------:R-:W-:Y:S01]  /*2af30*/  IADD3 R7, P2, R7, R2, RZ ;  /* 0x0000000207077210 */ /* 0x000fe20007f5e0ff */
[----:B------:R-:W-:-:S04]  /*2af40*/  IMAD.X R149, R149, 0x1, R0, P1 ;  /* 0x0000000195957824 */ /* 0x000fc800008e0600 */
[----:B------:R-:W-:Y:S01]  /*2af50*/  IMAD.X R11, R11, 0x1, R0, P2 ;  /* 0x000000010b0b7824 */ /* 0x000fe200010e0600 */
[----:B------:R1:W-:Y:S04]  /*2af60*/  STL [R1+0x83c], R149 ;  /* 0x00083c9501007387 */ /* 0x0003e80000100800 */
[----:B------:R-:W-:Y:S01]  /*2af70*/  STL [R1+0x860], R7 ;  /* 0x0008600701007387 */ /* 0x000fe20000100800 */
[----:B------:R-:W-:-:S03]  /*2af80*/  IMAD.MOV.U32 R9, RZ, RZ, R149 ;  /* 0x000000ffff097224 */ /* 0x000fc600078e0095 */
[----:B---3--:R-:W3:Y:S04]  /*2af90*/  LDL.LU R6, [R1+0x8c0] ;  /* 0x0008c00001067983 */ /* 0x008ee80000300800 */
[----:B------:R1:W-:Y:S04]  /*2afa0*/  STL [R1+0x85c], R11 ;  /* 0x00085c0b01007387 */ /* 0x0003e80000100800 */
[----:B-1----:R-:W3:Y:S04]  /*2afb0*/  LDL.LU R149, [R1+0x8e0] ;  /* 0x0008e00001957983 */ /* 0x002ee80000300800 */
[----:B------:R-:W3:Y:S04]  /*2afc0*/  LDL.LU R151, [R1+0x8bc] ;  /* 0x0008bc0001977983 */ /* 0x000ee80000300800 */
[----:B------:R1:W-:Y:S04]  /*2afd0*/  LDGSTS.E [R3+0x16000], desc[UR44][R8.64], P0 ;  /* 0x1600000008037fae */ /* 0x0003e8000812186c */
[----:B------:R-:W3:Y:S01]  /*2afe0*/  LDL.LU R150, [R1+0x8dc] ;  /* 0x0008dc0001967983 */ /* 0x000ee20000300800 */
[----:B-1----:R-:W-:Y:S01]  /*2aff0*/  IMAD.MOV.U32 R8, RZ, RZ, R7 ;  /* 0x000000ffff087224 */ /* 0x002fe200078e0007 */
[----:B------:R-:W-:-:S02]  /*2b000*/  MOV R9, R11 ;  /* 0x0000000b00097202 */ /* 0x000fc40000000f00 */
[----:B------:R-:W3:Y:S04]  /*2b010*/  LDL.LU R11, [R1+0x900] ;  /* 0x00090000010b7983 */ /* 0x000ee80000300800 */
[----:B------:R-:W3:Y:S04]  /*2b020*/  LDL.LU R7, [R1+0x920] ;  /* 0x0009200001077983 */ /* 0x000ee80000300800 */
[----:B------:R1:W-:Y:S01]  /*2b030*/  LDGSTS.E [R3+0x16400], desc[UR44][R8.64], P0 ;  /* 0x1640000008037fae */ /* 0x0003e2000812186c */
[----:B----4-:R-:W-:-:S05]  /*2b040*/  IADD3 R10, P1, R10, R2, RZ ;  /* 0x000000020a0a7210 */ /* 0x010fca0007f3e0ff */
[----:B--2---:R-:W-:Y:S01]  /*2b050*/  IMAD.X R148, R148, 0x1, R0, P1 ;  /* 0x0000000194947824 */ /* 0x004fe200008e0600 */
[----:B------:R-:W-:Y:S01]  /*2b060*/  IADD3 R242, P2, R242, R2, RZ ;  /* 0x00000002f2f27210 */ /* 0x000fe20007f5e0ff */
[----:B------:R-:W-:Y:S02]  /*2b070*/  STL [R1+0x880], R10 ;  /* 0x0008800a01007387 */ /* 0x000fe40000100800 */
[----:B-1----:R-:W-:Y:S02]  /*2b080*/  IMAD.MOV.U32 R9, RZ, RZ, R148 ;  /* 0x000000ffff097224 */ /* 0x002fe400078e0094 */
[----:B------:R-:W-:Y:S01]  /*2b090*/  IMAD.X R250, R250, 0x1, R0, P2 ;  /* 0x00000001fafa7824 */ /* 0x000fe200010e0600 */
[----:B------:R1:W-:Y:S04]  /*2b0a0*/  STL [R1+0x87c], R148 ;  /* 0x00087c9401007387 */ /* 0x0003e80000100800 */
[----:B------:R-:W-:Y:S01]  /*2b0b0*/  STL [R1+0x8a0], R242 ;  /* 0x0008a0f201007387 */ /* 0x000fe20000100800 */
[----:B------:R-:W-:-:S03]  /*2b0c0*/  IMAD.MOV.U32 R8, RZ, RZ, R10 ;  /* 0x000000ffff087224 */ /* 0x000fc600078e000a */
[----:B-1----:R-:W2:Y:S04]  /*2b0d0*/  LDL.LU R148, [R1+0x8fc] ;  /* 0x0008fc0001947983 */ /* 0x002ea80000300800 */
[----:B------:R-:W-:Y:S04]  /*2b0e0*/  STL [R1+0x89c], R250 ;  /* 0x00089cfa01007387 */ /* 0x000fe80000100800 */
[----:B------:R-:W4:Y:S04]  /*2b0f0*/  LDL.LU R10, [R1+0x91c] ;  /* 0x00091c00010a7983 */ /* 0x000f280000300800 */
[----:B------:R1:W-:Y:S02]  /*2b100*/  LDGSTS.E [R3+0x16800], desc[UR44][R8.64], P0 ;  /* 0x1680000008037fae */ /* 0x0003e4000812186c */
[----:B-1----:R-:W-:-:S02]  /*2b110*/  IMAD.MOV.U32 R8, RZ, RZ, R242 ;  /* 0x000000ffff087224 */ /* 0x002fc400078e00f2 */
[----:B------:R-:W-:-:S05]  /*2b120*/  IMAD.MOV.U32 R9, RZ, RZ, R250 ;  /* 0x000000ffff097224 */ /* 0x000fca00078e00fa */
[----:B------:R1:W-:Y:S01]  /*2b130*/  LDGSTS.E [R3+0x16c00], desc[UR44][R8.64], P0 ;  /* 0x16c0000008037fae */ /* 0x0003e2000812186c */
[----:B---3--:R-:W-:-:S05]  /*2b140*/  IADD3 R6, P1, R6, R2, RZ ;  /* 0x0000000206067210 */ /* 0x008fca0007f3e0ff */
[----:B------:R3:W-:Y:S01]  /*2b150*/  STL [R1+0x8c0], R6 ;  /* 0x0008c00601007387 */ /* 0x0007e20000100800 */
[----:B------:R-:W-:Y:S01]  /*2b160*/  IADD3 R149, P2, R149, R2, RZ ;  /* 0x0000000295957210 */ /* 0x000fe20007f5e0ff */
[----:B------:R-:W-:Y:S01]  /*2b170*/  IMAD.X R151, R151, 0x1, R0, P1 ;  /* 0x0000000197977824 */ /* 0x000fe200008e0600 */
[----:B-1----:R-:W-:-:S04]  /*2b180*/  MOV R8, R6 ;  /* 0x0000000600087202 */ /* 0x002fc80000000f00 */
[----:B------:R-:W-:Y:S04]  /*2b190*/  STL [R1+0x8bc], R151 ;  /* 0x0008bc9701007387 */ /* 0x000fe80000100800 */
[----:B------:R-:W-:Y:S04]  /*2b1a0*/  STL [R1+0x8e0], R149 ;  /* 0x0008e09501007387 */ /* 0x000fe80000100800 */
[----:B---3--:R-:W3:Y:S01]  /*2b1b0*/  LDL R6, [R1+0xf18] ;  /* 0x000f180001067983 */ /* 0x008ee20000100800 */
[----:B------:R-:W-:Y:S02]  /*2b1c0*/  IMAD.MOV.U32 R9, RZ, RZ, R151 ;  /* 0x000000ffff097224 */ /* 0x000fe400078e0097 */
[----:B------:R-:W-:Y:S01]  /*2b1d0*/  IMAD.X R150, R150, 0x1, R0, P2 ;  /* 0x0000000196967824 */ /* 0x000fe200010e0600 */
[----:B------:R-:W-:-:S02]  /*2b1e0*/  IADD3 R11, P1, R11, R2, RZ ;  /* 0x000000020b0b7210 */ /* 0x000fc40007f3e0ff */
[----:B------:R1:W-:Y:S01]  /*2b1f0*/  LDGSTS.E [R3+0x17000], desc[UR44][R8.64], P0 ;  /* 0x1700000008037fae */ /* 0x0003e2000812186c */
[----:B------:R-:W-:-:S03]  /*2b200*/  IADD3 R7, P2, R7, R2, RZ ;  /* 0x0000000207077210 */ /* 0x000fc60007f5e0ff */
[----:B------:R-:W-:Y:S01]  /*2b210*/  STL [R1+0x8dc], R150 ;  /* 0x0008dc9601007387 */ /* 0x000fe20000100800 */
[----:B-1----:R-:W-:Y:S02]  /*2b220*/  IMAD.MOV.U32 R8, RZ, RZ, R149 ;  /* 0x000000ffff087224 */ /* 0x002fe400078e0095 */
[----:B------:R-:W-:Y:S01]  /*2b230*/  IMAD.MOV.U32 R9, RZ, RZ, R150 ;  /* 0x000000ffff097224 */ /* 0x000fe200078e0096 */
[----:B------:R-:W-:Y:S04]  /*2b240*/  STL [R1+0x900], R11 ;  /* 0x0009000b01007387 */ /* 0x000fe80000100800 */
[----:B------:R1:W-:Y:S02]  /*2b250*/  LDGSTS.E [R3+0x17400], desc[UR44][R8.64], P0 ;  /* 0x1740000008037fae */ /* 0x0003e4000812186c */
[----:B-1----:R-:W-:-:S02]  /*2b260*/  IMAD.MOV.U32 R8, RZ, RZ, R11 ;  /* 0x000000ffff087224 */ /* 0x002fc400078e000b */
[----:B--2---:R-:W-:-:S04]  /*2b270*/  IMAD.X R148, R148, 0x1, R0, P1 ;  /* 0x0000000194947824 */ /* 0x004fc800008e0600 */
[----:B------:R-:W-:Y:S01]  /*2b280*/  IMAD.MOV.U32 R9, RZ, RZ, R148 ;  /* 0x000000ffff097224 */ /* 0x000fe200078e0094 */
[----:B------:R1:W-:Y:S01]  /*2b290*/  STL [R1+0x8fc], R148 ;  /* 0x0008fc9401007387 */ /* 0x0003e20000100800 */
[----:B----4-:R-:W-:-:S03]  /*2b2a0*/  IMAD.X R10, R10, 0x1, R0, P2 ;  /* 0x000000010a0a7824 */ /* 0x010fc600010e0600 */
[----:B------:R-:W-:Y:S04]  /*2b2b0*/  STL [R1+0x920], R7 ;  /* 0x0009200701007387 */ /* 0x000fe80000100800 */
[----:B------:R2:W-:Y:S04]  /*2b2c0*/  LDGSTS.E [R3+0x17800], desc[UR44][R8.64], P0 ;  /* 0x1780000008037fae */ /* 0x0005e8000812186c */
[----:B------:R4:W-:Y:S04]  /*2b2d0*/  STL [R1+0x91c], R10 ;  /* 0x00091c0a01007387 */ /* 0x0009e80000100800 */
[----:B-1----:R-:W3:Y:S01]  /*2b2e0*/  LDL.LU R148, [R1+0x204] ;  /* 0x0002040001947983 */ /* 0x002ee20000300800 */
[----:B--2---:R-:W-:-:S03]  /*2b2f0*/  MOV R9, R10 ;  /* 0x0000000a00097202 */ /* 0x004fc60000000f00 */
[----:B----4-:R-:W2:Y:S04]  /*2b300*/  LDL.LU R10, [R1+0x208] ;  /* 0x00020800010a7983 */ /* 0x010ea80000300800 */
[----:B------:R-:W4:Y:S04]  /*2b310*/  LDL.LU R151, [R1+0x224] ;  /* 0x0002240001977983 */ /* 0x000f280000300800 */
[----:B------:R-:W4:Y:S01]  /*2b320*/  LDL.LU R150, [R1+0x228] ;  /* 0x0002280001967983 */ /* 0x000f220000300800 */
[-C--:B------:R-:W-:Y:S01]  /*2b330*/  IADD3 R207, P1, R207, R2.reuse, RZ ;  /* 0x00000002cfcf7210 */ /* 0x080fe20007f3e0ff */
[----:B------:R-:W-:Y:S01]  /*2b340*/  IMAD.MOV.U32 R8, RZ, RZ, R7 ;  /* 0x000000ffff087224 */ /* 0x000fe200078e0007 */
[----:B------:R-:W-:Y:S01]  /*2b350*/  IADD3 R215, P2, R215, R2, RZ ;  /* 0x00000002d7d77210 */ /* 0x000fe20007f5e0ff */
[----:B------:R-:W4:Y:S02]  /*2b360*/  LDL.LU R11, [R1+0x244] ;  /* 0x00024400010b7983 */ /* 0x000f240000300800 */
[----:B------:R-:W-:-:S02]  /*2b370*/  IMAD.X R206, R206, 0x1, R0, P1 ;  /* 0x00000001cece7824 */ /* 0x000fc400008e0600 */
[----:B------:R1:W-:Y:S01]  /*2b380*/  LDGSTS.E [R3+0x17c00], desc[UR44][R8.64], P0 ;  /* 0x17c0000008037fae */ /* 0x0003e2000812186c */
[----:B------:R-:W-:Y:S01]  /*2b390*/  IMAD.X R214, R214, 0x1, R0, P2 ;  /* 0x00000001d6d67824 */ /* 0x000fe200010e0600 */
[-C--:B------:R-:W-:Y:S01]  /*2b3a0*/  IADD3 R223, P1, R223, R2.reuse, RZ ;  /* 0x00000002dfdf7210 */ /* 0x080fe20007f3e0ff */
[----:B-1----:R-:W-:Y:S02]  /*2b3b0*/  IMAD.MOV.U32 R8, RZ, RZ, R207 ;  /* 0x000000ffff087224 */ /* 0x002fe400078e00cf */
[----:B------:R-:W-:Y:S01]  /*2b3c0*/  IMAD.MOV.U32 R9, RZ, RZ, R206 ;  /* 0x000000ffff097224 */ /* 0x000fe200078e00ce */
[-C--:B------:R-:W-:Y:S01]  /*2b3d0*/  IADD3 R231, P2, R231, R2.reuse, RZ ;  /* 0x00000002e7e77210 */ /* 0x080fe20007f5e0ff */
[----:B------:R-:W-:Y:S01]  /*2b3e0*/  IMAD.X R222, R222, 0x1, R0, P1 ;  /* 0x00000001dede7824 */ /* 0x000fe200008e0600 */
[----:B------:R-:W-:Y:S02]  /*2b3f0*/  IADD3 R239, P1, R239, R2, RZ ;  /* 0x00000002efef7210 */ /* 0x000fe40007f3e0ff */
[----:B------:R-:W-:-:S02]  /*2b400*/  IADD3.X R230, R230, R0, RZ, P2, !PT ;  /* 0x00000000e6e67210 */ /* 0x000fc400017fe4ff */
[----:B------:R-:W-:Y:S01]  /*2b410*/  IADD3 R247, P2, R247, R2, RZ ;  /* 0x00000002f7f77210 */ /* 0x000fe20007f5e0ff */
[----:B------:R-:W-:-:S04]  /*2b420*/  IMAD.X R238, R238, 0x1, R0, P1 ;  /* 0x00000001eeee7824 */ /* 0x000fc800008e0600 */
[----:B------:R-:W-:Y:S02]  /*2b430*/  IMAD.X R246, R246, 0x1, R0, P2 ;  /* 0x00000001f6f67824 */ /* 0x000fe400010e0600 */
[----:B---3--:R-:W-:Y:S02]  /*2b440*/  VIADD R3, R6, UR5 ;  /* 0x0000000506037c36 */ /* 0x008fe40008000000 */
[----:B------:R-:W3:Y:S04]  /*2b450*/  LDL.LU R6, [R1+0x248] ;  /* 0x0002480001067983 */ /* 0x000ee80000300800 */
[----:B------:R1:W-:Y:S04]  /*2b460*/  LDGSTS.E [R3+0x100], desc[UR44][R8.64], P0 ;  /* 0x0010000008037fae */ /* 0x0003e8000812186c */
        /* <DEDUP_REMOVED lines=14> */
[----:B-1----:R-:W-:Y:S01]  /*2b550*/  MOV R8, R247 ;  /* 0x000000f700087202 */ /* 0x002fe20000000f00 */
[----:B------:R-:W-:-:S05]  /*2b560*/  IMAD.MOV.U32 R9, RZ, RZ, R246 ;  /* 0x000000ffff097224 */ /* 0x000fca00078e00f6 */
[----:B------:R1:W-:Y:S01]  /*2b570*/  LDGSTS.E [R3+0x1500], desc[UR44][R8.64], P0 ;  /* 0x0150000008037fae */ /* 0x0003e2000812186c */
[----:B--2---:R-:W-:-:S05]  /*2b580*/  IADD3 R10, P1, R10, R2, RZ ;  /* 0x000000020a0a7210 */ /* 0x004fca0007f3e0ff */
[----:B------:R-:W-:Y:S01]  /*2b590*/  IMAD.X R148, R148, 0x1, R0, P1 ;  /* 0x0000000194947824 */ /* 0x000fe200008e0600 */
[----:B----4-:R-:W-:Y:S01]  /*2b5a0*/  IADD3 R150, P2, R150, R2, RZ ;  /* 0x0000000296967210 */ /* 0x010fe20007f5e0ff */
[----:B------:R2:W-:Y:S01]  /*2b5b0*/  STL [R1+0x208], R10 ;  /* 0x0002080a01007387 */ /* 0x0005e20000100800 */
[----:B-1----:R-:W-:Y:S02]  /*2b5c0*/  IMAD.MOV.U32 R8, RZ, RZ, R10 ;  /* 0x000000ffff087224 */ /* 0x002fe400078e000a */
[----:B------:R-:W-:Y:S01]  /*2b5d0*/  IMAD.MOV.U32 R9, RZ, RZ, R148 ;  /* 0x000000ffff097224 */ /* 0x000fe200078e0094 */
[----:B------:R1:W-:Y:S01]  /*2b5e0*/  STL [R1+0x204], R148 ;  /* 0x0002049401007387 */ /* 0x0003e20000100800 */
[----:B------:R-:W-:-:S03]  /*2b5f0*/  IMAD.X R151, R151, 0x1, R0, P2 ;  /* 0x0000000197977824 */ /* 0x000fc600010e0600 */
        /* <DEDUP_REMOVED lines=10> */
[----:B---3--:R-:W-:-:S05]  /*2b6a0*/  IADD3 R6, P1, R6, R2, RZ ;  /* 0x0000000206067210 */ /* 0x008fca0007f3e0ff */
[----:B------:R-:W-:Y:S01]  /*2b6b0*/  IMAD.X R11, R11, 0x1, R0, P1 ;  /* 0x000000010b0b7824 */ /* 0x000fe200008e0600 */
[----:B------:R3:W-:Y:S01]  /*2b6c0*/  STL [R1+0x248], R6 ;  /* 0x0002480601007387 */ /* 0x0007e20000100800 */
[----:B-1----:R-:W-:Y:S01]  /*2b6d0*/  IMAD.MOV.U32 R8, RZ, RZ, R6 ;  /* 0x000000ffff087224 */ /* 0x002fe200078e0006 */
[----:B------:R-:W-:Y:S02]  /*2b6e0*/  IADD3 R7, P2, R7, R2, RZ ;  /* 0x0000000207077210 */ /* 0x000fe40007f5e0ff */
[----:B------:R1:W-:Y:S01]  /*2b6f0*/  STL [R1+0x244], R11 ;  /* 0x0002440b01007387 */ /* 0x0003e20000100800 */
[----:B------:R-:W-:Y:S01]  /*2b700*/  IMAD.MOV.U32 R9, RZ, RZ, R11 ;  /* 0x000000ffff097224 */ /* 0x000fe200078e000b */
[----:B------:R-:W-:Y:S02]  /*2b710*/  IADD3.X R149, R149, R0, RZ, P2, !PT ;  /* 0x0000000095957210 */ /* 0x000fe400017fe4ff */
[----:B------:R1:W-:Y:S04]  /*2b720*/  STL [R1+0x268], R7 ;  /* 0x0002680701007387 */ /* 0x0003e80000100800 */
[----:B---3--:R-:W3:Y:S04]  /*2b730*/  LDL.LU R6, [R1+0x2c8] ;  /* 0x0002c80001067983 */ /* 0x008ee80000300800 */
        /* <DEDUP_REMOVED lines=21> */
[----:B----4-:R-:W-:-:S03]  /*2b890*/  MOV R8, R148 ;  /* 0x0000009400087202 */ /* 0x010fc60000000f00 */
[----:B------:R-:W4:Y:S01]  /*2b8a0*/  LDL.LU R148, [R1+0x304] ;  /* 0x0003040001947983 */ /* 0x000f220000300800 */
[----:B------:R-:W-:-:S03]  /*2b8b0*/  IMAD.MOV.U32 R9, RZ, RZ, R151 ;  /* 0x000000ffff097224 */ /* 0x000fc600078e0097 */
[----:B------:R-:W4:Y:S04]  /*2b8c0*/  LDL.LU R151, [R1+0x324] ;  /* 0x0003240001977983 */ /* 0x000f280000300800 */
[----:B------:R1:W-:Y:S01]  /*2b8d0*/  LDGSTS.E [R3+0x2d00], desc[UR44][R8.64], P0 ;  /* 0x02d0000008037fae */ /* 0x0003e2000812186c */
[----:B---3--:R-:W-:-:S05]  /*2b8e0*/  IADD3 R6, P1, R6, R2, RZ ;  /* 0x0000000206067210 */ /* 0x008fca0007f3e0ff */
[----:B------:R3:W-:Y:S01]  /*2b8f0*/  STL [R1+0x2c8], R6 ;  /* 0x0002c80601007387 */ /* 0x0007e20000100800 */
[----:B-1----:R-:W-:Y:S01]  /*2b900*/  IMAD.MOV.U32 R8, RZ, RZ, R6 ;  /* 0x000000ffff087224 */ /* 0x002fe200078e0006 */
[----:B------:R-:W-:Y:S01]  /*2b910*/  IADD3 R11, P2, R11, R2, RZ ;  /* 0x000000020b0b7210 */ /* 0x000fe20007f5e0ff */
[----:B------:R-:W-:-:S04]  /*2b920*/  IMAD.X R7, R7, 0x1, R0, P1 ;  /* 0x0000000107077824 */ /* 0x000fc800008e0600 */
[----:B------:R-:W-:Y:S01]  /*2b930*/  IMAD.X R149, R149, 0x1, R0, P2 ;  /* 0x0000000195957824 */ /* 0x000fe200010e0600 */
[----:B------:R1:W-:Y:S01]  /*2b940*/  STL [R1+0x2c4], R7 ;  /* 0x0002c40701007387 */ /* 0x0003e20000100800 */
[----:B------:R-:W-:-:S03]  /*2b950*/  IMAD.MOV.U32 R9, RZ, RZ, R7 ;  /* 0x000000ffff097224 */ /* 0x000fc600078e0007 */
        /* <DEDUP_REMOVED lines=14> */
[----:B----4-:R-:W-:-:S03]  /*2ba40*/  IMAD.X R148, R148, 0x1, R0, P1 ;  /* 0x0000000194947824 */ /* 0x010fc600008e0600 */
[----:B------:R-:W-:Y:S02]  /*2ba50*/  IADD3.X R151, R151, R0, RZ, P2, !PT ;  /* 0x0000000097977210 */ /* 0x000fe400017fe4ff */
        /* <DEDUP_REMOVED lines=25> */
[----:B------:R-:W-:-:S03]  /*2bbf0*/  MOV R8, R7 ;  /* 0x0000000700087202 */ /* 0x000fc60000000f00 */
        /* <DEDUP_REMOVED lines=26> */
[----:B------:R-:W-:-:S03]  /*2bda0*/  IMAD.X R7, R7, 0x1, R0, P1 ;  /* 0x0000000107077824 */ /* 0x000fc600008e0600 */
[----:B------:R-:W-:Y:S02]  /*2bdb0*/  IADD3.X R149, R149, R0, RZ, P2, !PT ;  /* 0x0000000095957210 */ /* 0x000fe400017fe4ff */
        /* <DEDUP_REMOVED lines=265> */
[----:B------:R-:W-:Y:S01]  /*2ce50*/  STL [R1+0x788], R10 ;  /* 0x0007880a01007387 */ /* 0x000fe20000100800 */
[----:B-1----:R-:W-:Y:S01]  /*2ce60*/  IMAD.MOV.U32 R8, RZ, RZ, R10 ;  /* 0x000000ffff087224 */ /* 0x002fe200078e000a */
[----:B------:R-:W-:Y:S01]  /*2ce70*/  IADD3 R148, P2, R148, R2, RZ ;  /* 0x0000000294947210 */ /* 0x000fe20007f5e0ff */
[----:B----4-:R-:W-:-:S03]  /*2ce80*/  IMAD.X R150, R150, 0x1, R0, P1 ;  /* 0x0000000196967824 */ /* 0x010fc600008e0600 */
[----:B------:R-:W-:Y:S02]  /*2ce90*/  IADD3.X R151, R151, R0, RZ, P2, !PT ;  /* 0x0000000097977210 */ /* 0x000fe400017fe4ff */
[----:B------:R1:W-:Y:S01]  /*2cea0*/  STL [R1+0x784], R150 ;  /* 0x0007849601007387 */ /* 0x0003e20000100800 */
[----:B------:R-:W-:-:S03]  /*2ceb0*/  IMAD.MOV.U32 R9, RZ, RZ, R150 ;  /* 0x000000ffff097224 */ /* 0x000fc600078e0096 */
[----:B------:R-:W-:Y:S04]  /*2cec0*/  STL [R1+0x7a8], R148 ;  /* 0x0007a89401007387 */ /* 0x000fe80000100800 */
[----:B------:R2:W-:Y:S04]  /*2ced0*/  LDGSTS.E [R3+0x14900], desc[UR44][R8.64], P0 ;  /* 0x1490000008037fae */ /* 0x0005e8000812186c */
[----:B-1----:R-:W4:Y:S04]  /*2cee0*/  LDL.LU R150, [R1+0x808] ;  /* 0x0008080001967983 */ /* 0x002f280000300800 */
[----:B------:R1:W-:Y:S04]  /*2cef0*/  STL [R1+0x7a4], R151 ;  /* 0x0007a49701007387 */ /* 0x0003e80000100800 */
[----:B------:R-:W4:Y:S01]  /*2cf00*/  LDL.LU R10, [R1+0x828] ;  /* 0x00082800010a7983 */ /* 0x000f220000300800 */
[----:B--2---:R-:W-:-:S03]  /*2cf10*/  IMAD.MOV.U32 R9, RZ, RZ, R151 ;  /* 0x000000ffff097224 */ /* 0x004fc600078e0097 */
[----:B-1----:R-:W2:Y:S01]  /*2cf20*/  LDL.LU R151, [R1+0x804] ;  /* 0x0008040001977983 */ /* 0x002ea20000300800 */
[----:B------:R-:W-:-:S03]  /*2cf30*/  IMAD.MOV.U32 R8, RZ, RZ, R148 ;  /* 0x000000ffff087224 */ /* 0x000fc600078e0094 */
[----:B------:R-:W2:Y:S04]  /*2cf40*/  LDL.LU R148, [R1+0x824] ;  /* 0x0008240001947983 */ /* 0x000ea80000300800 */
[----:B------:R1:W-:Y:S01]  /*2cf50*/  LDGSTS.E [R3+0x14d00], desc[UR44][R8.64], P0 ;  /* 0x14d0000008037fae */ /* 0x0003e2000812186c */
[----:B---3--:R-:W-:-:S05]  /*2cf60*/  IADD3 R6, P1, R6, R2, RZ ;  /* 0x0000000206067210 */ /* 0x008fca0007f3e0ff */
[----:B------:R-:W-:Y:S01]  /*2cf70*/  STL [R1+0x7c8], R6 ;  /* 0x0007c80601007387 */ /* 0x000fe20000100800 */
[----:B-1----:R-:W-:Y:S01]  /*2cf80*/  IMAD.MOV.U32 R8, RZ, RZ, R6 ;  /* 0x000000ffff087224 */ /* 0x002fe200078e0006 */
[----:B------:R-:W-:Y:S01]  /*2cf90*/  IADD3 R11, P2, R11, R2, RZ ;  /* 0x000000020b0b7210 */ /* 0x000fe20007f5e0ff */
[----:B------:R-:W-:-:S04]  /*2cfa0*/  IMAD.X R7, R7, 0x1, R0, P1 ;  /* 0x0000000107077824 */ /* 0x000fc800008e0600 */
[----:B------:R-:W-:Y:S01]  /*2cfb0*/  IMAD.X R149, R149, 0x1, R0, P2 ;  /* 0x0000000195957824 */ /* 0x000fe200010e0600 */
[----:B------:R1:W-:Y:S01]  /*2cfc0*/  STL [R1+0x7c4], R7 ;  /* 0x0007c40701007387 */ /* 0x0003e20000100800 */
[----:B------:R-:W-:-:S03]  /*2cfd0*/  IMAD.MOV.U32 R9, RZ, RZ, R7 ;  /* 0x000000ffff097224 */ /* 0x000fc600078e0007 */
[----:B------:R-:W-:Y:S04]  /*2cfe0*/  STL [R1+0x7e8], R11 ;  /* 0x0007e80b01007387 */ /* 0x000fe80000100800 */
[----:B------:R3:W-:Y:S04]  /*2cff0*/  LDGSTS.E [R3+0x15100], desc[UR44][R8.64], P0 ;  /* 0x1510000008037fae */ /* 0x0007e8000812186c */
[----:B-1----:R-:W2:Y:S04]  /*2d000*/  LDL.LU R7, [R1+0x848] ;  /* 0x0008480001077983 */ /* 0x002ea80000300800 */
[----:B------:R1:W-:Y:S04]  /*2d010*/  STL [R1+0x7e4], R149 ;  /* 0x0007e49501007387 */ /* 0x0003e80000100800 */
[----:B------:R-:W2:Y:S01]  /*2d020*/  LDL.LU R6, [R1+0x868] ;  /* 0x0008680001067983 */ /* 0x000ea20000300800 */
[----:B---3--:R-:W-:Y:S01]  /*2d030*/  IMAD.MOV.U32 R9, RZ, RZ, R149 ;  /* 0x000000ffff097224 */ /* 0x008fe200078e0095 */
[----:B------:R-:W-:-:S02]  /*2d040*/  MOV R8, R11 ;  /* 0x0000000b00087202 */ /* 0x000fc40000000f00 */
[----:B-1----:R-:W3:Y:S04]  /*2d050*/  LDL.LU R149, [R1+0x844] ;  /* 0x0008440001957983 */ /* 0x002ee80000300800 */
[----:B------:R-:W3:Y:S04]  /*2d060*/  LDL.LU R11, [R1+0x864] ;  /* 0x00086400010b7983 */ /* 0x000ee80000300800 */
[----:B------:R1:W-:Y:S01]  /*2d070*/  LDGSTS.E [R3+0x15500], desc[UR44][R8.64], P0 ;  /* 0x1550000008037fae */ /* 0x0003e2000812186c */
[-C--:B----4-:R-:W-:Y:S02]  /*2d080*/  IADD3 R150, P1, R150, R2.reuse, RZ ;  /* 0x0000000296967210 */ /* 0x090fe40007f3e0ff */
[----:B------:R-:W-:-:S03]  /*2d090*/  IADD3 R10, P2, R10, R2, RZ ;  /* 0x000000020a0a7210 */ /* 0x000fc60007f5e0ff */
[----:B-1----:R-:W-:Y:S02]  /*2d0a0*/  IMAD.MOV.U32 R8, RZ, RZ, R150 ;  /* 0x000000ffff087224 */ /* 0x002fe400078e0096 */
        /* <DEDUP_REMOVED lines=15> */
[----:B------:R-:W-:-:S05]  /*2d1a0*/  IADD3 R7, P1, R7, R2, RZ ;  /* 0x0000000207077210 */ /* 0x000fca0007f3e0ff */
[----:B------:R1:W-:Y:S01]  /*2d1b0*/  STL [R1+0x848], R7 ;  /* 0x0008480701007387 */ /* 0x0003e20000100800 */
[----:B------:R-:W-:Y:S01]  /*2d1c0*/  IADD3 R6, P2, R6, R2, RZ ;  /* 0x0000000206067210 */ /* 0x000fe20007f5e0ff */
[----:B---3--:R-:W-:Y:S02]  /*2d1d0*/  IMAD.X R149, R149, 0x1, R0, P1 ;  /* 0x0000000195957824 */ /* 0x008fe400008e0600 */
[----:B-1----:R-:W-:Y:S01]  /*2d1e0*/  IMAD.MOV.U32 R8, RZ, RZ, R7 ;  /* 0x000000ffff087224 */ /* 0x002fe200078e0007 */
[----:B------:R-:W-:Y:S02]  /*2d1f0*/  IADD3.X R11, R11, R0, RZ, P2, !PT ;  /* 0x000000000b0b7210 */ /* 0x000fe400017fe4ff */
[----:B------:R1:W-:Y:S04]  /*2d200*/  STL [R1+0x844], R149 ;  /* 0x0008449501007387 */ /* 0x0003e80000100800 */
[----:B------:R-:W-:Y:S01]  /*2d210*/  STL [R1+0x868], R6 ;  /* 0x0008680601007387 */ /* 0x000fe20000100800 */
[----:B------:R-:W-:-:S03]  /*2d220*/  IMAD.MOV.U32 R9, RZ, RZ, R149 ;  /* 0x000000ffff097224 */ /* 0x000fc600078e0095 */
[----:B------:R-:W3:Y:S04]  /*2d230*/  LDL.LU R7, [R1+0x8c8] ;  /* 0x0008c80001077983 */ /* 0x000ee80000300800 */
[----:B------:R1:W-:Y:S04]  /*2d240*/  STL [R1+0x864], R11 ;  /* 0x0008640b01007387 */ /* 0x0003e80000100800 */
[----:B-1----:R-:W3:Y:S04]  /*2d250*/  LDL.LU R149, [R1+0x8e8] ;  /* 0x0008e80001957983 */ /* 0x002ee80000300800 */
[----:B------:R-:W3:Y:S04]  /*2d260*/  LDL.LU R151, [R1+0x8c4] ;  /* 0x0008c40001977983 */ /* 0x000ee80000300800 */
[----:B------:R1:W-:Y:S04]  /*2d270*/  LDGSTS.E [R3+0x16100], desc[UR44][R8.64], P0 ;  /* 0x1610000008037fae */ /* 0x0003e8000812186c */
[----:B------:R-:W3:Y:S01]  /*2d280*/  LDL.LU R150, [R1+0x8e4] ;  /* 0x0008e40001967983 */ /* 0x000ee20000300800 */
[----:B-1----:R-:W-:-:S02]  /*2d290*/  IMAD.MOV.U32 R8, RZ, RZ, R6 ;  /* 0x000000ffff087224 */ /* 0x002fc400078e0006 */
[----:B------:R-:W-:Y:S02]  /*2d2a0*/  IMAD.MOV.U32 R9, RZ, RZ, R11 ;  /* 0x000000ffff097224 */ /* 0x000fe400078e000b */
        /* <DEDUP_REMOVED lines=8> */
[----:B------:R1:W-:Y:S01]  /*2d330*/  STL [R1+0x884], R148 ;  /* 0x0008849401007387 */ /* 0x0003e20000100800 */
[----:B------:R-:W-:-:S03]  /*2d340*/  IMAD.X R242, R242, 0x1, R0, P2 ;  /* 0x00000001f2f27824 */ /* 0x000fc600010e0600 */
[----:B------:R-:W-:Y:S01]  /*2d350*/  STL [R1+0x8a8], R250 ;  /* 0x0008a8fa01007387 */ /* 0x000fe20000100800 */
[----:B------:R-:W-:-:S03]  /*2d360*/  IMAD.MOV.U32 R8, RZ, RZ, R10 ;  /* 0x000000ffff087224 */ /* 0x000fc600078e000a */
[----:B-1----:R-:W2:Y:S04]  /*2d370*/  LDL.LU R148, [R1+0x904] ;  /* 0x0009040001947983 */ /* 0x002ea80000300800 */
[----:B------:R1:W-:Y:S04]  /*2d380*/  STL [R1+0x8a4], R242 ;  /* 0x0008a4f201007387 */ /* 0x0003e80000100800 */
[----:B------:R-:W4:Y:S04]  /*2d390*/  LDL.LU R10, [R1+0x924] ;  /* 0x00092400010a7983 */ /* 0x000f280000300800 */
[----:B------:R1:W-:Y:S02]  /*2d3a0*/  LDGSTS.E [R3+0x16900], desc[UR44][R8.64], P0 ;  /* 0x1690000008037fae */ /* 0x0003e4000812186c */
[----:B-1----:R-:W-:Y:S01]  /*2d3b0*/  MOV R8, R250 ;  /* 0x000000fa00087202 */ /* 0x002fe20000000f00 */
[----:B------:R-:W-:-:S02]  /*2d3c0*/  IMAD.MOV.U32 R9, RZ, RZ, R242 ;  /* 0x000000ffff097224 */ /* 0x000fc400078e00f2 */
[----:B------:R-:W4:Y:S04]  /*2d3d0*/  LDL.LU R242, [R1+0xf54] ;  /* 0x000f540001f27983 */ /* 0x000f280000300800 */
[----:B------:R1:W-:Y:S01]  /*2d3e0*/  LDGSTS.E [R3+0x16d00], desc[UR44][R8.64], P0 ;  /* 0x16d0000008037fae */ /* 0x0003e2000812186c */
[----:B---3--:R-:W-:-:S05]  /*2d3f0*/  IADD3 R7, P1, R7, R2, RZ ;  /* 0x0000000207077210 */ /* 0x008fca0007f3e0ff */
[----:B------:R3:W-:Y:S01]  /*2d400*/  STL [R1+0x8c8], R7 ;  /* 0x0008c80701007387 */ /* 0x0007e20000100800 */
[----:B------:R-:W-:Y:S01]  /*2d410*/  IADD3 R149, P2, R149, R2, RZ ;  /* 0x0000000295957210 */ /* 0x000fe20007f5e0ff */
[----:B------:R-:W-:Y:S02]  /*2d420*/  IMAD.X R151, R151, 0x1, R0, P1 ;  /* 0x0000000197977824 */ /* 0x000fe400008e0600 */
[----:B-1----:R-:W-:-:S03]  /*2d430*/  IMAD.MOV.U32 R8, RZ, RZ, R7 ;  /* 0x000000ffff087224 */ /* 0x002fc600078e0007 */
[----:B------:R-:W-:Y:S04]  /*2d440*/  STL [R1+0x8c4], R151 ;  /* 0x0008c49701007387 */ /* 0x000fe80000100800 */
[----:B------:R-:W-:Y:S04]  /*2d450*/  STL [R1+0x8e8], R149 ;  /* 0x0008e89501007387 */ /* 0x000fe80000100800 */
[----:B---3--:R-:W3:Y:S01]  /*2d460*/  LDL R7, [R1+0xf14] ;  /* 0x000f140001077983 */ /* 0x008ee20000100800 */
[----:B------:R-:W-:Y:S02]  /*2d470*/  IMAD.MOV.U32 R9, RZ, RZ, R151 ;  /* 0x000000ffff097224 */ /* 0x000fe400078e0097 */
[----:B------:R-:W-:-:S03]  /*2d480*/  IMAD.X R150, R150, 0x1, R0, P2 ;  /* 0x0000000196967824 */ /* 0x000fc600010e0600 */
[----:B------:R1:W-:Y:S01]  /*2d490*/  LDGSTS.E [R3+0x17100], desc[UR44][R8.64], P0 ;  /* 0x1710000008037fae */ /* 0x0003e2000812186c */
[-C--:B------:R-:W-:Y:S02]  /*2d4a0*/  IADD3 R11, P1, R11, R2.reuse, RZ ;  /* 0x000000020b0b7210 */ /* 0x080fe40007f3e0ff */
[----:B------:R-:W-:Y:S01]  /*2d4b0*/  IADD3 R6, P2, R6, R2, RZ ;  /* 0x0000000206067210 */ /* 0x000fe20007f5e0ff */
[----:B-1----:R-:W-:Y:S02]  /*2d4c0*/  IMAD.MOV.U32 R8, RZ, RZ, R149 ;  /* 0x000000ffff087224 */ /* 0x002fe400078e0095 */
[----:B------:R-:W-:Y:S01]  /*2d4d0*/  IMAD.MOV.U32 R9, RZ, RZ, R150 ;  /* 0x000000ffff097224 */ /* 0x000fe200078e0096 */
[----:B------:R-:W-:Y:S04]  /*2d4e0*/  STL [R1+0x8e4], R150 ;  /* 0x0008e49601007387 */ /* 0x000fe80000100800 */
[----:B------:R1:W-:Y:S04]  /*2d4f0*/  LDGSTS.E [R3+0x17500], desc[UR44][R8.64], P0 ;  /* 0x1750000008037fae */ /* 0x0003e8000812186c */
[----:B------:R-:W-:Y:S01]  /*2d500*/  STL [R1+0x908], R11 ;  /* 0x0009080b01007387 */ /* 0x000fe20000100800 */
[----:B-1----:R-:W-:-:S02]  /*2d510*/  IMAD.MOV.U32 R8, RZ, RZ, R11 ;  /* 0x000000ffff087224 */ /* 0x002fc400078e000b */
[----:B--2---:R-:W-:-:S04]  /*2d520*/  IMAD.X R148, R148, 0x1, R0, P1 ;  /* 0x0000000194947824 */ /* 0x004fc800008e0600 */
[----:B------:R-:W-:Y:S01]  /*2d530*/  IMAD.MOV.U32 R9, RZ, RZ, R148 ;  /* 0x000000ffff097224 */ /* 0x000fe200078e0094 */
[----:B------:R-:W-:Y:S01]  /*2d540*/  STL [R1+0x904], R148 ;  /* 0x0009049401007387 */ /* 0x000fe20000100800 */
[----:B----4-:R-:W-:-:S03]  /*2d550*/  IADD3.X R10, R10, R0, RZ, P2, !PT ;  /* 0x000000000a0a7210 */ /* 0x010fc600017fe4ff */
[----:B------:R-:W-:Y:S04]  /*2d560*/  STL [R1+0x928], R6 ;  /* 0x0009280601007387 */ /* 0x000fe80000100800 */
[----:B------:R1:W-:Y:S04]  /*2d570*/  LDGSTS.E [R3+0x17900], desc[UR44][R8.64], P0 ;  /* 0x1790000008037fae */ /* 0x0003e8000812186c */
[----:B------:R2:W-:Y:S01]  /*2d580*/  STL [R1+0x924], R10 ;  /* 0x0009240a01007387 */ /* 0x0005e20000100800 */
[----:B-1----:R-:W-:Y:S02]  /*2d590*/  IMAD.MOV.U32 R9, RZ, RZ, R10 ;  /* 0x000000ffff097224 */ /* 0x002fe400078e000a */
[----:B------:R-:W-:Y:S01]  /*2d5a0*/  IMAD.MOV.U32 R8, RZ, RZ, R6 ;  /* 0x000000ffff087224 */ /* 0x000fe200078e0006 */
[----:B--2---:R-:W2:Y:S04]  /*2d5b0*/  LDL.LU R10, [R1+0x20c] ;  /* 0x00020c00010a7983 */ /* 0x004ea80000300800 */
[----:B------:R-:W4:Y:S04]  /*2d5c0*/  LDL.LU R6, [R1+0x210] ;  /* 0x0002100001067983 */ /* 0x000f280000300800 */
[----:B------:R-:W2:Y:S04]  /*2d5d0*/  LDL.LU R151, [R1+0x22c] ;  /* 0x00022c0001977983 */ /* 0x000ea80000300800 */
[----:B------:R-:W2:Y:S01]  /*2d5e0*/  LDL.LU R148, [R1+0x230] ;  /* 0x0002300001947983 */ /* 0x000ea20000300800 */
[----:B------:R-:W-:-:S02]  /*2d5f0*/  IADD3 R209, P1, R209, R2, RZ ;  /* 0x00000002d1d17210 */ /* 0x000fc40007f3e0ff */
[-C--:B------:R-:W-:Y:S01]  /*2d600*/  IADD3 R217, P2, R217, R2.reuse, RZ ;  /* 0x00000002d9d97210 */ /* 0x080fe20007f5e0ff */
[----:B------:R1:W-:Y:S02]  /*2d610*/  LDGSTS.E [R3+0x17d00], desc[UR44][R8.64], P0 ;  /* 0x17d0000008037fae */ /* 0x0003e4000812186c */
[--C-:B------:R-:W-:Y:S01]  /*2d620*/  IMAD.X R208, R208, 0x1, R0.reuse, P1 ;  /* 0x00000001d0d07824 */ /* 0x100fe200008e0600 */
[----:B------:R-:W-:Y:S01]  /*2d630*/  IADD3 R225, P1, R225, R2, RZ ;  /* 0x00000002e1e17210 */ /* 0x000fe20007f3e0ff */
[--C-:B------:R-:W-:Y:S01]  /*2d640*/  IMAD.X R216, R216, 0x1, R0.reuse, P2 ;  /* 0x00000001d8d87824 */ /* 0x100fe200010e0600 */
[----:B------:R-:W2:Y:S01]  /*2d650*/  LDL.LU R11, [R1+0x24c] ;  /* 0x00024c00010b7983 */ /* 0x000ea20000300800 */
[----:B-1----:R-:W-:Y:S01]  /*2d660*/  IMAD.MOV.U32 R8, RZ, RZ, R209 ;  /* 0x000000ffff087224 */ /* 0x002fe200078e00d1 */
[----:B------:R-:W-:Y:S01]  /*2d670*/  MOV R9, R208 ;  /* 0x000000d000097202 */ /* 0x000fe20000000f00 */
[----:B------:R-:W-:Y:S01]  /*2d680*/  IMAD.X R224, R224, 0x1, R0, P1 ;  /* 0x00000001e0e07824 */ /* 0x000fe200008e0600 */
[----:B------:R-:W-:-:S02]  /*2d690*/  IADD3 R233, P2, R233, R2, RZ ;  /* 0x00000002e9e97210 */ /* 0x000fc40007f5e0ff */
[----:B------:R-:W-:-:S03]  /*2d6a0*/  IADD3 R241, P1, R241, R2, RZ ;  /* 0x00000002f1f17210 */ /* 0x000fc60007f3e0ff */
[----:B------:R-:W-:Y:S01]  /*2d6b0*/  IMAD.X R232, R232, 0x1, R0, P2 ;  /* 0x00000001e8e87824 */ /* 0x000fe200010e0600 */
[----:B------:R-:W-:Y:S02]  /*2d6c0*/  IADD3.X R240, R240, R0, RZ, P1, !PT ;  /* 0x00000000f0f07210 */ /* 0x000fe40000ffe4ff */
[----:B------:R-:W-:-:S05]  /*2d6d0*/  IADD3 R249, P2, R249, R2, RZ ;  /* 0x00000002f9f97210 */ /* 0x000fca0007f5e0ff */
        /* <DEDUP_REMOVED lines=20> */
[----:B------:R1:W-:Y:S01]  /*2d820*/  LDGSTS.E [R3+0x1600], desc[UR44][R8.64], P0 ;  /* 0x0160000008037fae */ /* 0x0003e2000812186c */
[----:B----4-:R-:W-:-:S05]  /*2d830*/  IADD3 R6, P1, R6, R2, RZ ;  /* 0x0000000206067210 */ /* 0x010fca0007f3e0ff */
[----:B--2---:R-:W-:Y:S01]  /*2d840*/  IMAD.X R10, R10, 0x1, R0, P1 ;  /* 0x000000010a0a7824 */ /* 0x004fe200008e0600 */
[----:B------:R-:W-:Y:S01]  /*2d850*/  IADD3 R148, P2, R148, R2, RZ ;  /* 0x0000000294947210 */ /* 0x000fe20007f5e0ff */
[----:B------:R2:W-:Y:S01]  /*2d860*/  STL [R1+0x210], R6 ;  /* 0x0002100601007387 */ /* 0x0005e20000100800 */
[----:B-1----:R-:W-:Y:S02]  /*2d870*/  IMAD.MOV.U32 R8, RZ, RZ, R6 ;  /* 0x000000ffff087224 */ /* 0x002fe400078e0006 */
[----:B------:R-:W-:Y:S01]  /*2d880*/  MOV R9, R10 ;  /* 0x0000000a00097202 */ /* 0x000fe20000000f00 */
[----:B------:R-:W-:Y:S01]  /*2d890*/  IMAD.X R151, R151, 0x1, R0, P2 ;  /* 0x0000000197977824 */ /* 0x000fe200010e0600 */
[----:B------:R1:W-:Y:S04]  /*2d8a0*/  STL [R1+0x20c], R10 ;  /* 0x00020c0a01007387 */ /* 0x0003e80000100800 */
        /* <DEDUP_REMOVED lines=11> */
[--C-:B------:R-:W-:Y:S01]  /*2d960*/  IMAD.X R11, R11, 0x1, R0.reuse, P1 ;  /* 0x000000010b0b7824 */ /* 0x100fe200008e0600 */
        /* <DEDUP_REMOVED lines=11> */
[----:B------:R-:W-:-:S02]  /*2da20*/  IMAD.MOV.U32 R8, RZ, RZ, R149 ;  /* 0x000000ffff087224 */ /* 0x000fc400078e0095 */
[----:B------:R-:W-:Y:S01]  /*2da30*/  IMAD.MOV.U32 R9, RZ, RZ, R150 ;  /* 0x000000ffff097224 */ /* 0x000fe200078e0096 */
[----:B------:R-:W3:Y:S04]  /*2da40*/  LDL.LU R149, [R1+0x2cc] ;  /* 0x0002cc0001957983 */ /* 0x000ee80000300800 */
[----:B------:R-:W3:Y:S04]  /*2da50*/  LDL.LU R150, [R1+0x2ec] ;  /* 0x0002ec0001967983 */ /* 0x000ee80000300800 */
[----:B------:R1:W-:Y:S01]  /*2da60*/  LDGSTS.E [R3+0x2600], desc[UR44][R8.64], P0 ;  /* 0x0260000008037fae */ /* 0x0003e2000812186c */
[----:B--2---:R-:W-:-:S05]  /*2da70*/  IADD3 R6, P1, R6, R2, RZ ;  /* 0x0000000206067210 */ /* 0x004fca0007f3e0ff */
[----:B------:R2:W-:Y:S01]  /*2da80*/  STL [R1+0x290], R6 ;  /* 0x0002900601007387 */ /* 0x0005e20000100800 */
[----:B-1----:R-:W-:Y:S01]  /*2da90*/  IMAD.MOV.U32 R8, RZ, RZ, R6 ;  /* 0x000000ffff087224 */ /* 0x002fe200078e0006 */
[----:B------:R-:W-:Y:S02]  /*2daa0*/  IADD3 R10, P2, R10, R2, RZ ;  /* 0x000000020a0a7210 */ /* 0x000fe40007f5e0ff */
[----:B----4-:R-:W-:-:S03]  /*2dab0*/  IADD3.X R148, R148, R0, RZ, P1, !PT ;  /* 0x0000000094947210 */ /* 0x010fc60000ffe4ff */
[----:B------:R-:W-:Y:S02]  /*2dac0*/  IMAD.X R151, R151, 0x1, R0, P2 ;  /* 0x0000000197977824 */ /* 0x000fe400010e0600 */
        /* <DEDUP_REMOVED lines=18> */
[----:B------:R-:W-:Y:S01]  /*2dbf0*/  MOV R9, R149 ;  /* 0x0000009500097202 */ /* 0x000fe20000000f00 */
[----:B------:R1:W-:Y:S04]  /*2dc00*/  STL [R1+0x2cc], R149 ;  /* 0x0002cc9501007387 */ /* 0x0003e80000100800 */
        /* <DEDUP_REMOVED lines=31> */
[----:B------:R-:W-:Y:S02]  /*2de00*/  IADD3 R149, P2, R149, R2, RZ ;  /* 0x0000000295957210 */ /* 0x000fe40007f5e0ff */
[----:B------:R-:W-:-:S03]  /*2de10*/  IADD3.X R11, R11, R0, RZ, P1, !PT ;  /* 0x000000000b0b7210 */ /* 0x000fc60000ffe4ff */
[----:B------:R-:W-:Y:S02]  /*2de20*/  IMAD.X R150, R150, 0x1, R0, P2 ;  /* 0x0000000196967824 */ /* 0x000fe400010e0600 */
[----:B------:R1:W-:Y:S01]  /*2de30*/  STL [R1+0x34c], R11 ;  /* 0x00034c0b01007387 */ /* 0x0003e20000100800 */
[----:B------:R-:W-:-:S03]  /*2de40*/  IMAD.MOV.U32 R9, RZ, RZ, R11 ;  /* 0x000000ffff097224 */ /* 0x000fc600078e000b */
        /* <DEDUP_REMOVED lines=16> */
[----:B------:R-:W-:Y:S01]  /*2df50*/  MOV R9, R148 ;  /* 0x0000009400097202 */ /* 0x000fe20000000f00 */
        /* <DEDUP_REMOVED lines=282> */
[----:B------:R-:W-:Y:S01]  /*2f100*/  STL [R1+0x790], R6 ;  /* 0x0007900601007387 */ /* 0x000fe20000100800 */
[----:B-1----:R-:W-:Y:S01]  /*2f110*/  IMAD.MOV.U32 R8, RZ, RZ, R6 ;  /* 0x000000ffff087224 */ /* 0x002fe200078e0006 */
[----:B------:R-:W-:Y:S01]  /*2f120*/  IADD3 R10, P2, R10, R2, RZ ;  /* 0x000000020a0a7210 */ /* 0x000fe20007f5e0ff */
[----:B----4-:R-:W-:-:S04]  /*2f130*/  IMAD.X R148, R148, 0x1, R0, P1 ;  /* 0x0000000194947824 */ /* 0x010fc800008e0600 */
        /* <DEDUP_REMOVED lines=14> */
[----:B-1----:R-:W-:Y:S01]  /*2f220*/  IMAD.MOV.U32 R8, RZ, RZ, R7 ;  /* 0x000000ffff087224 */ /* 0x002fe200078e0007 */
[----:B------:R-:W-:Y:S01]  /*2f230*/  IADD3 R11, P2, R11, R2, RZ ;  /* 0x000000020b0b7210 */ /* 0x000fe20007f5e0ff */
[----:B------:R-:W-:Y:S01]  /*2f240*/  STL [R1+0x7d0], R7 ;  /* 0x0007d00701007387 */ /* 0x000fe20000100800 */
[----:B------:R-:W-:-:S05]  /*2f250*/  IADD3.X R149, R149, R0, RZ, P1, !PT ;  /* 0x0000000095957210 */ /* 0x000fca0000ffe4ff */
[----:B------:R-:W-:Y:S02]  /*2f260*/  IMAD.MOV.U32 R9, RZ, RZ, R149 ;  /* 0x000000ffff097224 */ /* 0x000fe400078e0095 */
[----:B------:R-:W-:Y:S01]  /*2f270*/  IMAD.X R150, R150, 0x1, R0, P2 ;  /* 0x0000000196967824 */ /* 0x000fe200010e0600 */
[----:B------:R1:W-:Y:S04]  /*2f280*/  STL [R1+0x7cc], R149 ;  /* 0x0007cc9501007387 */ /* 0x0003e80000100800 */
[----:B------:R3:W-:Y:S04]  /*2f290*/  LDGSTS.E [R3+0x15200], desc[UR44][R8.64], P0 ;  /* 0x1520000008037fae */ /* 0x0007e8000812186c */
[----:B------:R-:W-:Y:S04]  /*2f2a0*/  STL [R1+0x7f0], R11 ;  /* 0x0007f00b01007387 */ /* 0x000fe80000100800 */
[----:B-1----:R-:W2:Y:S01]  /*2f2b0*/  LDL.LU R149, [R1+0x850] ;  /* 0x0008500001957983 */ /* 0x002ea20000300800 */
[----:B---3--:R-:W-:-:S02]  /*2f2c0*/  IMAD.MOV.U32 R8, RZ, RZ, R11 ;  /* 0x000000ffff087224 */ /* 0x008fc400078e000b */
[----:B------:R-:W-:Y:S01]  /*2f2d0*/  IMAD.MOV.U32 R9, RZ, RZ, R150 ;  /* 0x000000ffff097224 */ /* 0x000fe200078e0096 */
[----:B------:R1:W-:Y:S04]  /*2f2e0*/  STL [R1+0x7ec], R150 ;  /* 0x0007ec9601007387 */ /* 0x0003e80000100800 */
[----:B------:R-:W3:Y:S04]  /*2f2f0*/  LDL.LU R7, [R1+0x870] ;  /* 0x0008700001077983 */ /* 0x000ee80000300800 */
[----:B------:R4:W-:Y:S04]  /*2f300*/  LDGSTS.E [R3+0x15600], desc[UR44][R8.64], P0 ;  /* 0x1560000008037fae */ /* 0x0009e8000812186c */
[----:B-1----:R-:W3:Y:S04]  /*2f310*/  LDL.LU R150, [R1+0x84c] ;  /* 0x00084c0001967983 */ /* 0x002ee80000300800 */
[----:B------:R-:W3:Y:S01]  /*2f320*/  LDL.LU R11, [R1+0x86c] ;  /* 0x00086c00010b7983 */ /* 0x000ee20000300800 */
[----:B----4-:R-:W-:-:S02]  /*2f330*/  IADD3 R148, P1, R148, R2, RZ ;  /* 0x0000000294947210 */ /* 0x010fc40007f3e0ff */
[----:B------:R-:W-:-:S03]  /*2f340*/  IADD3 R6, P2, R6, R2, RZ ;  /* 0x0000000206067210 */ /* 0x000fc60007f5e0ff */
[----:B------:R-:W-:Y:S02]  /*2f350*/  IMAD.MOV.U32 R8, RZ, RZ, R148 ;  /* 0x000000ffff087224 */ /* 0x000fe400078e0094 */
[--C-:B--2---:R-:W-:Y:S01]  /*2f360*/  IMAD.X R151, R151, 0x1, R0.reuse, P1 ;  /* 0x0000000197977824 */ /* 0x104fe200008e0600 */
[----:B------:R1:W-:Y:S01]  /*2f370*/  STL [R1+0x810], R148 ;  /* 0x0008109401007387 */ /* 0x0003e20000100800 */
[----:B------:R-:W-:-:S03]  /*2f380*/  IMAD.X R10, R10, 0x1, R0, P2 ;  /* 0x000000010a0a7824 */ /* 0x000fc600010e0600 */
[----:B------:R-:W-:Y:S01]  /*2f390*/  MOV R9, R151 ;  /* 0x0000009700097202 */ /* 0x000fe20000000f00 */
[----:B------:R-:W-:Y:S04]  /*2f3a0*/  STL [R1+0x80c], R151 ;  /* 0x00080c9701007387 */ /* 0x000fe80000100800 */
[----:B------:R-:W-:Y:S04]  /*2f3b0*/  STL [R1+0x830], R6 ;  /* 0x0008300601007387 */ /* 0x000fe80000100800 */
[----:B------:R2:W-:Y:S04]  /*2f3c0*/  LDGSTS.E [R3+0x15a00], desc[UR44][R8.64], P0 ;  /* 0x15a0000008037fae */ /* 0x0005e8000812186c */
[----:B------:R4:W-:Y:S04]  /*2f3d0*/  STL [R1+0x82c], R10 ;  /* 0x00082c0a01007387 */ /* 0x0009e80000100800 */
[----:B-1----:R-:W3:Y:S01]  /*2f3e0*/  LDL.LU R148, [R1+0x88c] ;  /* 0x00088c0001947983 */ /* 0x002ee20000300800 */
[----:B--2---:R-:W-:-:S03]  /*2f3f0*/  IMAD.MOV.U32 R9, RZ, RZ, R10 ;  /* 0x000000ffff097224 */ /* 0x004fc600078e000a */
[----:B----4-:R-:W2:Y:S01]  /*2f400*/  LDL.LU R10, [R1+0x890] ;  /* 0x00089000010a7983 */ /* 0x010ea20000300800 */
[----:B------:R-:W-:-:S03]  /*2f410*/  IMAD.MOV.U32 R8, RZ, RZ, R6 ;  /* 0x000000ffff087224 */ /* 0x000fc600078e0006 */
[----:B------:R-:W4:Y:S04]  /*2f420*/  LDL.LU R250, [R1+0x8ac] ;  /* 0x0008ac0001fa7983 */ /* 0x000f280000300800 */
[----:B------:R-:W4:Y:S04]  /*2f430*/  LDL.LU R6, [R1+0x8b0] ;  /* 0x0008b00001067983 */ /* 0x000f280000300800 */
[----:B------:R1:W-:Y:S01]  /*2f440*/  LDGSTS.E [R3+0x15e00], desc[UR44][R8.64], P0 ;  /* 0x15e0000008037fae */ /* 0x0003e2000812186c */
[----:B------:R-:W-:-:S05]  /*2f450*/  IADD3 R149, P1, R149, R2, RZ ;  /* 0x0000000295957210 */ /* 0x000fca0007f3e0ff */
[----:B-1----:R-:W-:Y:S01]  /*2f460*/  IMAD.MOV.U32 R8, RZ, RZ, R149 ;  /* 0x000000ffff087224 */ /* 0x002fe200078e0095 */
[----:B---3--:R-:W-:Y:S01]  /*2f470*/  IADD3 R7, P2, R7, R2, RZ ;  /* 0x0000000207077210 */ /* 0x008fe20007f5e0ff */
[----:B------:R-:W-:-:S04]  /*2f480*/  IMAD.X R150, R150, 0x1, R0, P1 ;  /* 0x0000000196967824 */ /* 0x000fc800008e0600 */
[----:B------:R-:W-:Y:S02]  /*2f490*/  IMAD.MOV.U32 R9, RZ, RZ, R150 ;  /* 0x000000ffff097224 */ /* 0x000fe400078e0096 */
[----:B------:R-:W-:Y:S01]  /*2f4a0*/  IMAD.X R11, R11, 0x1, R0, P2 ;  /* 0x000000010b0b7824 */ /* 0x000fe200010e0600 */
[----:B------:R-:W-:Y:S04]  /*2f4b0*/  STL [R1+0x850], R149 ;  /* 0x0008509501007387 */ /* 0x000fe80000100800 */
[----:B------:R1:W-:Y:S04]  /*2f4c0*/  LDGSTS.E [R3+0x16200], desc[UR44][R8.64], P0 ;  /* 0x1620000008037fae */ /* 0x0003e8000812186c */
[----:B------:R3:W-:Y:S04]  /*2f4d0*/  STL [R1+0x84c], R150 ;  /* 0x00084c9601007387 */ /* 0x0007e80000100800 */
[----:B------:R-:W-:Y:S01]  /*2f4e0*/  STL [R1+0x870], R7 ;  /* 0x0008700701007387 */ /* 0x000fe20000100800 */
[----:B-1----:R-:W-:-:S02]  /*2f4f0*/  IMAD.MOV.U32 R8, RZ, RZ, R7 ;  /* 0x000000ffff087224 */ /* 0x002fc400078e0007 */
[----:B------:R-:W-:Y:S01]  /*2f500*/  IMAD.MOV.U32 R9, RZ, RZ, R11 ;  /* 0x000000ffff097224 */ /* 0x000fe200078e000b */
[----:B------:R1:W-:Y:S04]  /*2f510*/  STL [R1+0x86c], R11 ;  /* 0x00086c0b01007387 */ /* 0x0003e80000100800 */
[----:B------:R-:W4:Y:S04]  /*2f520*/  LDL.LU R151, [R1+0x8d0] ;  /* 0x0008d00001977983 */ /* 0x000f280000300800 */
[----:B------:R2:W-:Y:S04]  /*2f530*/  LDGSTS.E [R3+0x16600], desc[UR44][R8.64], P0 ;  /* 0x1660000008037fae */ /* 0x0005e8000812186c */
[----:B---3--:R-:W3:Y:S04]  /*2f540*/  LDL.LU R150, [R1+0x8ec] ;  /* 0x0008ec0001967983 */ /* 0x008ee80000300800 */
[----:B------:R-:W3:Y:S04]  /*2f550*/  LDL.LU R149, [R1+0x8f0] ;  /* 0x0008f00001957983 */ /* 0x000ee80000300800 */
[----:B-1----:R-:W3:Y:S04]  /*2f560*/  LDL.LU R11, [R1+0x910] ;  /* 0x00091000010b7983 */ /* 0x002ee80000300800 */
[----:B------:R-:W3:Y:S01]  /*2f570*/  LDL.LU R7, [R1+0x930] ;  /* 0x0009300001077983 */ /* 0x000ee20000300800 */
[----:B--2---:R-:W-:-:S04]  /*2f580*/  IADD3 R10, P1, R10, R2, RZ ;  /* 0x000000020a0a7210 */ /* 0x004fc80007f3e0ff */
[----:B------:R-:W-:Y:S01]  /*2f590*/  IADD3.X R148, R148, R0, RZ, P1, !PT ;  /* 0x0000000094947210 */ /* 0x000fe20000ffe4ff */
[----:B------:R-:W-:Y:S01]  /*2f5a0*/  IMAD.MOV.U32 R8, RZ, RZ, R10 ;  /* 0x000000ffff087224 */ /* 0x000fe200078e000a */
[----:B----4-:R-:W-:-:S03]  /*2f5b0*/  IADD3 R6, P2, R6, R2, RZ ;  /* 0x0000000206067210 */ /* 0x010fc60007f5e0ff */
[----:B------:R-:W-:Y:S01]  /*2f5c0*/  IMAD.MOV.U32 R9, RZ, RZ, R148 ;  /* 0x000000ffff097224 */ /* 0x000fe200078e0094 */
[----:B------:R-:W-:Y:S01]  /*2f5d0*/  STL [R1+0x890], R10 ;  /* 0x0008900a01007387 */ /* 0x000fe20000100800 */
[----:B------:R-:W-:-:S03]  /*2f5e0*/  IMAD.X R250, R250, 0x1, R0, P2 ;  /* 0x00000001fafa7824 */ /* 0x000fc600010e0600 */
[----:B------:R1:W-:Y:S04]  /*2f5f0*/  STL [R1+0x88c], R148 ;  /* 0x00088c9401007387 */ /* 0x0003e80000100800 */
[----:B------:R2:W-:Y:S04]  /*2f600*/  LDGSTS.E [R3+0x16a00], desc[UR44][R8.64], P0 ;  /* 0x16a0000008037fae */ /* 0x0005e8000812186c */
[----:B------:R-:W-:Y:S04]  /*2f610*/  STL [R1+0x8b0], R6 ;  /* 0x0008b00601007387 */ /* 0x000fe80000100800 */
[----:B-1----:R-:W4:Y:S01]  /*2f620*/  LDL.LU R148, [R1+0x90c] ;  /* 0x00090c0001947983 */ /* 0x002f220000300800 */
[----:B--2---:R-:W-:-:S02]  /*2f630*/  IMAD.MOV.U32 R8, RZ, RZ, R6 ;  /* 0x000000ffff087224 */ /* 0x004fc400078e0006 */
[----:B------:R-:W-:Y:S01]  /*2f640*/  IMAD.MOV.U32 R9, RZ, RZ, R250 ;  /* 0x000000ffff097224 */ /* 0x000fe200078e00fa */
[----:B------:R1:W-:Y:S04]  /*2f650*/  STL [R1+0x8ac], R250 ;  /* 0x0008acfa01007387 */ /* 0x0003e80000100800 */
[----:B------:R-:W2:Y:S04]  /*2f660*/  LDL.LU R10, [R1+0x92c] ;  /* 0x00092c00010a7983 */ /* 0x000ea80000300800 */
[----:B------:R3:W-:Y:S04]  /*2f670*/  LDGSTS.E [R3+0x16e00], desc[UR44][R8.64], P0 ;  /* 0x16e0000008037fae */ /* 0x0007e8000812186c */
[----:B-1----:R-:W4:Y:S04]  /*2f680*/  LDL.LU R250, [R1+0xf50] ;  /* 0x000f500001fa7983 */ /* 0x002f280000300800 */
[----:B------:R-:W4:Y:S04]  /*2f690*/  LDL R6, [R1+0xf10] ;  /* 0x000f100001067983 */ /* 0x000f280000100800 */
[----:B------:R-:W4:Y:S01]  /*2f6a0*/  LDL.LU R9, [R1+0x8cc] ;  /* 0x0008cc0001097983 */ /* 0x000f220000300800 */
[----:B------:R-:W-:-:S05]  /*2f6b0*/  IADD3 R151, P1, R151, R2, RZ ;  /* 0x0000000297977210 */ /* 0x000fca0007f3e0ff */
[----:B---3--:R-:W-:Y:S01]  /*2f6c0*/  IMAD.MOV.U32 R8, RZ, RZ, R151 ;  /* 0x000000ffff087224 */ /* 0x008fe200078e0097 */
[-C--:B------:R-:W-:Y:S01]  /*2f6d0*/  IADD3 R149, P2, R149, R2.reuse, RZ ;  /* 0x0000000295957210 */ /* 0x080fe20007f5e0ff */
[----:B------:R-:W-:Y:S04]  /*2f6e0*/  STL [R1+0x8d0], R151 ;  /* 0x0008d09701007387 */ /* 0x000fe80000100800 */
[----:B------:R-:W-:Y:S01]  /*2f6f0*/  IMAD.X R150, R150, 0x1, R0, P2 ;  /* 0x0000000196967824 */ /* 0x000fe200010e0600 */
[----:B------:R-:W-:-:S05]  /*2f700*/  IADD3 R7, P2, R7, R2, RZ ;  /* 0x0000000207077210 */ /* 0x000fca0007f5e0ff */
[--C-:B--2---:R-:W-:Y:S02]  /*2f710*/  IMAD.X R10, R10, 0x1, R0.reuse, P2 ;  /* 0x000000010a0a7824 */ /* 0x104fe400010e0600 */
[----:B----4-:R-:W-:Y:S01]  /*2f720*/  IMAD.X R9, R9, 0x1, R0, P1 ;  /* 0x0000000109097824 */ /* 0x010fe200008e0600 */
[----:B------:R-:W-:-:S04]  /*2f730*/  IADD3 R11, P1, R11, R2, RZ ;  /* 0x000000020b0b7210 */ /* 0x000fc80007f3e0ff */
[----:B------:R1:W-:Y:S01]  /*2f740*/  STL [R1+0x8cc], R9 ;  /* 0x0008cc0901007387 */ /* 0x0003e20000100800 */
[----:B------:R-:W-:-:S03]  /*2f750*/  IMAD.X R148, R148, 0x1, R0, P1 ;  /* 0x0000000194947824 */ /* 0x000fc600008e0600 */
[----:B------:R2:W-:Y:S04]  /*2f760*/  LDGSTS.E [R3+0x17200], desc[UR44][R8.64], P0 ;  /* 0x1720000008037fae */ /* 0x0005e8000812186c */
[----:B------:R-:W-:Y:S01]  /*2f770*/  STL [R1+0x8f0], R149 ;  /* 0x0008f09501007387 */ /* 0x000fe20000100800 */
[----:B--2---:R-:W-:Y:S01]  /*2f780*/  MOV R8, R149 ;  /* 0x0000009500087202 */ /* 0x004fe20000000f00 */
[----:B-1----:R-:W-:Y:S02]  /*2f790*/  IMAD.MOV.U32 R9, RZ, RZ, R150 ;  /* 0x000000ffff097224 */ /* 0x002fe400078e0096 */
[----:B------:R1:W-:Y:S04]  /*2f7a0*/  STL [R1+0x8ec], R150 ;  /* 0x0008ec9601007387 */ /* 0x0003e80000100800 */
[----:B------:R2:W-:Y:S04]  /*2f7b0*/  LDGSTS.E [R3+0x17600], desc[UR44][R8.64], P0 ;  /* 0x1760000008037fae */ /* 0x0005e8000812186c */
[----:B------:R-:W-:Y:S04]  /*2f7c0*/  STL [R1+0x910], R11 ;  /* 0x0009100b01007387 */ /* 0x000fe80000100800 */
[----:B------:R-:W-:Y:S01]  /*2f7d0*/  STL [R1+0x90c], R148 ;  /* 0x00090c9401007387 */ /* 0x000fe20000100800 */
[----:B--2---:R-:W-:-:S02]  /*2f7e0*/  IMAD.MOV.U32 R8, RZ, RZ, R11 ;  /* 0x000000ffff087224 */ /* 0x004fc400078e000b */
[----:B------:R-:W-:Y:S01]  /*2f7f0*/  IMAD.MOV.U32 R9, RZ, RZ, R148 ;  /* 0x000000ffff097224 */ /* 0x000fe200078e0094 */
[----:B------:R-:W-:Y:S04]  /*2f800*/  STL [R1+0x930], R7 ;  /* 0x0009300701007387 */ /* 0x000fe80000100800 */
[----:B------:R2:W-:Y:S04]  /*2f810*/  LDGSTS.E [R3+0x17a00], desc[UR44][R8.64], P0 ;  /* 0x17a0000008037fae */ /* 0x0005e8000812186c */
[----:B------:R3:W-:Y:S04]  /*2f820*/  STL [R1+0x92c], R10 ;  /* 0x00092c0a01007387 */ /* 0x0007e80000100800 */
[----:B-1----:R-:W4:Y:S01]  /*2f830*/  LDL.LU R150, [R1+0x214] ;  /* 0x0002140001967983 */ /* 0x002f220000300800 */
[----:B--2---:R-:W-:-:S03]  /*2f840*/  IMAD.MOV.U32 R9, RZ, RZ, R10 ;  /* 0x000000ffff097224 */ /* 0x004fc600078e000a */
[----:B---3--:R-:W2:Y:S01]  /*2f850*/  LDL.LU R10, [R1+0x218] ;  /* 0x00021800010a7983 */ /* 0x008ea20000300800 */
[----:B------:R-:W-:-:S03]  /*2f860*/  IMAD.MOV.U32 R8, RZ, RZ, R7 ;  /* 0x000000ffff087224 */ /* 0x000fc600078e0007 */
[----:B------:R-:W3:Y:S04]  /*2f870*/  LDL.LU R151, [R1+0x234] ;  /* 0x0002340001977983 */ /* 0x000ee80000300800 */
[----:B------:R-:W3:Y:S04]  /*2f880*/  LDL.LU R148, [R1+0x238] ;  /* 0x0002380001947983 */ /* 0x000ee80000300800 */
[----:B------:R1:W-:Y:S04]  /*2f890*/  LDGSTS.E [R3+0x17e00], desc[UR44][R8.64], P0 ;  /* 0x17e0000008037fae */ /* 0x0003e8000812186c */
[----:B------:R-:W3:Y:S01]  /*2f8a0*/  LDL.LU R7, [R1+0x254] ;  /* 0x0002540001077983 */ /* 0x000ee20000300800 */
[----:B-1----:R-:W-:-:S03]  /*2f8b0*/  VIADD R3, R6, UR5 ;  /* 0x0000000506037c36 */ /* 0x002fc60008000000 */
[----:B------:R-:W3:Y:S04]  /*2f8c0*/  LDL.LU R6, [R1+0x258] ;  /* 0x0002580001067983 */ /* 0x000ee80000300800 */
[----:B------:R-:W3:Y:S04]  /*2f8d0*/  LDL.LU R149, [R1+0x274] ;  /* 0x0002740001957983 */ /* 0x000ee80000300800 */
[----:B------:R-:W3:Y:S01]  /*2f8e0*/  LDL.LU R11, [R1+0x278] ;  /* 0x00027800010b7983 */ /* 0x000ee20000300800 */
[-C--:B------:R-:W-:Y:S02]  /*2f8f0*/  IADD3 R211, P1, R211, R2.reuse, RZ ;  /* 0x00000002d3d37210 */ /* 0x080fe40007f3e0ff */
[----:B------:R-:W-:-:S03]  /*2f900*/  IADD3 R219, P2, R219, R2, RZ ;  /* 0x00000002dbdb7210 */ /* 0x000fc60007f5e0ff */
[----:B------:R-:W-:Y:S01]  /*2f910*/  IMAD.X R210, R210, 0x1, R0, P1 ;  /* 0x00000001d2d27824 */ /* 0x000fe200008e0600 */
[----:B------:R-:W-:Y:S01]  /*2f920*/  IADD3.X R218, R218, R0, RZ, P2, !PT ;  /* 0x00000000dada7210 */ /* 0x000fe200017fe4ff */
[----:B------:R-:W-:Y:S02]  /*2f930*/  IMAD.MOV.U32 R8, RZ, RZ, R211 ;  /* 0x000000ffff087224 */ /* 0x000fe400078e00d3 */
[----:B------:R-:W-:Y:S01]  /*2f940*/  IMAD.MOV.U32 R9, RZ, RZ, R210 ;  /* 0x000000ffff097224 */ /* 0x000fe200078e00d2 */
[----:B------:R-:W-:-:S04]  /*2f950*/  IADD3 R227, P1, R227, R2, RZ ;  /* 0x00000002e3e37210 */ /* 0x000fc80007f3e0ff */
[----:B------:R1:W-:Y:S01]  /*2f960*/  LDGSTS.E [R3+0x300], desc[UR44][R8.64], P0 ;  /* 0x0030000008037fae */ /* 0x0003e2000812186c */
[----:B------:R-:W-:Y:S01]  /*2f970*/  IMAD.X R226, R226, 0x1, R0, P1 ;  /* 0x00000001e2e27824 */ /* 0x000fe200008e0600 */
[-C--:B------:R-:W-:Y:S01]  /*2f980*/  IADD3 R235, P2, R235, R2.reuse, RZ ;  /* 0x00000002ebeb7210 */ /* 0x080fe20007f5e0ff */
[----:B-1----:R-:W-:Y:S02]  /*2f990*/  IMAD.MOV.U32 R8, RZ, RZ, R219 ;  /* 0x000000ffff087224 */ /* 0x002fe400078e00db */
[----:B------:R-:W-:Y:S01]  /*2f9a0*/  IMAD.MOV.U32 R9, RZ, RZ, R218 ;  /* 0x000000ffff097224 */ /* 0x000fe200078e00da */
[----:B------:R-:W-:Y:S01]  /*2f9b0*/  IADD3 R243, P1, R243, R2, RZ ;  /* 0x00000002f3f37210 */ /* 0x000fe20007f3e0ff */
[----:B------:R-:W-:-:S03]  /*2f9c0*/  IMAD.X R234, R234, 0x1, R0, P2 ;  /* 0x00000001eaea7824 */ /* 0x000fc600010e0600 */
[----:B------:R1:W-:Y:S01]  /*2f9d0*/  LDGSTS.E [R3+0x700], desc[UR44][R8.64], P0 ;  /* 0x0070000008037fae */ /* 0x0003e2000812186c */
[----:B------:R-:W-:Y:S01]  /*2f9e0*/  IMAD.X R242, R242, 0x1, R0, P1 ;  /* 0x00000001f2f27824 */ /* 0x000fe200008e0600 */
[----:B------:R-:W-:Y:S01]  /*2f9f0*/  IADD3 R251, P2, R251, R2, RZ ;  /* 0x00000002fbfb7210 */ /* 0x000fe20007f5e0ff */
[----:B-1----:R-:W-:Y:S01]  /*2fa00*/  IMAD.MOV.U32 R8, RZ, RZ, R227 ;  /* 0x000000ffff087224 */ /* 0x002fe200078e00e3 */
[----:B------:R-:W-:-:S05]  /*2fa10*/  MOV R9, R226 ;  /* 0x000000e200097202 */ /* 0x000fca0000000f00 */
[----:B------:R1:W-:Y:S01]  /*2fa20*/  LDGSTS.E [R3+0xb00], desc[UR44][R8.64], P0 ;  /* 0x00b0000008037fae */ /* 0x0003e2000812186c */
[----:B------:R-:W-:Y:S02]  /*2fa30*/  IMAD.X R250, R250, 0x1, R0, P2 ;  /* 0x00000001fafa7824 */ /* 0x000fe400010e0600 */
        /* <DEDUP_REMOVED lines=9> */
[----:B--2---:R-:W-:-:S04]  /*2fad0*/  IADD3 R10, P1, R10, R2, RZ ;  /* 0x000000020a0a7210 */ /* 0x004fc80007f3e0ff */
[----:B----4-:R-:W-:Y:S02]  /*2fae0*/  IADD3.X R150, R150, R0, RZ, P1, !PT ;  /* 0x0000000096967210 */ /* 0x010fe40000ffe4ff */
[----:B---3--:R-:W-:Y:S01]  /*2faf0*/  IADD3 R148, P2, R148, R2, RZ ;  /* 0x0000000294947210 */ /* 0x008fe20007f5e0ff */
[----:B------:R2:W-:Y:S01]  /*2fb00*/  STL [R1+0x218], R10 ;  /* 0x0002180a01007387 */ /* 0x0005e20000100800 */
[----:B-1----:R-:W-:Y:S02]  /*2fb10*/  IMAD.MOV.U32 R8, RZ, RZ, R10 ;  /* 0x000000ffff087224 */ /* 0x002fe400078e000a */
[----:B------:R-:W-:Y:S01]  /*2fb20*/  IMAD.MOV.U32 R9, RZ, RZ, R150 ;  /* 0x000000ffff097224 */ /* 0x000fe200078e0096 */
[----:B------:R1:W-:Y:S01]  /*2fb30*/  STL [R1+0x214], R150 ;  /* 0x0002149601007387 */ /* 0x0003e20000100800 */
[----:B------:R-:W-:-:S03]  /*2fb40*/  IMAD.X R151, R151, 0x1, R0, P2 ;  /* 0x0000000197977824 */ /* 0x000fc600010e0600 */
[----:B------:R3:W-:Y:S04]  /*2fb50*/  STL [R1+0x238], R148 ;  /* 0x0002389401007387 */ /* 0x0007e80000100800 */
[----:B--2---:R-:W2:Y:S01]  /*2fb60*/  LDL.LU R10, [R1+0x298] ;  /* 0x00029800010a7983 */ /* 0x004ea20000300800 */
[----:B------:R-:W-:-:S03]  /*2fb70*/  IADD3 R6, P1, R6, R2, RZ ;  /* 0x0000000206067210 */ /* 0x000fc60007f3e0ff */
[----:B------:R4:W-:Y:S04]  /*2fb80*/  STL [R1+0x234], R151 ;  /* 0x0002349701007387 */ /* 0x0009e80000100800 */
[----:B------:R3:W-:Y:S01]  /*2fb90*/  LDGSTS.E [R3+0x1b00], desc[UR44][R8.64], P0 ;  /* 0x01b0000008037fae */ /* 0x0007e2000812186c */
[----:B------:R-:W-:-:S03]  /*2fba0*/  IMAD.X R7, R7, 0x1, R0, P1 ;  /* 0x0000000107077824 */ /* 0x000fc600008e0600 */
[----:B-1----:R-:W2:Y:S01]  /*2fbb0*/  LDL.LU R150, [R1+0x2b8] ;  /* 0x0002b80001967983 */ /* 0x002ea20000300800 */
[----:B------:R-:W-:Y:S01]  /*2fbc0*/  IADD3 R11, P2, R11, R2, RZ ;  /* 0x000000020b0b7210 */ /* 0x000fe20007f5e0ff */
[----:B---3--:R-:W-:Y:S02]  /*2fbd0*/  IMAD.MOV.U32 R8, RZ, RZ, R148 ;  /* 0x000000ffff087224 */ /* 0x008fe400078e0094 */
[----:B------:R-:W-:Y:S01]  /*2fbe0*/  IMAD.MOV.U32 R9, RZ, RZ, R151 ;  /* 0x000000ffff097224 */ /* 0x000fe200078e0097 */
[----:B------:R-:W3:Y:S01]  /*2fbf0*/  LDL.LU R148, [R1+0x294] ;  /* 0x0002940001947983 */ /* 0x000ee20000300800 */
[----:B------:R-:W-:-:S03]  /*2fc00*/  IMAD.X R149, R149, 0x1, R0, P2 ;  /* 0x0000000195957824 */ /* 0x000fc600010e0600 */
[----:B----4-:R-:W4:Y:S04]  /*2fc10*/  LDL.LU R151, [R1+0x2b4] ;  /* 0x0002b40001977983 */ /* 0x010f280000300800 */
[----:B------:R1:W-:Y:S04]  /*2fc20*/  LDGSTS.E [R3+0x1f00], desc[UR44][R8.64], P0 ;  /* 0x01f0000008037fae */ /* 0x0003e8000812186c */
[----:B------:R1:W-:Y:S04]  /*2fc30*/  STL [R1+0x258], R6 ;  /* 0x0002580601007387 */ /* 0x0003e80000100800 */
[----:B------:R1:W-:Y:S02]  /*2fc40*/  STL [R1+0x254], R7 ;  /* 0x0002540701007387 */ /* 0x0003e40000100800 */
[----:B-1----:R-:W-:Y:S01]  /*2fc50*/  IMAD.MOV.U32 R8, RZ, RZ, R6 ;  /* 0x000000ffff087224 */ /* 0x002fe200078e0006 */
[----:B------:R-:W-:Y:S01]  /*2fc60*/  MOV R9, R7 ;  /* 0x0000000700097202 */ /* 0x000fe20000000f00 */
[----:B------:R1:W-:Y:S04]  /*2fc70*/  STL [R1+0x278], R11 ;  /* 0x0002780b01007387 */ /* 0x0003e80000100800 */
[----:B------:R-:W4:Y:S04]  /*2fc80*/  LDL.LU R6, [R1+0x2d8] ;  /* 0x0002d80001067983 */ /* 0x000f280000300800 */
[----:B------:R1:W-:Y:S04]  /*2fc90*/  STL [R1+0x274], R149 ;  /* 0x0002749501007387 */ /* 0x0003e80000100800 */
[----:B------:R1:W-:Y:S04]  /*2fca0*/  LDGSTS.E [R3+0x2300], desc[UR44][R8.64], P0 ;  /* 0x0230000008037fae */ /* 0x0003e8000812186c */
[----:B------:R-:W4:Y:S01]  /*2fcb0*/  LDL.LU R7, [R1+0x2f8] ;  /* 0x0002f80001077983 */ /* 0x000f220000300800 */
[----:B-1----:R-:W-:-:S03]  /*2fcc0*/  IMAD.MOV.U32 R8, RZ, RZ, R11 ;  /* 0x000000ffff087224 */ /* 0x002fc600078e000b */
[----:B------:R-:W4:Y:S01]  /*2fcd0*/  LDL.LU R11, [R1+0x2d4] ;  /* 0x0002d400010b7983 */ /* 0x000f220000300800 */
[----:B------:R-:W-:-:S03]  /*2fce0*/  IMAD.MOV.U32 R9, RZ, RZ, R149 ;  /* 0x000000ffff097224 */ /* 0x000fc600078e0095 */
[----:B------:R-:W4:Y:S04]  /*2fcf0*/  LDL.LU R149, [R1+0x2f4] ;  /* 0x0002f40001957983 */ /* 0x000f280000300800 */
[----:B------:R1:W-:Y:S01]  /*2fd00*/  LDGSTS.E [R3+0x2700], desc[UR44][R8.64], P0 ;  /* 0x0270000008037fae */ /* 0x0003e2000812186c */
[----:B--2---:R-:W-:-:S05]  /*2fd10*/  IADD3 R10, P1, R10, R2, RZ ;  /* 0x000000020a0a7210 */ /* 0x004fca0007f3e0ff */
[----:B------:R2:W-:Y:S01]  /*2fd20*/  STL [R1+0x298], R10 ;  /* 0x0002980a01007387 */ /* 0x0005e20000100800 */
[----:B-1----:R-:W-:Y:S01]  /*2fd30*/  IMAD.MOV.U32 R8, RZ, RZ, R10 ;  /* 0x000000ffff087224 */ /* 0x002fe200078e000a */
[----:B------:R-:W-:Y:S01]  /*2fd40*/  IADD3 R150, P2, R150, R2, RZ ;  /* 0x0000000296967210 */ /* 0x000fe20007f5e0ff */
[----:B---3--:R-:W-:-:S04]  /*2fd50*/  IMAD.X R148, R148, 0x1, R0, P1 ;  /* 0x0000000194947824 */ /* 0x008fc800008e0600 */
        /* <DEDUP_REMOVED lines=8> */
[----:B------:R-:W-:Y:S01]  /*2fde0*/  IADD3 R6, P1, R6, R2, RZ ;  /* 0x0000000206067210 */ /* 0x000fe20007f3e0ff */
[----:B---3--:R-:W-:-:S02]  /*2fdf0*/  IMAD.MOV.U32 R8, RZ, RZ, R150 ;  /* 0x000000ffff087224 */ /* 0x008fc400078e0096 */
[----:B------:R-:W-:Y:S01]  /*2fe00*/  IMAD.MOV.U32 R9, RZ, RZ, R151 ;  /* 0x000000ffff097224 */ /* 0x000fe200078e0097 */
[----:B------:R-:W3:Y:S01]  /*2fe10*/  LDL.LU R150, [R1+0x314] ;  /* 0x0003140001967983 */ /* 0x000ee20000300800 */
[----:B------:R-:W-:-:S03]  /*2fe20*/  IADD3 R7, P2, R7, R2, RZ ;  /* 0x0000000207077210 */ /* 0x000fc60007f5e0ff */
[----:B----4-:R-:W4:Y:S04]  /*2fe30*/  LDL.LU R151, [R1+0x334] ;  /* 0x0003340001977983 */ /* 0x010f280000300800 */
[----:B------:R1:W-:Y:S01]  /*2fe40*/  LDGSTS.E [R3+0x2f00], desc[UR44][R8.64], P0 ;  /* 0x02f0000008037fae */ /* 0x0003e2000812186c */
[----:B------:R-:W-:-:S03]  /*2fe50*/  IADD3.X R11, R11, R0, RZ, P1, !PT ;  /* 0x000000000b0b7210 */ /* 0x000fc60000ffe4ff */
[----:B------:R1:W-:Y:S01]  /*2fe60*/  STL [R1+0x2d8], R6 ;  /* 0x0002d80601007387 */ /* 0x0003e20000100800 */
[----:B------:R-:W-:-:S03]  /*2fe70*/  IMAD.X R149, R149, 0x1, R0, P2 ;  /* 0x0000000195957824 */ /* 0x000fc600010e0600 */
[----:B------:R1:W-:Y:S02]  /*2fe80*/  STL [R1+0x2d4], R11 ;  /* 0x0002d40b01007387 */ /* 0x0003e40000100800 */
[----:B-1----:R-:W-:Y:S02]  /*2fe90*/  IMAD.MOV.U32 R8, RZ, RZ, R6 ;  /* 0x000000ffff087224 */ /* 0x002fe400078e0006 */
[----:B------:R1:W-:Y:S01]  /*2fea0*/  STL [R1+0x2f8], R7 ;  /* 0x0002f80701007387 */ /* 0x0003e20000100800 */
[----:B------:R-:W-:-:S03]  /*2feb0*/  IMAD.MOV.U32 R9, RZ, RZ, R11 ;  /* 0x000000ffff097224 */ /* 0x000fc600078e000b */
        /* <DEDUP_REMOVED lines=15> */
[----:B------:R-:W-:Y:S01]  /*2ffb0*/  MOV R9, R150 ;  /* 0x0000009600097202 */ /* 0x000fe20000000f00 */
[----:B------:R1:W-:Y:S04]  /*2ffc0*/  STL [R1+0x314], R150 ;  /* 0x0003149601007387 */ /* 0x0003e80000100800 */
[----:B------:R3:W-:Y:S04]  /*2ffd0*/  STL [R1+0x338], R148 ;  /* 0x0003389401007387 */ /* 0x0007e80000100800 */
[----:B--2---:R-:W2:Y:S04]  /*2ffe0*/  LDL.LU R10, [R1+0x398] ;  /* 0x00039800010a7983 */ /* 0x004ea80000300800 */
[----:B------:R4:W-:Y:S04]  /*2fff0*/  STL [R1+0x334], R151 ;  /* 0x0003349701007387 */ /* 0x0009e80000100800 */
[----:B------:R3:W-:Y:S01]  /*30000*/  LDGSTS.E [R3+0x3b00], desc[UR44][R8.64], P0 ;  /* 0x03b0000008037fae */ /* 0x0007e2000812186c */
[----:B------:R-:W-:-:S03]  /*30010*/  IADD3 R6, P1, R6, R2, RZ ;  /* 0x0000000206067210 */ /* 0x000fc60007f3e0ff */
[----:B-1----:R-:W2:Y:S01]  /*30020*/  LDL.LU R150, [R1+0x3b8] ;  /* 0x0003b80001967983 */ /* 0x002ea20000300800 */
[----:B---3--:R-:W-:Y:S02]  /*30030*/  IMAD.MOV.U32 R8, RZ, RZ, R148 ;  /* 0x000000ffff087224 */ /* 0x008fe400078e0094 */
[----:B------:R-:W-:Y:S01]  /*30040*/  IMAD.MOV.U32 R9, RZ, RZ, R151 ;  /* 0x000000ffff097224 */ /* 0x000fe200078e0097 */
[----:B------:R-:W3:Y:S01]  /*30050*/  LDL.LU R148, [R1+0x394] ;  /* 0x0003940001947983 */ /* 0x000ee20000300800 */
[----:B------:R-:W-:-:S03]  /*30060*/  IADD3 R11, P2, R11, R2, RZ ;  /* 0x000000020b0b7210 */ /* 0x000fc60007f5e0ff */
[----:B----4-:R-:W4:Y:S04]  /*30070*/  LDL.LU R151, [R1+0x3b4] ;  /* 0x0003b40001977983 */ /* 0x010f280000300800 */
[----:B------:R1:W-:Y:S01]  /*30080*/  LDGSTS.E [R3+0x3f00], desc[UR44][R8.64], P0 ;  /* 0x03f0000008037fae */ /* 0x0003e2000812186c */
[----:B------:R-:W-:-:S03]  /*30090*/  IMAD.X R7, R7, 0x1, R0, P1 ;  /* 0x0000000107077824 */ /* 0x000fc600008e0600 */
        /* <DEDUP_REMOVED lines=18> */
[----:B------:R-:W-:Y:S02]  /*301c0*/  IADD3 R150, P2, R150, R2, RZ ;  /* 0x0000000296967210 */ /* 0x000fe40007f5e0ff */
[----:B---3--:R-:W-:-:S03]  /*301d0*/  IADD3.X R148, R148, R0, RZ, P1, !PT ;  /* 0x0000000094947210 */ /* 0x008fc60000ffe4ff */
[----:B----4-:R-:W-:Y:S02]  /*301e0*/  IMAD.X R151, R151, 0x1, R0, P2 ;  /* 0x0000000197977824 */ /* 0x010fe400010e0600 */
[----:B------:R1:W-:Y:S01]  /*301f0*/  STL [R1+0x394], R148 ;  /* 0x0003949401007387 */ /* 0x0003e20000100800 */
[----:B------:R-:W-:-:S03]  /*30200*/  IMAD.MOV.U32 R9, RZ, RZ, R148 ;  /* 0x000000ffff097224 */ /* 0x000fc600078e0094 */
        /* <DEDUP_REMOVED lines=252> */
[----:B------:R-:W-:Y:S04]  /*311d0*/  STL [R1+0x738], R148 ;  /* 0x0007389401007387 */ /* 0x000fe80000100800 */
[----:B--2---:R-:W2:Y:S04]  /*311e0*/  LDL.LU R10, [R1+0x798] ;  /* 0x00079800010a7983 */ /* 0x004ea80000300800 */
[----:B------:R3:W-:Y:S04]  /*311f0*/  STL [R1+0x734], R151 ;  /* 0x0007349701007387 */ /* 0x0007e80000100800 */
[----:B------:R4:W-:Y:S04]  /*31200*/  LDGSTS.E [R3+0x13b00], desc[UR44][R8.64], P0 ;  /* 0x13b0000008037fae */ /* 0x0009e8000812186c */
[----:B-1----:R-:W2:Y:S01]  /*31210*/  LDL.LU R150, [R1+0x7b8] ;  /* 0x0007b80001967983 */ /* 0x002ea20000300800 */
[----:B------:R-:W-:Y:S01]  /*31220*/  IADD3 R6, P1, R6, R2, RZ ;  /* 0x0000000206067210 */ /* 0x000fe20007f3e0ff */
[----:B----4-:R-:W-:-:S02]  /*31230*/  IMAD.MOV.U32 R9, RZ, RZ, R151 ;  /* 0x000000ffff097224 */ /* 0x010fc400078e0097 */
[----:B------:R-:W-:Y:S01]  /*31240*/  IMAD.MOV.U32 R8, RZ, RZ, R148 ;  /* 0x000000ffff087224 */ /* 0x000fe200078e0094 */
[----:B---3--:R-:W3:Y:S01]  /*31250*/  LDL.LU R151, [R1+0x794] ;  /* 0x0007940001977983 */ /* 0x008ee20000300800 */
[----:B------:R-:W-:-:S03]  /*31260*/  IADD3 R11, P2, R11, R2, RZ ;  /* 0x000000020b0b7210 */ /* 0x000fc60007f5e0ff */
[----:B------:R-:W4:Y:S04]  /*31270*/  LDL.LU R148, [R1+0x7b4] ;  /* 0x0007b40001947983 */ /* 0x000f280000300800 */
        /* <DEDUP_REMOVED lines=18> */
[----:B-1----:R-:W-:Y:S01]  /*313a0*/  IMAD.MOV.U32 R8, RZ, RZ, R10 ;  /* 0x000000ffff087224 */ /* 0x002fe200078e000a */
[----:B------:R-:W-:Y:S01]  /*313b0*/  IADD3 R150, P2, R150, R2, RZ ;  /* 0x0000000296967210 */ /* 0x000fe20007f5e0ff */
[----:B---3--:R-:W-:-:S05]  /*313c0*/  IMAD.X R151, R151, 0x1, R0, P1 ;  /* 0x0000000197977824 */ /* 0x008fca00008e0600 */
[----:B------:R-:W-:Y:S01]  /*313d0*/  MOV R9, R151 ;  /* 0x0000009700097202 */ /* 0x000fe20000000f00 */
[----:B----4-:R-:W-:Y:S01]  /*313e0*/  IMAD.X R148, R148, 0x1, R0, P2 ;  /* 0x0000000194947824 */ /* 0x010fe200010e0600 */
[----:B------:R-:W-:Y:S04]  /*313f0*/  STL [R1+0x798], R10 ;  /* 0x0007980a01007387 */ /* 0x000fe80000100800 */
[----:B------:R1:W-:Y:S04]  /*31400*/  LDGSTS.E [R3+0x14b00], desc[UR44][R8.64], P0 ;  /* 0x14b0000008037fae */ /* 0x0003e8000812186c */
[----:B------:R2:W-:Y:S01]  /*31410*/  STL [R1+0x794], R151 ;  /* 0x0007949701007387 */ /* 0x0005e20000100800 */
[----:B------:R-:W-:Y:S01]  /*31420*/  IADD3 R6, P1, R6, R2, RZ ;  /* 0x0000000206067210 */ /* 0x000fe20007f3e0ff */
[----:B-1----:R-:W-:-:S02]  /*31430*/  IMAD.MOV.U32 R8, RZ, RZ, R150 ;  /* 0x000000ffff087224 */ /* 0x002fc400078e0096 */
[----:B------:R-:W-:Y:S01]  /*31440*/  IMAD.MOV.U32 R9, RZ, RZ, R148 ;  /* 0x000000ffff097224 */ /* 0x000fe200078e0094 */
[----:B------:R-:W-:Y:S04]  /*31450*/  STL [R1+0x7b8], R150 ;  /* 0x0007b89601007387 */ /* 0x000fe80000100800 */
[----:B--2---:R-:W2:Y:S01]  /*31460*/  LDL.LU R151, [R1+0x818] ;  /* 0x0008180001977983 */ /* 0x004ea20000300800 */
[----:B------:R-:W-:-:S03]  /*31470*/  IADD3 R7, P2, R7, R2, RZ ;  /* 0x0000000207077210 */ /* 0x000fc60007f5e0ff */
[----:B------:R1:W-:Y:S04]  /*31480*/  LDGSTS.E [R3+0x14f00], desc[UR44][R8.64], P0 ;  /* 0x14f0000008037fae */ /* 0x0003e8000812186c */
[----:B------:R3:W-:Y:S04]  /*31490*/  STL [R1+0x7b4], R148 ;  /* 0x0007b49401007387 */ /* 0x0007e80000100800 */
[----:B------:R-:W4:Y:S01]  /*314a0*/  LDL.LU R10, [R1+0x838] ;  /* 0x00083800010a7983 */ /* 0x000f220000300800 */
[----:B------:R-:W-:Y:S02]  /*314b0*/  IMAD.X R11, R11, 0x1, R0, P1 ;  /* 0x000000010b0b7824 */ /* 0x000fe400008e0600 */
[----:B-1----:R-:W-:-:S02]  /*314c0*/  IMAD.MOV.U32 R8, RZ, RZ, R6 ;  /* 0x000000ffff087224 */ /* 0x002fc400078e0006 */
[----:B------:R-:W-:Y:S01]  /*314d0*/  IMAD.MOV.U32 R9, RZ, RZ, R11 ;  /* 0x000000ffff097224 */ /* 0x000fe200078e000b */
[----:B---3--:R-:W5:Y:S01]  /*314e0*/  LDL.LU R148, [R1+0xf4c] ;  /* 0x000f4c0001947983 */ /* 0x008f620000300800 */
[----:B------:R-:W-:-:S03]  /*314f0*/  IMAD.X R149, R149, 0x1, R0, P2 ;  /* 0x0000000195957824 */ /* 0x000fc600010e0600 */
[----:B------:R-:W3:Y:S04]  /*31500*/  LDL.LU R150, [R1+0x834] ;  /* 0x0008340001967983 */ /* 0x000ee80000300800 */
[----:B------:R-:W-:Y:S04]  /*31510*/  STL [R1+0x7d8], R6 ;  /* 0x0007d80601007387 */ /* 0x000fe80000100800 */
[----:B------:R1:W-:Y:S04]  /*31520*/  STL [R1+0x7d4], R11 ;  /* 0x0007d40b01007387 */ /* 0x0003e80000100800 */
[----:B------:R1:W-:Y:S04]  /*31530*/  LDGSTS.E [R3+0x15300], desc[UR44][R8.64], P0 ;  /* 0x1530000008037fae */ /* 0x0003e8000812186c */
[----:B------:R-:W-:Y:S04]  /*31540*/  STL [R1+0x7f8], R7 ;  /* 0x0007f80701007387 */ /* 0x000fe80000100800 */
[----:B-1----:R-:W3:Y:S01]  /*31550*/  LDL.LU R11, [R1+0x858] ;  /* 0x00085800010b7983 */ /* 0x002ee20000300800 */
[----:B------:R-:W-:-:S02]  /*31560*/  IMAD.MOV.U32 R8, RZ, RZ, R7 ;  /* 0x000000ffff087224 */ /* 0x000fc400078e0007 */
[----:B------:R-:W-:Y:S01]  /*31570*/  IMAD.MOV.U32 R9, RZ, RZ, R149 ;  /* 0x000000ffff097224 */ /* 0x000fe200078e0095 */
[----:B------:R1:W-:Y:S04]  /*31580*/  STL [R1+0x7f4], R149 ;  /* 0x0007f49501007387 */ /* 0x0003e80000100800 */
[----:B------:R-:W3:Y:S04]  /*31590*/  LDL.LU R6, [R1+0x878] ;  /* 0x0008780001067983 */ /* 0x000ee80000300800 */
[----:B------:R2:W-:Y:S04]  /*315a0*/  LDGSTS.E [R3+0x15700], desc[UR44][R8.64], P0 ;  /* 0x1570000008037fae */ /* 0x0005e8000812186c */
[----:B-1----:R-:W5:Y:S04]  /*315b0*/  LDL.LU R149, [R1+0xf48] ;  /* 0x000f480001957983 */ /* 0x002f680000300800 */
[----:B------:R-:W3:Y:S04]  /*315c0*/  LDL.LU R7, [R1+0x874] ;  /* 0x0008740001077983 */ /* 0x000ee80000300800 */
[----:B------:R-:W3:Y:S01]  /*315d0*/  LDL.LU R9, [R1+0x814] ;  /* 0x0008140001097983 */ /* 0x000ee20000300800 */
[----:B--2---:R-:W-:-:S05]  /*315e0*/  IADD3 R151, P1, R151, R2, RZ ;  /* 0x0000000297977210 */ /* 0x004fca0007f3e0ff */
[----:B------:R-:W-:Y:S01]  /*315f0*/  IMAD.MOV.U32 R8, RZ, RZ, R151 ;  /* 0x000000ffff087224 */ /* 0x000fe200078e0097 */
[----:B------:R1:W-:Y:S01]  /*31600*/  STL [R1+0x818], R151 ;  /* 0x0008189701007387 */ /* 0x0003e20000100800 */
[----:B----4-:R-:W-:-:S05]  /*31610*/  IADD3 R10, P2, R10, R2, RZ ;  /* 0x000000020a0a7210 */ /* 0x010fca0007f5e0ff */
[----:B---3--:R-:W-:Y:S01]  /*31620*/  IMAD.X R150, R150, 0x1, R0, P2 ;  /* 0x0000000196967824 */ /* 0x008fe200010e0600 */
[----:B------:R-:W-:-:S05]  /*31630*/  IADD3.X R9, R9, R0, RZ, P1, !PT ;  /* 0x0000000009097210 */ /* 0x000fca0000ffe4ff */
[----:B------:R2:W-:Y:S04]  /*31640*/  STL [R1+0x814], R9 ;  /* 0x0008140901007387 */ /* 0x0005e80000100800 */
[----:B------:R3:W-:Y:S04]  /*31650*/  LDGSTS.E [R3+0x15b00], desc[UR44][R8.64], P0 ;  /* 0x15b0000008037fae */ /* 0x0007e8000812186c */
[----:B------:R-:W-:Y:S04]  /*31660*/  STL [R1+0x838], R10 ;  /* 0x0008380a01007387 */ /* 0x000fe80000100800 */
[----:B-1----:R-:W4:Y:S01]  /*31670*/  LDL.LU R151, [R1+0x8b8] ;  /* 0x0008b80001977983 */ /* 0x002f220000300800 */
[----:B---3--:R-:W-:-:S02]  /*31680*/  IMAD.MOV.U32 R8, RZ, RZ, R10 ;  /* 0x000000ffff087224 */ /* 0x008fc400078e000a */
[----:B--2---:R-:W-:Y:S01]  /*31690*/  IMAD.MOV.U32 R9, RZ, RZ, R150 ;  /* 0x000000ffff097224 */ /* 0x004fe200078e0096 */
[----:B------:R1:W-:Y:S04]  /*316a0*/  STL [R1+0x834], R150 ;  /* 0x0008349601007387 */ /* 0x0003e80000100800 */
[----:B------:R2:W-:Y:S04]  /*316b0*/  LDGSTS.E [R3+0x15f00], desc[UR44][R8.64], P0 ;  /* 0x15f0000008037fae */ /* 0x0005e8000812186c */
[----:B-1----:R-:W3:Y:S04]  /*316c0*/  LDL.LU R150, [R1+0x8b4] ;  /* 0x0008b40001967983 */ /* 0x002ee80000300800 */
[----:B------:R-:W3:Y:S04]  /*316d0*/  LDL.LU R10, [R1+0x8f8] ;  /* 0x0008f800010a7983 */ /* 0x000ee80000300800 */
[----:B------:R-:W4:Y:S01]  /*316e0*/  LDL.LU R9, [R1+0x854] ;  /* 0x0008540001097983 */ /* 0x000f220000300800 */
[----:B------:R-:W-:-:S02]  /*316f0*/  IADD3 R11, P1, R11, R2, RZ ;  /* 0x000000020b0b7210 */ /* 0x000fc40007f3e0ff */
[----:B------:R-:W-:-:S03]  /*31700*/  IADD3 R6, P2, R6, R2, RZ ;  /* 0x0000000206067210 */ /* 0x000fc60007f5e0ff */
[----:B--2---:R-:W-:Y:S02]  /*31710*/  IMAD.MOV.U32 R8, RZ, RZ, R11 ;  /* 0x000000ffff087224 */ /* 0x004fe400078e000b */
[--C-:B------:R-:W-:Y:S01]  /*31720*/  IMAD.X R7, R7, 0x1, R0.reuse, P2 ;  /* 0x0000000107077824 */ /* 0x100fe200010e0600 */
[----:B------:R1:W-:Y:S01]  /*31730*/  STL [R1+0x858], R11 ;  /* 0x0008580b01007387 */ /* 0x0003e20000100800 */
[----:B----4-:R-:W-:-:S05]  /*31740*/  IMAD.X R9, R9, 0x1, R0, P1 ;  /* 0x0000000109097824 */ /* 0x010fca00008e0600 */
[----:B------:R2:W-:Y:S04]  /*31750*/  STL [R1+0x854], R9 ;  /* 0x0008540901007387 */ /* 0x0005e80000100800 */
[----:B------:R4:W-:Y:S04]  /*31760*/  LDGSTS.E [R3+0x16300], desc[UR44][R8.64], P0 ;  /* 0x1630000008037fae */ /* 0x0009e8000812186c */
[----:B------:R3:W-:Y:S04]  /*31770*/  STL [R1+0x878], R6 ;  /* 0x0008780601007387 */ /* 0x0007e80000100800 */
[----:B-1----:R-:W3:Y:S01]  /*31780*/  LDL.LU R11, [R1+0x8f4] ;  /* 0x0008f400010b7983 */ /* 0x002ee20000300800 */
[----:B----4-:R-:W-:Y:S01]  /*31790*/  IMAD.MOV.U32 R8, RZ, RZ, R6 ;  /* 0x000000ffff087224 */ /* 0x010fe200078e0006 */
[----:B--2---:R-:W-:-:S02]  /*317a0*/  MOV R9, R7 ;  /* 0x0000000700097202 */ /* 0x004fc40000000f00 */
[----:B------:R1:W-:Y:S04]  /*317b0*/  STL [R1+0x874], R7 ;  /* 0x0008740701007387 */ /* 0x0003e80000100800 */
[----:B---3--:R-:W2:Y:S04]  /*317c0*/  LDL.LU R6, [R1+0x934] ;  /* 0x0009340001067983 */ /* 0x008ea80000300800 */
[----:B------:R3:W-:Y:S04]  /*317d0*/  LDGSTS.E [R3+0x16700], desc[UR44][R8.64], P0 ;  /* 0x1670000008037fae */ /* 0x0007e8000812186c */
[----:B-1----:R-:W4:Y:S04]  /*317e0*/  LDL.LU R7, [R1+0x938] ;  /* 0x0009380001077983 */ /* 0x002f280000300800 */
[----:B------:R-:W2:Y:S04]  /*317f0*/  LDL.LU R8, [R1+0x894] ;  /* 0x0008940001087983 */ /* 0x000ea80000300800 */
[----:B------:R-:W3:Y:S01]  /*31800*/  LDL.LU R9, [R1+0x898] ;  /* 0x0008980001097983 */ /* 0x000ee20000300800 */
[----:B------:R-:W-:-:S05]  /*31810*/  IADD3 R151, P2, R151, R2, RZ ;  /* 0x0000000297977210 */ /* 0x000fca0007f5e0ff */
[----:B------:R-:W-:Y:S01]  /*31820*/  IMAD.X R150, R150, 0x1, R0, P2 ;  /* 0x0000000196967824 */ /* 0x000fe200010e0600 */
[----:B---3--:R-:W-:-:S05]  /*31830*/  IADD3 R9, P1, R9, R2, RZ ;  /* 0x0000000209097210 */ /* 0x008fca0007f3e0ff */
[----:B--2---:R-:W-:Y:S01]  /*31840*/  IMAD.X R8, R8, 0x1, R0, P1 ;  /* 0x0000000108087824 */ /* 0x004fe200008e0600 */
[----:B------:R1:W-:Y:S04]  /*31850*/  STL [R1+0x898], R9 ;  /* 0x0008980901007387 */ /* 0x0003e80000100800 */
[----:B------:R2:W-:Y:S01]  /*31860*/  STL [R1+0x894], R8 ;  /* 0x0008940801007387 */ /* 0x0005e20000100800 */
[----:B-1----:R-:W-:-:S04]  /*31870*/  LOP3.LUT R9, R9, R8, RZ, 0x3c, !PT ;  /* 0x0000000809097212 */ /* 0x002fc800078e3cff */
[----:B--2---:R-:W-:-:S04]  /*31880*/  LOP3.LUT R8, R9, R8, RZ, 0x3c, !PT ;  /* 0x0000000809087212 */ /* 0x004fc800078e3cff */
[----:B------:R-:W-:Y:S01]  /*31890*/  LOP3.LUT R9, R9, R8, RZ, 0x3c, !PT ;  /* 0x0000000809097212 */ /* 0x000fe200078e3cff */
[----:B------:R-:W-:Y:S04]  /*318a0*/  STL [R1+0x8b8], R151 ;  /* 0x0008b89701007387 */ /* 0x000fe80000100800 */
[----:B------:R1:W-:Y:S04]  /*318b0*/  LDGSTS.E [R3+0x16b00], desc[UR44][R8.64], P0 ;  /* 0x16b0000008037fae */ /* 0x0003e8000812186c */
[----:B------:R2:W-:Y:S01]  /*318c0*/  STL [R1+0x8b4], R150 ;  /* 0x0008b49601007387 */ /* 0x0005e20000100800 */
[----:B-1----:R-:W-:-:S02]  /*318d0*/  IMAD.MOV.U32 R8, RZ, RZ, R151 ;  /* 0x000000ffff087224 */ /* 0x002fc400078e0097 */
[----:B------:R-:W-:Y:S02]  /*318e0*/  IMAD.MOV.U32 R9, RZ, RZ, R150 ;  /* 0x000000ffff097224 */ /* 0x000fe400078e0096 */
[----:B--2---:R-:W5:Y:S04]  /*318f0*/  LDL.LU R150, [R1+0xf44] ;  /* 0x000f440001967983 */ /* 0x004f680000300800 */
[----:B------:R-:W5:Y:S04]  /*31900*/  LDL.LU R151, [R1+0xf40] ;  /* 0x000f400001977983 */ /* 0x000f680000300800 */
[----:B------:R1:W-:Y:S04]  /*31910*/  LDGSTS.E [R3+0x16f00], desc[UR44][R8.64], P0 ;  /* 0x16f0000008037fae */ /* 0x0003e8000812186c */
[----:B------:R-:W2:Y:S04]  /*31920*/  LDL.LU R8, [R1+0x8d4] ;  /* 0x0008d40001087983 */ /* 0x000ea80000300800 */
[----:B------:R-:W1:Y:S01]  /*31930*/  LDL.LU R9, [R1+0x8d8] ;  /* 0x0008d80001097983 */ /* 0x000e620000300800 */
[----:B------:R-:W-:-:S05]  /*31940*/  IADD3 R10, P2, R10, R2, RZ ;  /* 0x000000020a0a7210 */ /* 0x000fca0007f5e0ff */
[----:B------:R-:W-:Y:S01]  /*31950*/  IMAD.X R11, R11, 0x1, R0, P2 ;  /* 0x000000010b0b7824 */ /* 0x000fe200010e0600 */
[----:B-1----:R-:W-:-:S05]  /*31960*/  IADD3 R9, P1, R9, R2, RZ ;  /* 0x0000000209097210 */ /* 0x002fca0007f3e0ff */
        /* <DEDUP_REMOVED lines=10> */
[----:B------:R-:W-:Y:S01]  /*31a10*/  IMAD.MOV.U32 R9, RZ, RZ, R11 ;  /* 0x000000ffff097224 */ /* 0x000fe200078e000b */
[----:B----4-:R-:W-:Y:S01]  /*31a20*/  IADD3 R7, P2, R7, R2, RZ ;  /* 0x0000000207077210 */ /* 0x010fe20007f5e0ff */
[----:B--2---:R-:W5:Y:S01]  /*31a30*/  LDL.LU R11, [R1+0xf3c] ;  /* 0x000f3c00010b7983 */ /* 0x004f620000300800 */
[----:B------:R-:W1:Y:S03]  /*31a40*/  LDC R10, c[0x0][0x230] ;  /* 0x00008c00ff0a7b82 */ /* 0x000e660000000800 */
[----:B------:R2:W-:Y:S04]  /*31a50*/  LDGSTS.E [R3+0x17700], desc[UR44][R8.64], P0 ;  /* 0x1770000008037fae */ /* 0x0005e8000812186c */
[----:B------:R-:W3:Y:S04]  /*31a60*/  LDL.LU R8, [R1+0x914] ;  /* 0x0009140001087983 */ /* 0x000ee80000300800 */
[----:B------:R-:W2:Y:S01]  /*31a70*/  LDL.LU R9, [R1+0x918] ;  /* 0x0009180001097983 */ /* 0x000ea20000300800 */
[----:B------:R-:W-:-:S02]  /*31a80*/  IMAD.X R6, R6, 0x1, R0, P2 ;  /* 0x0000000106067824 */ /* 0x000fc400010e0600 */
[----:B-1----:R-:W-:Y:S01]  /*31a90*/  VIADD R10, R10, 0x3f ;  /* 0x0000003f0a0a7836 */ /* 0x002fe20000000000 */
[----:B--2---:R-:W-:-:S04]  /*31aa0*/  IADD3 R9, P1, R9, R2, RZ ;  /* 0x0000000209097210 */ /* 0x004fc80007f3e0ff */
[----:B---3--:R-:W-:Y:S01]  /*31ab0*/  IADD3.X R8, R8, R0, RZ, P1, !PT ;  /* 0x0000000008087210 */ /* 0x008fe20000ffe4ff */
        /* <DEDUP_REMOVED lines=8> */
[----:B-1----:R-:W-:-:S03]  /*31b40*/  IMAD.MOV.U32 R9, RZ, RZ, R6 ;  /* 0x000000ffff097224 */ /* 0x002fc600078e0006 */
[----:B--2---:R1:W5:Y:S01]  /*31b50*/  LDL.LU R6, [R1+0xf38] ;  /* 0x000f380001067983 */ /* 0x0043620000300800 */
[----:B------:R-:W-:Y:S01]  /*31b60*/  IMAD.MOV.U32 R8, RZ, RZ, R7 ;  /* 0x000000ffff087224 */ /* 0x000fe200078e0007 */
[----:B------:R-:W-:-:S04]  /*31b70*/  SHF.R.S32.HI R7, RZ, 0x1f, R10 ;  /* 0x0000001fff077819 */ /* 0x000fc8000001140a */
[----:B------:R-:W-:Y:S01]  /*31b80*/  LEA.HI R7, R7, R10, RZ, 0x6 ;  /* 0x0000000a07077211 */ /* 0x000fe200078f30ff */
[----:B------:R-:W-:Y:S01]  /*31b90*/  UIADD3 UR4, UR4, 0x1, URZ ;  /* 0x0000000104047890 */ /* 0x000fe2000fffe03f */
[----:B------:R-:W2:Y:S02]  /*31ba0*/  S2R R10, SR_TID.X ;  /* 0x00000000000a7919 */ /* 0x000ea40000002100 */
[----:B------:R-:W-:Y:S01]  /*31bb0*/  SHF.R.S32.HI R7, RZ, 0x6, R7 ;  /* 0x00000006ff077819 */ /* 0x000fe20000011407 */
[----:B------:R1:W-:Y:S03]  /*31bc0*/  LDGSTS.E [R3+0x17f00], desc[UR44][R8.64], P0 ;  /* 0x17f0000008037fae */ /* 0x0003e6000812186c */
[----:B------:R-:W-:Y:S01]  /*31bd0*/  ISETP.NE.U32.AND P0, PT, R7, UR4, PT ;  /* 0x0000000407007c0c */ /* 0x000fe2000bf05070 */
[----:B------:R-:W0:Y:S01]  /*31be0*/  LDGDEPBAR ;  /* 0x00000000000079af */ /* 0x000e220000000000 */
[----:B--2---:R-:W-:-:S04]  /*31bf0*/  SHF.R.U32.HI R10, RZ, 0x6, R10 ;  /* 0x00000006ff0a7819 */ /* 0x004fc8000001160a */
[----:B------:R-:W-:-:S07]  /*31c00*/  SGXT.U32 R10, R10, 0x1 ;  /* 0x000000010a0a781a */ /* 0x000fce0000000000 */
[----:B-1----:R-:W-:Y:S05]  /*31c10*/  @P0 BRA `(.L_x_1) ;  /* 0xffffff4400380947 */ /* 0x002fea000383ffff */
.L_x_0:
[----:B------:R-:W2:Y:S01]  /*31c20*/  LDL.LU R5, [R1+0xab0] ;  /* 0x000ab00001057983 */ /* 0x000ea20000300800 */
[----:B------:R-:W-:-:S04]  /*31c30*/  DEPBAR.LE SB0, 0x0 ;  /* 0x000080000000791a */ /* 0x000fc80000000000 */
[----:B------:R-:W3:Y:S01]  /*31c40*/  LDL.LU R9, [R1+0xb3c] ;  /* 0x000b3c0001097983 */ /* 0x000ee20000300800 */
[----:B------:R-:W-:Y:S01]  /*31c50*/  ULDC UR4, c[0x0][0x22c] ;  /* 0x00008b0000047ab9 */ /* 0x000fe20000000800 */
[----:B------:R-:W-:Y:S01]  /*31c60*/  ULDC UR5, c[0x0][0x22c] ;  /* 0x00008b0000057ab9 */ /* 0x000fe20000000800 */
[----:B------:R-:W1:Y:S01]  /*31c70*/  LDC R252, c[0x0][0x248] ;  /* 0x00009200fffc7b82 */ /* 0x000e620000000800 */
[----:B------:R-:W4:Y:S01]  /*31c80*/  LDL.LU R8, [R1+0xb38] ;  /* 0x000b380001087983 */ /* 0x000f220000300800 */
[----:B------:R-:W-:-:S03]  /*31c90*/  ULDC.64 UR8, c[0x0][0x220] ;  /* 0x0000880000087ab9 */ /* 0x000fc60000000a00 */
        /* <DEDUP_REMOVED lines=64> */
[----:B-1----:R-:W2:Y:S04]  /*320a0*/  LDL.LU R24, [R1] ;  /* 0x0000000001187983 */ /* 0x002ea80000300800 */
[----:B------:R-:W2:Y:S04]  /*320b0*/  LDL.LU R25, [R1+0x4] ;  /* 0x0000040001197983 */ /* 0x000ea80000300800 */
[----:B------:R-:W2:Y:S04]  /*320c0*/  LDL.LU R26, [R1+0x8] ;  /* 0x00000800011a7983 */ /* 0x000ea80000300800 */
[----:B------:R-:W2:Y:S04]  /*320d0*/  LDL.LU R27, [R1+0xc] ;  /* 0x00000c00011b7983 */ /* 0x000ea80000300800 */
[----:B------:R-:W4:Y:S04]  /*320e0*/  LDL.LU R28, [R1+0x10] ;  /* 0x00001000011c7983 */ /* 0x000f280000300800 */
        /* <DEDUP_REMOVED lines=123> */
[----:B------:R-:W3:Y:S01]  /*328a0*/  LDL.LU R7, [R1+0xab4] ;  /* 0x000ab40001077983 */ /* 0x000ee20000300800 */
[----:B------:R-:W1:Y:S01]  /*328b0*/  S2R R0, SR_TID.X ;  /* 0x0000000000007919 */ /* 0x000e620000002100 */
[----:B------:R-:W2:Y:S01]  /*328c0*/  S2R R2, SR_TID.X ;  /* 0x0000000000027919 */ /* 0x000ea20000002100 */
[----:B-1----:R-:W-:-:S02]  /*328d0*/  IMAD.SHL.U32 R3, R0, 0x8, RZ ;  /* 0x0000000800037824 */ /* 0x002fc400078e00ff */
[----:B------:R-:W-:Y:S02]  /*328e0*/  IMAD.SHL.U32 R0, R0, 0x80, RZ ;  /* 0x0000008000007824 */ /* 0x000fe400078e00ff */
[----:B--2---:R-:W-:Y:S01]  /*328f0*/  IMAD.SHL.U32 R2, R2, 0x10, RZ ;  /* 0x0000001002027824 */ /* 0x004fe200078e00ff */
[----:B------:R-:W-:Y:S02]  /*32900*/  LOP3.LUT R3, R3, 0x380, RZ, 0xc0, !PT ;  /* 0x0000038003037812 */ /* 0x000fe400078ec0ff */
[----:B------:R-:W-:Y:S02]  /*32910*/  LOP3.LUT R0, R0, 0x400, RZ, 0xc0, !PT ;  /* 0x0000040000007812 */ /* 0x000fe400078ec0ff */
[----:B------:R-:W-:Y:S02]  /*32920*/  LOP3.LUT R4, R2, 0x70, RZ, 0xc0, !PT ;  /* 0x0000007002047812 */ /* 0x000fe400078ec0ff */
[----:B------:R-:W-:-:S05]  /*32930*/  IADD3 R0, R3, UR7, R0 ;  /* 0x0000000703007c10 */ /* 0x000fca000fffe000 */
[----:B------:R-:W-:Y:S01]  /*32940*/  IMAD.IADD R0, R4, 0x1, R0 ;  /* 0x0000000104007824 */ /* 0x000fe200078e0200 */
[----:B------:R-:W-:Y:S01]  /*32950*/  BAR.SYNC.DEFER_BLOCKING 0x0 ;  /* 0x0000000000007b1d */ /* 0x000fe20000010000 */
[----:B------:R-:W-:-:S05]  /*32960*/  LOP3.LUT R4, R2, 0x7f0, RZ, 0xc0, !PT ;  /* 0x000007f002047812 */ /* 0x000fca00078ec0ff */
[----:B------:R-:W-:Y:S02]  /*32970*/  STSM.16.M88.4 [R0], R24 ;  /* 0x0000001800007844 */ /* 0x000fe40000000200 */
[----:B------:R-:W-:Y:S01]  /*32980*/  BAR.SYNC.DEFER_BLOCKING 0x0 ;  /* 0x0000000000007b1d */ /* 0x000fe20000010000 */
[----:B---3--:R-:W-:-:S04]  /*32990*/  ISETP.GE.AND P0, PT, R7, R5, PT ;  /* 0x000000050700720c */ /* 0x008fc80003f06270 */
[----:B------:R-:W-:Y:S01]  /*329a0*/  ISETP.LT.AND P6, PT, R9, UR4, !P0 ;  /* 0x0000000409007c0c */ /* 0x000fe2000c7c1270 */
[----:B------:R-:W-:Y:S01]  /*329b0*/  ULDC UR4, c[0x0][0x244] ;  /* 0x0000910000047ab9 */ /* 0x000fe20000000800 */
[----:B----4-:R-:W-:Y:S02]  /*329c0*/  ISETP.LT.AND P1, PT, R8, UR5, !P0 ;  /* 0x0000000508007c0c */ /* 0x010fe4000c721270 */
[----:B------:R-:W1:Y:S01]  /*329d0*/  LDS.128 R8, [R4+UR7] ;  /* 0x0000000704087984 */ /* 0x000e620008000c00 */
[----:B------:R-:W-:Y:S06]  /*329e0*/  BAR.SYNC.DEFER_BLOCKING 0x0 ;  /* 0x0000000000007b1d */ /* 0x000fec0000010000 */
[----:B------:R-:W-:Y:S04]  /*329f0*/  STSM.16.M88.4 [R0], R28 ;  /* 0x0000001c00007844 */ /* 0x000fe80000000200 */
[----:B-1----:R-:W-:Y:S04]  /*32a00*/  STL.64 [R1+0x200], R8 ;  /* 0x0002000801007387 */ /* 0x002fe80000100a00 */
[----:B------:R-:W-:Y:S01]  /*32a10*/  STL.64 [R1+0x208], R10 ;  /* 0x0002080a01007387 */ /* 0x000fe20000100a00 */
[----:B------:R-:W-:Y:S06]  /*32a20*/  BAR.SYNC.DEFER_BLOCKING 0x0 ;  /* 0x0000000000007b1d */ /* 0x000fec0000010000 */
[----:B------:R-:W1:Y:S02]  /*32a30*/  LDS.128 R8, [R4+UR7] ;  /* 0x0000000704087984 */ /* 0x000e640008000c00 */
[----:B------:R-:W-:Y:S06]  /*32a40*/  BAR.SYNC.DEFER_BLOCKING 0x0 ;  /* 0x0000000000007b1d */ /* 0x000fec0000010000 */
[----:B------:R-:W-:Y:S04]  /*32a50*/  STSM.16.M88.4 [R0], R32 ;  /* 0x0000002000007844 */ /* 0x000fe80000000200 */
[----:B-1----:R-:W-:Y:S04]  /*32a60*/  STL.64 [R1+0x10], R8 ;  /* 0x0000100801007387 */ /* 0x002fe80000100a00 */
[----:B------:R-:W-:Y:S01]  /*32a70*/  STL.64 [R1+0x18], R10 ;  /* 0x0000180a01007387 */ /* 0x000fe20000100a00 */
[----:B------:R-:W-:Y:S06]  /*32a80*/  BAR.SYNC.DEFER_BLOCKING 0x0 ;  /* 0x0000000000007b1d */ /* 0x000fec0000010000 */
[----:B------:R-:W1:Y:S02]  /*32a90*/  LDS.128 R8, [R4+UR7] ;  /* 0x0000000704087984 */ /* 0x000e640008000c00 */
[----:B------:R-:W-:Y:S06]  /*32aa0*/  BAR.SYNC.DEFER_BLOCKING 0x0 ;  /* 0x0000000000007b1d */ /* 0x000fec0000010000 */
[----:B------:R-:W-:Y:S02]  /*32ab0*/  STSM.16.M88.4 [R0], R36 ;  /* 0x0000002400007844 */ /* 0x000fe40000000200 */
[----:B------:R-:W-:Y:S06]  /*32ac0*/  BAR.SYNC.DEFER_BLOCKING 0x0 ;  /* 0x0000000000007b1d */ /* 0x000fec0000010000 */
[----:B------:R-:W2:Y:S02]  /*32ad0*/  LDS.128 R248, [R4+UR7] ;  /* 0x0000000704f87984 */ /* 0x000ea40008000c00 */
[----:B------:R-:W-:Y:S06]  /*32ae0*/  BAR.SYNC.DEFER_BLOCKING 0x0 ;  /* 0x0000000000007b1d */ /* 0x000fec0000010000 */
[----:B------:R-:W-:Y:S04]  /*32af0*/  STSM.16.M88.4 [R0], R40 ;  /* 0x0000002800007844 */ /* 0x000fe80000000200 */
[----:B-1----:R-:W-:Y:S04]  /*32b00*/  STL.64 [R1], R8 ;  /* 0x0000000801007387 */ /* 0x002fe80000100a00 */
[----:B------:R-:W-:Y:S01]  /*32b10*/  STL.64 [R1+0x8], R10 ;  /* 0x0000080a01007387 */ /* 0x000fe20000100a00 */
[----:B------:R-:W-:Y:S06]  /*32b20*/  BAR.SYNC.DEFER_BLOCKING 0x0 ;  /* 0x0000000000007b1d */ /* 0x000fec0000010000 */
[----:B------:R-:W1:Y:S02]  /*32b30*/  LDS.128 R8, [R4+UR7] ;  /* 0x0000000704087984 */ /* 0x000e640008000c00 */
[----:B------:R-:W-:Y:S06]  /*32b40*/  BAR.SYNC.DEFER_BLOCKING 0x0 ;  /* 0x0000000000007b1d */ /* 0x000fec0000010000 */
[----:B------:R-:W-:Y:S02]  /*32b50*/  STSM.16.M88.4 [R0], R44 ;  /* 0x0000002c00007844 */ /* 0x000fe40000000200 */
[----:B------:R-:W-:Y:S06]  /*32b60*/  BAR.SYNC.DEFER_BLOCKING 0x0 ;  /* 0x0000000000007b1d */ /* 0x000fec0000010000 */
[----:B------:R-:W3:Y:S02]  /*32b70*/  LDS.128 R12, [R4+UR7] ;  /* 0x00000007040c7984 */ /* 0x000ee40008000c00 */
[----:B------:R-:W-:Y:S06]  /*32b80*/  BAR.SYNC.DEFER_BLOCKING 0x0 ;  /* 0x0000000000007b1d */ /* 0x000fec0000010000 */
[----:B------:R-:W-:Y:S02]  /*32b90*/  STSM.16.M88.4 [R0], R48 ;  /* 0x0000003000007844 */ /* 0x000fe40000000200 */
[----:B------:R-:W-:Y:S06]  /*32ba0*/  BAR.SYNC.DEFER_BLOCKING 0x0 ;  /* 0x0000000000007b1d */ /* 0x000fec0000010000 */
[----:B------:R-:W4:Y:S02]  /*32bb0*/  LDS.128 R16, [R4+UR7] ;  /* 0x0000000704107984 */ /* 0x000f240008000c00 */
        /* <DEDUP_REMOVED lines=97> */
[----:B------:R2:W-:Y:S02]  /*331d0*/  STSM.16.M88.4 [R0], R148 ;  /* 0x0000009400007844 */ /* 0x0005e40000000200 */
[----:B------:R-:W-:Y:S06]  /*331e0*/  BAR.SYNC.DEFER_BLOCKING 0x0 ;  /* 0x0000000000007b1d */ /* 0x000fec0000010000 */
[----:B--2---:R-:W2:Y:S04]  /*331f0*/  LDL.LU.64 R150, [R1+0x1130] ;  /* 0x0011300001967983 */ /* 0x004ea80000300a00 */
[----:B------:R-:W2:Y:S04]  /*33200*/  LDL.LU.64 R148, [R1+0x1128] ;  /* 0x0011280001947983 */ /* 0x000ea80000300a00 */
[----:B------:R-:W3:Y:S04]  /*33210*/  LDL.LU.64 R146, [R1+0x1120] ;  /* 0x0011200001927983 */ /* 0x000ee80000300a00 */
[----:B------:R-:W3:Y:S04]  /*33220*/  LDL.LU.64 R144, [R1+0x1118] ;  /* 0x0011180001907983 */ /* 0x000ee80000300a00 */
[----:B------:R-:W4:Y:S04]  /*33230*/  LDL.LU.64 R142, [R1+0x1110] ;  /* 0x00111000018e7983 */ /* 0x000f280000300a00 */
[----:B------:R-:W4:Y:S04]  /*33240*/  LDL.LU.64 R140, [R1+0x1108] ;  /* 0x00110800018c7983 */ /* 0x000f280000300a00 */
[----:B------:R-:W2:Y:S04]  /*33250*/  LDL.LU.64 R138, [R1+0x1100] ;  /* 0x00110000018a7983 */ /* 0x000ea80000300a00 */
        /* <DEDUP_REMOVED lines=57> */
[----:B------:R-:W1:Y:S01]  /*335f0*/  LDS.128 R244, [R4+UR7] ;  /* 0x0000000704f47984 */ /* 0x000e620008000c00 */
[----:B------:R-:W-:Y:S06]  /*33600*/  BAR.SYNC.DEFER_BLOCKING 0x0 ;  /* 0x0000000000007b1d */ /* 0x000fec0000010000 */
[----:B------:R-:W4:Y:S04]  /*33610*/  LDL.LU R5, [R1+0xab8] ;  /* 0x000ab80001057983 */ /* 0x000f280000300800 */
[----:B---3--:R-:W-:Y:S01]  /*33620*/  STSM.16.M88.4 [R0], R24 ;  /* 0x0000001800007844 */ /* 0x008fe20000000200 */
[----:B------:R-:W-:Y:S06]  /*33630*/  BAR.SYNC.DEFER_BLOCKING 0x0 ;  /* 0x0000000000007b1d */ /* 0x000fec0000010000 */
[----:B------:R-:W3:Y:S02]  /*33640*/  LDS.128 R24, [R4+UR7] ;  /* 0x0000000704187984 */ /* 0x000ee40008000c00 */
[----:B------:R-:W-:Y:S06]  /*33650*/  BAR.SYNC.DEFER_BLOCKING 0x0 ;  /* 0x0000000000007b1d */ /* 0x000fec0000010000 */
[----:B--2---:R-:W-:Y:S02]  /*33660*/  STSM.16.M88.4 [R0], R28 ;  /* 0x0000001c00007844 */ /* 0x004fe40000000200 */
[----:B------:R-:W-:Y:S06]  /*33670*/  BAR.SYNC.DEFER_BLOCKING 0x0 ;  /* 0x0000000000007b1d */ /* 0x000fec0000010000 */
[----:B------:R-:W2:Y:S02]  /*33680*/  LDS.128 R28, [R4+UR7] ;  /* 0x00000007041c7984 */ /* 0x000ea40008000c00 */
[----:B------:R-:W-:Y:S06]  /*33690*/  BAR.SYNC.DEFER_BLOCKING 0x0 ;  /* 0x0000000000007b1d */ /* 0x000fec0000010000 */
[----:B----4-:R-:W-:Y:S02]  /*336a0*/  STSM.16.M88.4 [R0], R32 ;  /* 0x0000002000007844 */ /* 0x010fe40000000200 */
        /* <DEDUP_REMOVED lines=110> */
[----:B------:R-:W-:Y:S01]  /*33d90*/  BAR.SYNC.DEFER_BLOCKING 0x0 ;  /* 0x0000000000007b1d */ /* 0x000fe20000010000 */
[----:B------:R-:W-:Y:S01]  /*33da0*/  IMAD R3, R7, UR4, RZ ;  /* 0x0000000407037c24 */ /* 0x000fe2000f8e02ff */
[----:B------:R-:W-:-:S04]  /*33db0*/  ISETP.LT.AND P2, PT, R6, UR43, !P0 ;  /* 0x0000002b06007c0c */ /* 0x000fc8000c741270 */
[----:B------:R-:W-:Y:S01]  /*33dc0*/  ULDC UR4, c[0x0][0x22c] ;  /* 0x00008b0000047ab9 */ /* 0x000fe20000000800 */
[----:B------:R1:W-:Y:S01]  /*33dd0*/  STSM.16.M88.4 [R0], R144 ;  /* 0x0000009000007844 */ /* 0x0003e20000000200 */
[----:B------:R-:W-:Y:S01]  /*33de0*/  BAR.SYNC.DEFER_BLOCKING 0x0 ;  /* 0x0000000000007b1d */ /* 0x000fe20000010000 */
[----:B------:R-:W-:Y:S02]  /*33df0*/  ISETP.LT.AND P5, PT, R5, UR4, !P0 ;  /* 0x0000000405007c0c */ /* 0x000fe4000c7a1270 */
[----:B------:R-:W-:-:S03]  /*33e00*/  LEA R2, P3, R3, UR8, 0x2 ;  /* 0x0000000803027c11 */ /* 0x000fc6000f8610ff */
[----:B------:R-:W-:Y:S01]  /*33e10*/  ULDC UR4, c[0x0][0x22c] ;  /* 0x00008b0000047ab9 */ /* 0x000fe20000000800 */
[-C--:B-1----:R-:W-:Y:S02]  /*33e20*/  IMAD R147, R6, R252.reuse, RZ ;  /* 0x000000fc06937224 */ /* 0x082fe400078e02ff */
[----:B------:R-:W-:Y:S02]  /*33e30*/  IMAD R145, R5, R252, RZ ;  /* 0x000000fc05917224 */ /* 0x000fe400078e02ff */
[----:B------:R-:W1:Y:S01]  /*33e40*/  LDS.128 R4, [R4+UR7] ;  /* 0x0000000704047984 */ /* 0x000e620008000c00 */
[----:B------:R-:W-:Y:S06]  /*33e50*/  BAR.SYNC.DEFER_BLOCKING 0x0 ;  /* 0x0000000000007b1d */ /* 0x000fec0000010000 */
[----:B------:R3:W-:Y:S04]  /*33e60*/  STSM.16.M88.4 [R0], R148 ;  /* 0x0000009400007844 */ /* 0x0007e80000000200 */
[----:B---3--:R-:W3:Y:S01]  /*33e70*/  LDL.LU R148, [R1+0xabc] ;  /* 0x000abc0001947983 */ /* 0x008ee20000300800 */
[----:B------:R-:W-:Y:S01]  /*33e80*/  LEA.HI.X.SX32 R3, R3, UR9, 0x2, P3 ;  /* 0x0000000903037c11 */ /* 0x000fe200098f16ff */
[----:B------:R-:W-:Y:S01]  /*33e90*/  BAR.SYNC.DEFER_BLOCKING 0x0 ;  /* 0x0000000000007b1d */ /* 0x000fe20000010000 */
[----:B------:R-:W-:-:S04]  /*33ea0*/  LEA R146, P4, R147, R2, 0x2 ;  /* 0x0000000293927211 */ /* 0x000fc800078810ff */
[----:B------:R-:W-:Y:S01]  /*33eb0*/  LEA.HI.X.SX32 R147, R147, R3, 0x2, P4 ;  /* 0x0000000393937211 */ /* 0x000fe200020f16ff */
[----:B------:R-:W2:Y:S04]  /*33ec0*/  LDL.LU R0, [R1+0xac0] ;  /* 0x000ac00001007983 */ /* 0x000ea80000300800 */
[----:B------:R-:W4:Y:S04]  /*33ed0*/  LDL.LU R149, [R1+0x204] ;  /* 0x0002040001957983 */ /* 0x000f280000300800 */
[----:B------:R-:W4:Y:S04]  /*33ee0*/  LDL.LU R151, [R1+0xac4] ;  /* 0x000ac40001977983 */ /* 0x000f280000300800 */
[----:B------:R-:W4:Y:S01]  /*33ef0*/  LDL.LU R150, [R1+0x20c] ;  /* 0x00020c0001967983 */ /* 0x000f220000300800 */
[C---:B---3--:R-:W-:Y:S01]  /*33f00*/  ISETP.LT.AND P4, PT, R148.reuse, UR4, !P0 ;  /* 0x0000000494007c0c */ /* 0x048fe2000c781270 */
[----:B------:R-:W-:Y:S01]  /*33f10*/  IMAD R148, R148, R252, RZ ;  /* 0x000000fc94947224 */ /* 0x000fe200078e02ff */
[----:B------:R-:W-:Y:S01]  /*33f20*/  LEA R144, P3, R145, R2, 0x2 ;  /* 0x0000000291907211 */ /* 0x000fe200078610ff */
[----:B------:R-:W3:Y:S01]  /*33f30*/  LDL.LU R252, [R1+0x200] ;  /* 0x0002000001fc7983 */ /* 0x000ee20000300800 */
[----:B------:R-:W-:-:S02]  /*33f40*/  ULDC UR4, c[0x0][0x22c] ;  /* 0x00008b0000047ab9 */ /* 0x000fc40000000800 */
[----:B------:R-:W-:Y:S02]  /*33f50*/  LEA.HI.X.SX32 R145, R145, R3, 0x2, P3 ;  /* 0x0000000391917211 */ /* 0x000fe400018f16ff */
[----:B--2---:R-:W-:Y:S01]  /*33f60*/  ISETP.LT.AND P3, PT, R0, UR4, !P0 ;  /* 0x0000000400007c0c */ /* 0x004fe2000c761270 */
[----:B------:R-:W-:Y:S01]  /*33f70*/  ULDC UR4, c[0x0][0x22c] ;  /* 0x00008b0000047ab9 */ /* 0x000fe20000000800 */
[----:B---3--:R2:W-:Y:S02]  /*33f80*/  @P2 STG.E desc[UR44][R146.64], R252 ;  /* 0x000000fc92002986 */ /* 0x0085e4000c10192c */
[----:B--2---:R-:W2:Y:S01]  /*33f90*/  LDC R252, c[0x0][0x248] ;  /* 0x00009200fffc7b82 */ /* 0x004ea20000000800 */
[----:B------:R-:W-:-:S04]  /*33fa0*/  LEA R146, P2, R148, R2, 0x2 ;  /* 0x0000000294927211 */ /* 0x000fc800078410ff */
[-C--:B------:R-:W-:Y:S01]  /*33fb0*/  LEA.HI.X.SX32 R147, R148, R3.reuse, 0x2, P2 ;  /* 0x0000000394937211 */ /* 0x080fe200010f16ff */
[-C--:B--2---:R-:W-:Y:S02]  /*33fc0*/  IMAD R0, R0, R252.reuse, RZ ;  /* 0x000000fc00007224 */ /* 0x084fe400078e02ff */
[C---:B----4-:R-:W-:Y:S02]  /*33fd0*/  IMAD R148, R151.reuse, R252, RZ ;  /* 0x000000fc97947224 */ /* 0x050fe400078e02ff */
[----:B------:R-:W2:Y:S04]  /*33fe0*/  LDL.LU R252, [R1+0x208] ;  /* 0x0002080001fc7983 */ /* 0x000ea80000300800 */
[----:B------:R3:W-:Y:S01]  /*33ff0*/  @P5 STG.E desc[UR44][R144.64], R149 ;  /* 0x0000009590005986 */ /* 0x0007e2000c10192c */
[----:B------:R-:W-:Y:S01]  /*34000*/  ISETP.LT.AND P2, PT, R151, UR4, !P0 ;  /* 0x0000000497007c0c */ /* 0x000fe2000c741270 */
[----:B------:R-:W-:Y:S01]  /*34010*/  ULDC UR4, c[0x0][0x22c] ;  /* 0x00008b0000047ab9 */ /* 0x000fe20000000800 */
[CC--:B---3--:R-:W-:Y:S01]  /*34020*/  LEA R144, P5, R0.reuse, R2.reuse, 0x2 ;  /* 0x0000000200907211 */ /* 0x0c8fe200078a10ff */
[----:B------:R-:W3:Y:S03]  /*34030*/  LDL.LU R149, [R1+0xad0] ;  /* 0x000ad00001957983 */ /* 0x000ee60000300800 */
[----:B------:R-:W-:Y:S01]  /*34040*/  LEA.HI.X.SX32 R145, R0, R3, 0x2, P5 ;  /* 0x0000000300917211 */ /* 0x000fe200028f16ff */
[----:B------:R-:W4:Y:S04]  /*34050*/  LDL.LU R151, [R1+0x1c] ;  /* 0x00001c0001977983 */ /* 0x000f280000300800 */
[----:B------:R-:W3:Y:S04]  /*34060*/  LDL.LU R0, [R1+0xac8] ;  /* 0x000ac80001007983 */ /* 0x000ee80000300800 */
[----:B--2---:R2:W-:Y:S04]  /*34070*/  @P4 STG.E desc[UR44][R146.64], R252 ;  /* 0x000000fc92004986 */ /* 0x0045e8000c10192c */
[----:B------:R1:W-:Y:S01]  /*34080*/  @P3 STG.E desc[UR44][R144.64], R150 ;  /* 0x0000009690003986 */ /* 0x0003e2000c10192c */
[----:B--2---:R-:W2:Y:S03]  /*34090*/  LDC R252, c[0x0][0x248] ;  /* 0x00009200fffc7b82 */ /* 0x004ea60000000800 */
[----:B-1----:R-:W4:Y:S04]  /*340a0*/  LDL.LU R150, [R1+0xad4] ;  /* 0x000ad40001967983 */ /* 0x002f280000300800 */
[----:B------:R-:W4:Y:S01]  /*340b0*/  LDL.LU R145, [R1+0xacc] ;  /* 0x000acc0001917983 */ /* 0x000f220000300800 */
[----:B------:R-:W-:-:S02]  /*340c0*/  LEA R146, P4, R148, R2, 0x2 ;  /* 0x0000000294927211 */ /* 0x000fc400078810ff */
[----:B---3--:R-:W-:Y:S01]  /*340d0*/  ISETP.LT.AND P5, PT, R0, UR4, !P0 ;  /* 0x0000000400007c0c */ /* 0x008fe2000c7a1270 */
[----:B------:R-:W-:Y:S01]  /*340e0*/  ULDC UR4, c[0x0][0x22c] ;  /* 0x00008b0000047ab9 */ /* 0x000fe20000000800 */
[----:B------:R-:W-:Y:S01]  /*340f0*/  LEA.HI.X.SX32 R147, R148, R3, 0x2, P4 ;  /* 0x0000000394937211 */ /* 0x000fe200020f16ff */
[----:B--2---:R-:W-:-:S05]  /*34100*/  IMAD R0, R0, R252, RZ ;  /* 0x000000fc00007224 */ /* 0x004fca00078e02ff */
[C---:B------:R-:W-:Y:S02]  /*34110*/  LEA R144, P3, R0.reuse, R2, 0x2 ;  /* 0x0000000200907211 */ /* 0x040fe400078610ff */
[C---:B----4-:R-:W-:Y:S01]  /*34120*/  ISETP.LT.AND P4, PT, R145.reuse, UR4, !P0 ;  /* 0x0000000491007c0c */ /* 0x050fe2000c781270 */
[-C--:B------:R-:W-:Y:S01]  /*34130*/  IMAD R148, R145, R252.reuse, RZ ;  /* 0x000000fc91947224 */ /* 0x080fe200078e02ff */
[----:B------:R-:W-:Y:S01]  /*34140*/  LEA.HI.X.SX32 R145, R0, R3, 0x2, P3 ;  /* 0x0000000300917211 */ /* 0x000fe200018f16ff */
[----:B------:R-:W-:Y:S01]  /*34150*/  ULDC UR4, c[0x0][0x22c] ;  /* 0x00008b0000047ab9 */ /* 0x000fe20000000800 */
[----:B------:R-:W2:Y:S01]  /*34160*/  LDL.LU R0, [R1+0x10] ;  /* 0x0000100001007983 */ /* 0x000ea20000300800 */
[C---:B------:R-:W-:Y:S01]  /*34170*/  ISETP.LT.AND P3, PT, R149.reuse, UR4, !P0 ;  /* 0x0000000495007c0c */ /* 0x040fe2000c761270 */
[----:B------:R-:W-:Y:S02]  /*34180*/  ULDC UR4, c[0x0][0x22c] ;  /* 0x00008b0000047ab9 */ /* 0x000fe40000000800 */
[----:B--2---:R1:W-:Y:S02]  /*34190*/  @P2 STG.E desc[UR44][R146.64], R0 ;  /* 0x0000000092002986 */ /* 0x0043e4000c10192c */
[----:B-1----:R-:W-:-:S02]  /*341a0*/  IMAD R0, R149, R252, RZ ;  /* 0x000000fc95007224 */ /* 0x002fc400078e02ff */
[----:B------:R-:W2:Y:S04]  /*341b0*/  LDL.LU R149, [R1+0xadc] ;  /* 0x000adc0001957983 */ /* 0x000ea80000300800 */
[----:B------:R-:W3:Y:S01]  /*341c0*/  LDL.LU R147, [R1+0x14] ;  /* 0x0000140001937983 */ /* 0x000ee20000300800 */
[----:B------:R-:W-:-:S03]  /*341d0*/  LEA R146, P2, R148, R2, 0x2 ;  /* 0x0000000294927211 */ /* 0x000fc600078410ff */
[----:B---3--:R1:W-:Y:S02]  /*341e0*/  @P5 STG.E desc[UR44][R144.64], R147 ;  /* 0x0000009390005986 */ /* 0x0083e4000c10192c */
[-C--:B-1----:R-:W-:Y:S01]  /*341f0*/  LEA.HI.X.SX32 R147, R148, R3.reuse, 0x2, P2 ;  /* 0x0000000394937211 */ /* 0x082fe200010f16ff */
[----:B------:R-:W-:Y:S02]  /*34200*/  IMAD R148, R150, R252, RZ ;  /* 0x000000fc96947224 */ /* 0x000fe400078e02ff */
[----:B------:R-:W3:Y:S01]  /*34210*/  LDL.LU R252, [R1+0x18] ;  /* 0x0000180001fc7983 */ /* 0x000ee20000300800 */
[----:B------:R-:W-:Y:S02]  /*34220*/  LEA R144, P5, R0, R2, 0x2 ;  /* 0x0000000200907211 */ /* 0x000fe400078a10ff */
[----:B------:R-:W-:Y:S01]  /*34230*/  ISETP.LT.AND P2, PT, R150, UR4, !P0 ;  /* 0x0000000496007c0c */ /* 0x000fe2000c741270 */
[----:B------:R-:W-:Y:S01]  /*34240*/  ULDC UR4, c[0x0][0x22c] ;  /* 0x00008b0000047ab9 */ /* 0x000fe20000000800 */
[----:B------:R-:W4:Y:S01]  /*34250*/  LDL.LU R150, [R1+0xc] ;  /* 0x00000c0001967983 */ /* 0x000f220000300800 */
[----:B------:R-:W-:-:S03]  /*34260*/  LEA.HI.X.SX32 R145, R0, R3, 0x2, P5 ;  /* 0x0000000300917211 */ /* 0x000fc600028f16ff */
[----:B------:R-:W2:Y:S04]  /*34270*/  LDL.LU R0, [R1+0xad8] ;  /* 0x000ad80001007983 */ /* 0x000ea80000300800 */
[----:B---3--:R1:W-:Y:S02]  /*34280*/  @P4 STG.E desc[UR44][R146.64], R252 ;  /* 0x000000fc92004986 */ /* 0x0083e4000c10192c */
[----:B-1----:R-:W1:Y:S01]  /*34290*/  LDC R252, c[0x0][0x248] ;  /* 0x00009200fffc7b82 */ /* 0x002e620000000800 */
[----:B--2---:R-:W-:Y:S01]  /*342a0*/  ISETP.LT.AND P5, PT, R0, UR4, !P0 ;  /* 0x0000000400007c0c */ /* 0x004fe2000c7a1270 */
[----:B------:R2:W-:Y:S01]  /*342b0*/  @P3 STG.E desc[UR44][R144.64], R151 ;  /* 0x0000009790003986 */ /* 0x0005e2000c10192c */
[----:B------:R-:W-:Y:S01]  /*342c0*/  LEA R146, P4, R148, R2, 0x2 ;  /* 0x0000000294927211 */ /* 0x000fe200078810ff */
[----:B------:R-:W-:-:S03]  /*342d0*/  ULDC UR4, c[0x0][0x22c] ;  /* 0x00008b0000047ab9 */ /* 0x000fc60000000800 */
[----:B------:R-:W-:Y:S01]  /*342e0*/  LEA.HI.X.SX32 R147, R148, R3, 0x2, P4 ;  /* 0x0000000394937211 */ /* 0x000fe200020f16ff */
[----:B--2---:R-:W2:Y:S04]  /*342f0*/  LDL.LU R151, [R1+0xae4] ;  /* 0x000ae40001977983 */ /* 0x004ea80000300800 */
[----:B------:R-:W3:Y:S01]  /*34300*/  LDL.LU R148, [R1+0xae0] ;  /* 0x000ae00001947983 */ /* 0x000ee20000300800 */
[----:B-1----:R-:W-:-:S05]  /*34310*/  IMAD R0, R0, R252, RZ ;  /* 0x000000fc00007224 */ /* 0x002fca00078e02ff */
[----:B------:R-:W-:-:S04]  /*34320*/  LEA R144, P3, R0, R2, 0x2 ;  /* 0x0000000200907211 */ /* 0x000fc800078610ff */
[----:B------:R-:W-:Y:S02]  /*34330*/  LEA.HI.X.SX32 R145, R0, R3, 0x2, P3 ;  /* 0x0000000300917211 */ /* 0x000fe400018f16ff */
[----:B------:R-:W4:Y:S01]  /*34340*/  LDL.LU R0, [R1] ;  /* 0x0000000001007983 */ /* 0x000f220000300800 */
[C---:B------:R-:W-:Y:S01]  /*34350*/  ISETP.LT.AND P4, PT, R149.reuse, UR4, !P0 ;  /* 0x0000000495007c0c */ /* 0x040fe2000c781270 */
[-C--:B------:R-:W-:Y:S01]  /*34360*/  IMAD R149, R149, R252.reuse, RZ ;  /* 0x000000fc95957224 */ /* 0x080fe200078e02ff */
[----:B------:R-:W-:Y:S01]  /*34370*/  ULDC UR4, c[0x0][0x22c] ;  /* 0x00008b0000047ab9 */ /* 0x000fe20000000800 */
[----:B----4-:R1:W-:Y:S04]  /*34380*/  @P2 STG.E desc[UR44][R146.64], R0 ;  /* 0x0000000092002986 */ /* 0x0103e8000c10192c */
[----:B-1----:R-:W4:Y:S01]  /*34390*/  LDL.LU R147, [R1+0x4] ;  /* 0x0000040001937983 */ /* 0x002f220000300800 */
[C---:B---3--:R-:W-:Y:S01]  /*343a0*/  IMAD R0, R148.reuse, R252, RZ ;  /* 0x000000fc94007224 */ /* 0x048fe200078e02ff */
[----:B------:R-:W-:Y:S01]  /*343b0*/  ISETP.LT.AND P3, PT, R148, UR4, !P0 ;  /* 0x0000000494007c0c */ /* 0x000fe2000c761270 */
[----:B------:R-:W-:Y:S01]  /*343c0*/  ULDC UR4, c[0x0][0x22c] ;  /* 0x00008b0000047ab9 */ /* 0x000fe20000000800 */
[----:B------:R-:W-:-:S04]  /*343d0*/  LEA R148, P2, R149, R2, 0x2 ;  /* 0x0000000295947211 */ /* 0x000fc800078410ff */
[----:B------:R-:W-:Y:S02]  /*343e0*/  LEA.HI.X.SX32 R149, R149, R3, 0x2, P2 ;  /* 0x0000000395957211 */ /* 0x000fe400010f16ff */
[----:B--2---:R-:W-:Y:S01]  /*343f0*/  ISETP.LT.AND P2, PT, R151, UR4, !P0 ;  /* 0x0000000497007c0c */ /* 0x004fe2000c741270 */
[----:B------:R-:W-:Y:S01]  /*34400*/  ULDC UR4, c[0x0][0x22c] ;  /* 0x00008b0000047ab9 */ /* 0x000fe20000000800 */
[----:B----4-:R1:W-:Y:S01]  /*34410*/  @P5 STG.E desc[UR44][R144.64], R147 ;  /* 0x0000009390005986 */ /* 0x0103e2000c10192c */
[----:B------:R-:W-:-:S03]  /*34420*/  LEA R146, P5, R0, R2, 0x2 ;  /* 0x0000000200927211 */ /* 0x000fc600078a10ff */
[----:B-1----:R-:W2:Y:S01]  /*34430*/  LDL.LU R144, [R1+0xae8] ;  /* 0x000ae80001907983 */ /* 0x002ea20000300800 */
[-C--:B------:R-:W-:Y:S01]  /*34440*/  IMAD R145, R151, R252.reuse, RZ ;  /* 0x000000fc97917224 */ /* 0x080fe200078e02ff */
[----:B------:R-:W-:Y:S02]  /*34450*/  LEA.HI.X.SX32 R147, R0, R3, 0x2, P5 ;  /* 0x0000000300937211 */ /* 0x000fe400028f16ff */
[----:B------:R-:W3:Y:S04]  /*34460*/  LDL.LU R151, [R1+0xaf0] ;  /* 0x000af00001977983 */ /* 0x000ee80000300800 */
[----:B------:R-:W4:Y:S04]  /*34470*/  LDL.LU R0, [R1+0x8] ;  /* 0x0000080001007983 */ /* 0x000f280000300800 */
[----:B----4-:R1:W-:Y:S04]  /*34480*/  @P4 STG.E desc[UR44][R148.64], R0 ;  /* 0x0000000094004986 */ /* 0x0103e8000c10192c */
[----:B-1----:R-:W4:Y:S01]  /*34490*/  LDL.LU R149, [R1+0xaec] ;  /* 0x000aec0001957983 */ /* 0x002f220000300800 */
[C---:B--2---:R-:W-:Y:S01]  /*344a0*/  ISETP.LT.AND P5, PT, R144.reuse, UR4, !P0 ;  /* 0x0000000490007c0c */ /* 0x044fe2000c7a1270 */
[----:B------:R-:W-:Y:S01]  /*344b0*/  IMAD R0, R144, R252, RZ ;  /* 0x000000fc90007224 */ /* 0x000fe200078e02ff */
[----:B------:R-:W-:Y:S01]  /*344c0*/  LEA R144, P4, R145, R2, 0x2 ;  /* 0x0000000291907211 */ /* 0x000fe200078810ff */
[----:B------:R1:W-:Y:S01]  /*344d0*/  @P3 STG.E desc[UR44][R146.64], R150 ;  /* 0x0000009692003986 */ /* 0x0003e2000c10192c */
[----:B------:R-:W-:-:S02]  /*344e0*/  ULDC UR4, c[0x0][0x22c] ;  /* 0x00008b0000047ab9 */ /* 0x000fc40000000800 */
[----:B------:R-:W-:Y:S01]  /*344f0*/  LEA.HI.X.SX32 R145, R145, R3, 0x2, P4 ;  /* 0x0000000391917211 */ /* 0x000fe200020f16ff */
[----:B-1----:R-:W2:Y:S01]  /*34500*/  LDL.LU R150, [R1+0xaf8] ;  /* 0x000af80001967983 */ /* 0x002ea20000300800 */
[----:B------:R-:W-:-:S04]  /*34510*/  LEA R146, P3, R0, R2, 0x2 ;  /* 0x0000000200927211 */ /* 0x000fc800078610ff */
[----:B------:R-:W-:Y:S01]  /*34520*/  LEA.HI.X.SX32 R147, R0, R3, 0x2, P3 ;  /* 0x0000000300937211 */ /* 0x000fe200018f16ff */
[-C--:B---3--:R-:W-:Y:S01]  /*34530*/  IMAD R0, R151, R252.reuse, RZ ;  /* 0x000000fc97007224 */ /* 0x088fe200078e02ff */
[C---:B----4-:R-:W-:Y:S01]  /*34540*/  ISETP.LT.AND P4, PT, R149.reuse, UR4, !P0 ;  /* 0x0000000495007c0c */ /* 0x050fe2000c781270 */
[----:B------:R-:W-:Y:S01]  /*34550*/  IMAD R148, R149, R252, RZ ;  /* 0x000000fc95947224 */ /* 0x000fe200078e02ff */
[----:B------:R-:W-:Y:S01]  /*34560*/  ULDC UR4, c[0x0][0x22c] ;  /* 0x00008b0000047ab9 */ /* 0x000fe20000000800 */
[----:B------:R-:W3:Y:S01]  /*34570*/  LDL.LU R149, [R1+0xaf4] ;  /* 0x000af40001957983 */ /* 0x000ee20000300800 */
[----:B------:R-:W-:Y:S01]  /*34580*/  ISETP.LT.AND P3, PT, R151, UR4, !P0 ;  /* 0x0000000497007c0c */ /* 0x000fe2000c761270 */
[----:B------:R-:W-:Y:S02]  /*34590*/  ULDC UR4, c[0x0][0x22c] ;  /* 0x00008b0000047ab9 */ /* 0x000fe40000000800 */
[----:B------:R-:W4:Y:S04]  /*345a0*/  LDL.LU R151, [R1+0xb04] ;  /* 0x000b040001977983 */ /* 0x000f280000300800 */
[----:B------:R1:W-:Y:S04]  /*345b0*/  @P2 STG.E desc[UR44][R144.64], R248 ;  /* 0x000000f890002986 */ /* 0x0003e8000c10192c */
[----:B------:R2:W-:Y:S01]  /*345c0*/  @P5 STG.E desc[UR44][R146.64], R249 ;  /* 0x000000f992005986 */ /* 0x0005e2000c10192c */
[----:B-1----:R-:W-:-:S02]  /*345d0*/  LEA R144, P2, R148, R2, 0x2 ;  /* 0x0000000294907211 */ /* 0x002fc400078410ff */
[----:B--2---:R-:W-:Y:S02]  /*345e0*/  LEA R146, P5, R0, R2, 0x2 ;  /* 0x0000000200927211 */ /* 0x004fe400078a10ff */
[-C--:B------:R-:W-:Y:S01]  /*345f0*/  LEA.HI.X.SX32 R145, R148, R3.reuse, 0x2, P2 ;  /* 0x0000000394917211 */ /* 0x080fe200010f16ff */
[C---:B------:R-:W-:Y:S01]  /*34600*/  IMAD R148, R150.reuse, R252, RZ ;  /* 0x000000fc96947224 */ /* 0x040fe200078e02ff */
[----:B------:R-:W-:Y:S01]  /*34610*/  ISETP.LT.AND P2, PT, R150, UR4, !P0 ;  /* 0x0000000496007c0c */ /* 0x000fe2000c741270 */
[----:B------:R-:W-:Y:S01]  /*34620*/  ULDC UR4, c[0x0][0x22c] ;  /* 0x00008b0000047ab9 */ /* 0x000fe20000000800 */
[----:B------:R-:W2:Y:S01]  /*34630*/  LDL.LU R150, [R1+0xb00] ;  /* 0x000b000001967983 */ /* 0x000ea20000300800 */
[----:B------:R-:W-:-:S03]  /*34640*/  LEA.HI.X.SX32 R147, R0, R3, 0x2, P5 ;  /* 0x0000000300937211 */ /* 0x000fc600028f16ff */
[----:B------:R1:W-:Y:S02]  /*34650*/  @P4 STG.E desc[UR44][R144.64], R250 ;  /* 0x000000fa90004986 */ /* 0x0003e4000c10192c */
[----:B-1----:R-:W-:-:S04]  /*34660*/  LEA R144, P4, R148, R2, 0x2 ;  /* 0x0000000294907211 */ /* 0x002fc800078810ff */
[----:B------:R-:W-:Y:S02]  /*34670*/  LEA.HI.X.SX32 R145, R148, R3, 0x2, P4 ;  /* 0x0000000394917211 */ /* 0x000fe400020f16ff */
[C---:B---3--:R-:W-:Y:S01]  /*34680*/  ISETP.LT.AND P5, PT, R149.reuse, UR4, !P0 ;  /* 0x0000000495007c0c */ /* 0x048fe2000c7a1270 */
[-C--:B------:R-:W-:Y:S01]  /*34690*/  IMAD R0, R149, R252.reuse, RZ ;  /* 0x000000fc95007224 */ /* 0x080fe200078e02ff */
[----:B------:R-:W-:Y:S01]  /*346a0*/  ULDC UR4, c[0x0][0x22c] ;  /* 0x00008b0000047ab9 */ /* 0x000fe20000000800 */
[----:B------:R-:W3:Y:S04]  /*346b0*/  LDL.LU R149, [R1+0xb10] ;  /* 0x000b100001957983 */ /* 0x000ee80000300800 */
[----:B------:R-:W3:Y:S01]  /*346c0*/  LDL.LU R249, [R1+0xb0c] ;  /* 0x000b0c0001f97983 */ /* 0x000ee20000300800 */
[C---:B----4-:R-:W-:Y:S01]  /*346d0*/  ISETP.LT.AND P4, PT, R151.reuse, UR4, !P0 ;  /* 0x0000000497007c0c */ /* 0x050fe2000c781270 */
[----:B------:R-:W-:Y:S01]  /*346e0*/  IMAD R148, R151, R252, RZ ;  /* 0x000000fc97947224 */ /* 0x000fe200078e02ff */
[----:B------:R-:W-:Y:S01]  /*346f0*/  ULDC UR4, c[0x0][0x22c] ;  /* 0x00008b0000047ab9 */ /* 0x000fe20000000800 */
[----:B------:R-:W4:Y:S04]  /*34700*/  LDL.LU R248, [R1+0xb1c] ;  /* 0x000b1c0001f87983 */ /* 0x000f280000300800 */
[----:B------:R-:W4:Y:S04]  /*34710*/  LDL.LU R151, [R1+0xb18] ;  /* 0x000b180001977983 */ /* 0x000f280000300800 */
[----:B------:R1:W-:Y:S04]  /*34720*/  @P3 STG.E desc[UR44][R146.64], R251 ;  /* 0x000000fb92003986 */ /* 0x0003e8000c10192c */
[----:B------:R2:W-:Y:S01]  /*34730*/  @P2 STG.E desc[UR44][R144.64], R8 ;  /* 0x0000000890002986 */ /* 0x0005e2000c10192c */
[----:B-1----:R-:W-:-:S04]  /*34740*/  LEA R146, P3, R0, R2, 0x2 ;  /* 0x0000000200927211 */ /* 0x002fc800078610ff */
[----:B------:R-:W-:Y:S01]  /*34750*/  LEA.HI.X.SX32 R147, R0, R3, 0x2, P3 ;  /* 0x0000000300937211 */ /* 0x000fe200018f16ff */
[----:B--2---:R-:W-:Y:S01]  /*34760*/  IMAD R0, R150, R252, RZ ;  /* 0x000000fc96007224 */ /* 0x004fe200078e02ff */
[----:B------:R-:W-:Y:S02]  /*34770*/  LEA R8, P2, R148, R2, 0x2 ;  /* 0x0000000294087211 */ /* 0x000fe400078410ff */
[----:B------:R-:W-:Y:S01]  /*34780*/  ISETP.LT.AND P3, PT, R150, UR4, !P0 ;  /* 0x0000000496007c0c */ /* 0x000fe2000c761270 */
[----:B------:R1:W-:Y:S01]  /*34790*/  @P5 STG.E desc[UR44][R146.64], R9 ;  /* 0x0000000992005986 */ /* 0x0003e2000c10192c */
[----:B------:R-:W-:-:S03]  /*347a0*/  ULDC UR4, c[0x0][0x22c] ;  /* 0x00008b0000047ab9 */ /* 0x000fc60000000800 */
[----:B------:R-:W2:Y:S01]  /*347b0*/  LDL.LU R150, [R1+0xb28] ;  /* 0x000b280001967983 */ /* 0x000ea20000300800 */
[----:B------:R-:W-:Y:S02]  /*347c0*/  LEA R144, P5, R0, R2, 0x2 ;  /* 0x0000000200907211 */ /* 0x000fe400078a10ff */
[-C--:B-1----:R-:W-:Y:S02]  /*347d0*/  LEA.HI.X.SX32 R9, R148, R3.reuse, 0x2, P2 ;  /* 0x0000000394097211 */ /* 0x082fe400010f16ff */
[----:B------:R-:W-:-:S03]  /*347e0*/  LEA.HI.X.SX32 R145, R0, R3, 0x2, P5 ;  /* 0x0000000300917211 */ /* 0x000fc600028f16ff */
[----:B------:R1:W-:Y:S04]  /*347f0*/  @P4 STG.E desc[UR44][R8.64], R10 ;  /* 0x0000000a08004986 */ /* 0x0003e8000c10192c */
[----:B------:R4:W-:Y:S01]  /*34800*/  @P3 STG.E desc[UR44][R144.64], R11 ;  /* 0x0000000b90003986 */ /* 0x0009e2000c10192c */
[C---:B---3--:R-:W-:Y:S01]  /*34810*/  ISETP.LT.AND P2, PT, R149.reuse, UR4, !P0 ;  /* 0x0000000495007c0c */ /* 0x048fe2000c741270 */
[-C--:B------:R-:W-:Y:S01]  /*34820*/  IMAD R146, R149, R252.reuse, RZ ;  /* 0x000000fc95927224 */ /* 0x080fe200078e02ff */
[----:B------:R-:W-:Y:S01]  /*34830*/  ULDC UR4, c[0x0][0x22c] ;  /* 0x00008b0000047ab9 */ /* 0x000fe20000000800 */
[----:B------:R-:W3:Y:S01]  /*34840*/  LDL.LU R149, [R1+0xb24] ;  /* 0x000b240001957983 */ /* 0x000ee20000300800 */
[C---:B------:R-:W-:Y:S01]  /*34850*/  IMAD R0, R249.reuse, R252, RZ ;  /* 0x000000fcf9007224 */ /* 0x040fe200078e02ff */
[----:B------:R-:W-:Y:S01]  /*34860*/  ISETP.LT.AND P5, PT, R249, UR4, !P0 ;  /* 0x00000004f9007c0c */ /* 0x000fe2000c7a1270 */
[----:B------:R-:W-:Y:S01]  /*34870*/  ULDC UR4, c[0x0][0x22c] ;  /* 0x00008b0000047ab9 */ /* 0x000fe20000000800 */
[----:B------:R-:W3:Y:S01]  /*34880*/  LDL.LU R148, [R1+0xb34] ;  /* 0x000b340001947983 */ /* 0x000ee20000300800 */
[----:B-1----:R-:W-:-:S02]  /*34890*/  LEA R8, P4, R146, R2, 0x2 ;  /* 0x0000000292087211 */ /* 0x002fc400078810ff */
[----:B------:R-:W-:Y:S01]  /*348a0*/  LEA R10, P3, R0, R2, 0x2 ;  /* 0x00000002000a7211 */ /* 0x000fe200078610ff */
[----:B------:R-:W3:Y:S01]  /*348b0*/  LDL.LU R147, [R1+0xb30] ;  /* 0x000b300001937983 */ /* 0x000ee20000300800 */
[-C--:B------:R-:W-:Y:S01]  /*348c0*/  LEA.HI.X.SX32 R9, R146, R3.reuse, 0x2, P4 ;  /* 0x0000000392097211 */ /* 0x080fe200020f16ff */
[CC--:B----4-:R-:W-:Y:S01]  /*348d0*/  IMAD R144, R248.reuse, R252.reuse, RZ ;  /* 0x000000fcf8907224 */ /* 0x0d0fe200078e02ff */
[----:B------:R-:W-:Y:S01]  /*348e0*/  ISETP.LT.AND P4, PT, R248, UR4, !P0 ;  /* 0x00000004f8007c0c */ /* 0x000fe2000c781270 */
[----:B------:R-:W-:Y:S01]  /*348f0*/  ULDC UR4, c[0x0][0x22c] ;  /* 0x00008b0000047ab9 */ /* 0x000fe20000000800 */
[----:B------:R-:W-:Y:S01]  /*34900*/  LEA.HI.X.SX32 R11, R0, R3, 0x2, P3 ;  /* 0x00000003000b7211 */ /* 0x000fe200018f16ff */
[C---:B------:R-:W-:Y:S01]  /*34910*/  IMAD R0, R151.reuse, R252, RZ ;  /* 0x000000fc97007224 */ /* 0x040fe200078e02ff */
[----:B------:R-:W-:Y:S01]  /*34920*/  ISETP.LT.AND P3, PT, R151, UR4, !P0 ;  /* 0x0000000497007c0c */ /* 0x000fe2000c761270 */
[----:B------:R-:W4:Y:S01]  /*34930*/  LDL.LU R146, [R1+0xb2c] ;  /* 0x000b2c0001927983 */ /* 0x000f220000300800 */
[----:B------:R-:W-:-:S03]  /*34940*/  ULDC UR4, c[0x0][0x22c] ;  /* 0x00008b0000047ab9 */ /* 0x000fc60000000800 */
[----:B------:R1:W-:Y:S04]  /*34950*/  @P2 STG.E desc[UR44][R8.64], R12 ;  /* 0x0000000c08002986 */ /* 0x0003e8000c10192c */
[----:B------:R2:W-:Y:S04]  /*34960*/  @P5 STG.E desc[UR44][R10.64], R13 ;  /* 0x0000000d0a005986 */ /* 0x0005e8000c10192c */
[----:B------:R-:W4:Y:S01]  /*34970*/  LDL.LU R145, [R1+0xb20] ;  /* 0x000b200001917983 */ /* 0x000f220000300800 */
[-C--:B-1----:R-:W-:Y:S02]  /*34980*/  LEA R8, P2, R144, R2.reuse, 0x2 ;  /* 0x0000000290087211 */ /* 0x082fe400078410ff */
[----:B--2---:R-:W-:Y:S01]  /*34990*/  LEA R10, P5, R0, R2, 0x2 ;  /* 0x00000002000a7211 */ /* 0x004fe200078a10ff */
[----:B------:R-:W2:Y:S01]  /*349a0*/  LDL.LU R13, [R1+0xb14] ;  /* 0x000b1400010d7983 */ /* 0x000ea20000300800 */
[----:B------:R-:W-:-:S02]  /*349b0*/  LEA.HI.X.SX32 R9, R144, R3, 0x2, P2 ;  /* 0x0000000390097211 */ /* 0x000fc400010f16ff */
[----:B------:R-:W-:-:S03]  /*349c0*/  LEA.HI.X.SX32 R11, R0, R3, 0x2, P5 ;  /* 0x00000003000b7211 */ /* 0x000fc600028f16ff */
[----:B------:R-:W-:Y:S04]  /*349d0*/  @P4 STG.E desc[UR44][R8.64], R14 ;  /* 0x0000000e08004986 */ /* 0x000fe8000c10192c */
[----:B------:R1:W-:Y:S04]  /*349e0*/  @P3 STG.E desc[UR44][R10.64], R15 ;  /* 0x0000000f0a003986 */ /* 0x0003e8000c10192c */
[----:B-1----:R-:W2:Y:S04]  /*349f0*/  LDL.LU R15, [R1+0xb08] ;  /* 0x000b0800010f7983 */ /* 0x002ea80000300800 */
[----:B------:R-:W2:Y:S04]  /*34a00*/  LDL.LU R144, [R1+0xafc] ;  /* 0x000afc0001907983 */ /* 0x000ea80000300800 */
[----:B------:R-:W2:Y:S01]  /*34a10*/  LDL.LU R14, [R1+0xbb4] ;  /* 0x000bb400010e7983 */ /* 0x000ea20000300800 */
[C---:B------:R-:W-:Y:S01]  /*34a20*/  IMAD R12, R150.reuse, R252, RZ ;  /* 0x000000fc960c7224 */ /* 0x040fe200078e02ff */
[----:B------:R-:W-:Y:S01]  /*34a30*/  ISETP.LT.AND P2, PT, R150, UR4, !P0 ;  /* 0x0000000496007c0c */ /* 0x000fe2000c741270 */
[----:B------:R-:W-:-:S03]  /*34a40*/  ULDC UR4, c[0x0][0x22c] ;  /* 0x00008b0000047ab9 */ /* 0x000fc60000000800 */
[----:B------:R-:W-:-:S04]  /*34a50*/  LEA R8, P4, R12, R2, 0x2 ;  /* 0x000000020c087211 */ /* 0x000fc800078810ff */
[----:B------:R-:W-:-:S05]  /*34a60*/  LEA.HI.X.SX32 R9, R12, R3, 0x2, P4 ;  /* 0x000000030c097211 */ /* 0x000fca00020f16ff */
[----:B------:R1:W-:Y:S04]  /*34a70*/  @P2 STG.E desc[UR44][R8.64], R16 ;  /* 0x0000001008002986 */ /* 0x0003e8000c10192c */
[----:B-1----:R-:W2:Y:S01]  /*34a80*/  LDL.LU R16, [R1+0xbbc] ;  /* 0x000bbc0001107983 */ /* 0x002ea20000300800 */
[CC--:B---3--:R-:W-:Y:S01]  /*34a90*/  IMAD R0, R149.reuse, R252.reuse, RZ ;  /* 0x000000fc95007224 */ /* 0x0c8fe200078e02ff */
[----:B------:R-:W-:Y:S01]  /*34aa0*/  ISETP.LT.AND P5, PT, R149, UR4, !P0 ;  /* 0x0000000495007c0c */ /* 0x000fe2000c7a1270 */
[----:B------:R-:W-:Y:S01]  /*34ab0*/  ULDC UR4, c[0x0][0x22c] ;  /* 0x00008b0000047ab9 */ /* 0x000fe20000000800 */
[----:B------:R-:W-:Y:S02]  /*34ac0*/  IMAD R12, R148, R252, RZ ;  /* 0x000000fc940c7224 */ /* 0x000fe400078e02ff */
[----:B------:R-:W-:-:S02]  /*34ad0*/  LEA R10, P3, R0, R2, 0x2 ;  /* 0x00000002000a7211 */ /* 0x000fc400078610ff */
[----:B------:R-:W-:Y:S01]  /*34ae0*/  ISETP.LT.AND P4, PT, R148, UR4, !P0 ;  /* 0x0000000494007c0c */ /* 0x000fe2000c781270 */
[----:B------:R-:W-:Y:S01]  /*34af0*/  ULDC UR4, c[0x0][0x22c] ;  /* 0x00008b0000047ab9 */ /* 0x000fe20000000800 */
[-C--:B------:R-:W-:Y:S01]  /*34b00*/  LEA.HI.X.SX32 R11, R0, R3.reuse, 0x2, P3 ;  /* 0x00000003000b7211 */ /* 0x080fe200018f16ff */
[C---:B------:R-:W-:Y:S01]  /*34b10*/  IMAD R0, R147.reuse, R252, RZ ;  /* 0x000000fc93007224 */ /* 0x040fe200078e02ff */
[----:B------:R-:W-:Y:S01]  /*34b20*/  ISETP.LT.AND P3, PT, R147, UR4, !P0 ;  /* 0x0000000493007c0c */ /* 0x000fe2000c761270 */
[----:B------:R-:W-:Y:S01]  /*34b30*/  ULDC UR4, c[0x0][0x22c] ;  /* 0x00008b0000047ab9 */ /* 0x000fe20000000800 */
[C---:B------:R-:W-:Y:S01]  /*34b40*/  LEA R8, P2, R12.reuse, R2, 0x2 ;  /* 0x000000020c087211 */ /* 0x040fe200078410ff */
[----:B------:R1:W-:Y:S03]  /*34b50*/  @P5 STG.E desc[UR44][R10.64], R17 ;  /* 0x000000110a005986 */ /* 0x0003e6000c10192c */
[-C--:B------:R-:W-:Y:S01]  /*34b60*/  LEA.HI.X.SX32 R9, R12, R3.reuse, 0x2, P2 ;  /* 0x000000030c097211 */ /* 0x080fe200010f16ff */
[C---:B----4-:R-:W-:Y:S01]  /*34b70*/  IMAD R12, R146.reuse, R252, RZ ;  /* 0x000000fc920c7224 */ /* 0x050fe200078e02ff */
[----:B------:R-:W-:Y:S01]  /*34b80*/  ISETP.LT.AND P2, PT, R146, UR4, !P0 ;  /* 0x0000000492007c0c */ /* 0x000fe2000c741270 */
[----:B------:R-:W-:Y:S01]  /*34b90*/  ULDC UR4, c[0x0][0x22c] ;  /* 0x00008b0000047ab9 */ /* 0x000fe20000000800 */
[C---:B-1----:R-:W-:Y:S01]  /*34ba0*/  LEA R10, P5, R0.reuse, R2, 0x2 ;  /* 0x00000002000a7211 */ /* 0x042fe200078a10ff */
[----:B------:R1:W-:Y:S03]  /*34bb0*/  @P4 STG.E desc[UR44][R8.64], R18 ;  /* 0x0000001208004986 */ /* 0x0003e6000c10192c */
[----:B------:R-:W-:Y:S01]  /*34bc0*/  LEA.HI.X.SX32 R11, R0, R3, 0x2, P5 ;  /* 0x00000003000b7211 */ /* 0x000fe200028f16ff */
[C---:B------:R-:W-:Y:S01]  /*34bd0*/  IMAD R0, R145.reuse, R252, RZ ;  /* 0x000000fc91007224 */ /* 0x040fe200078e02ff */
[----:B------:R-:W-:Y:S01]  /*34be0*/  ISETP.LT.AND P5, PT, R145, UR4, !P0 ;  /* 0x0000000491007c0c */ /* 0x000fe2000c7a1270 */
[----:B------:R-:W-:-:S02]  /*34bf0*/  ULDC UR4, c[0x0][0x22c] ;  /* 0x00008b0000047ab9 */ /* 0x000fc40000000800 */
[----:B------:R3:W-:Y:S01]  /*34c00*/  @P3 STG.E desc[UR44][R10.64], R19 ;  /* 0x000000130a003986 */ /* 0x0007e2000c10192c */
[----:B-1----:R-:W-:-:S04]  /*34c10*/  LEA R8, P4, R12, R2, 0x2 ;  /* 0x000000020c087211 */ /* 0x002fc800078810ff */
[-C--:B------:R-:W-:Y:S01]  /*34c20*/  LEA.HI.X.SX32 R9, R12, R3.reuse, 0x2, P4 ;  /* 0x000000030c097211 */ /* 0x080fe200020f16ff */
[C---:B--2---:R-:W-:Y:S01]  /*34c30*/  IMAD R12, R13.reuse, R252, RZ ;  /* 0x000000fc0d0c7224 */ /* 0x044fe200078e02ff */
[----:B------:R-:W-:Y:S01]  /*34c40*/  ISETP.LT.AND P4, PT, R13, UR4, !P0 ;  /* 0x000000040d007c0c */ /* 0x000fe2000c781270 */
[----:B------:R-:W-:Y:S01]  /*34c50*/  ULDC UR4, c[0x0][0x22c] ;  /* 0x00008b0000047ab9 */ /* 0x000fe20000000800 */
[C---:B---3--:R-:W-:Y:S01]  /*34c60*/  LEA R10, P3, R0.reuse, R2, 0x2 ;  /* 0x00000002000a7211 */ /* 0x048fe200078610ff */
[----:B------:R-:W2:Y:S03]  /*34c70*/  LDL.LU R13, [R1+0xbc0] ;  /* 0x000bc000010d7983 */ /* 0x000ea60000300800 */
[----:B------:R-:W-:Y:S01]  /*34c80*/  LEA.HI.X.SX32 R11, R0, R3, 0x2, P3 ;  /* 0x00000003000b7211 */ /* 0x000fe200018f16ff */
[----:B------:R1:W-:Y:S01]  /*34c90*/  @P2 STG.E desc[UR44][R8.64], R20 ;  /* 0x0000001408002986 */ /* 0x0003e2000c10192c */
[C---:B------:R-:W-:Y:S01]  /*34ca0*/  ISETP.LT.AND P3, PT, R15.reuse, UR4, !P0 ;  /* 0x000000040f007c0c */ /* 0x040fe2000c761270 */
[----:B------:R-:W-:-:S02]  /*34cb0*/  IMAD R0, R15, R252, RZ ;  /* 0x000000fc0f007224 */ /* 0x000fc400078e02ff */
[----:B------:R3:W-:Y:S01]  /*34cc0*/  @P5 STG.E desc[UR44][R10.64], R21 ;  /* 0x000000150a005986 */ /* 0x0007e2000c10192c */
[----:B------:R-:W-:-:S03]  /*34cd0*/  ULDC UR4, c[0x0][0x22c] ;  /* 0x00008b0000047ab9 */ /* 0x000fc60000000800 */
[----:B------:R-:W4:Y:S01]  /*34ce0*/  LDL.LU R15, [R1+0xbc8] ;  /* 0x000bc800010f7983 */ /* 0x000f220000300800 */
[----:B-1----:R-:W-:-:S03]  /*34cf0*/  LEA R8, P2, R12, R2, 0x2 ;  /* 0x000000020c087211 */ /* 0x002fc600078410ff */
[----:B------:R-:W4:Y:S01]  /*34d00*/  LDL.LU R17, [R1+0xbcc] ;  /* 0x000bcc0001117983 */ /* 0x000f220000300800 */
[-C--:B------:R-:W-:Y:S02]  /*34d10*/  LEA.HI.X.SX32 R9, R12, R3.reuse, 0x2, P2 ;  /* 0x000000030c097211 */ /* 0x080fe400010f16ff */
[----:B---3--:R-:W-:Y:S02]  /*34d20*/  LEA R10, P5, R0, R2, 0x2 ;  /* 0x00000002000a7211 */ /* 0x008fe400078a10ff */
[----:B------:R-:W-:Y:S01]  /*34d30*/  ISETP.LT.AND P2, PT, R144, UR4, !P0 ;  /* 0x0000000490007c0c */ /* 0x000fe2000c741270 */
[----:B------:R-:W-:Y:S01]  /*34d40*/  ULDC UR4, c[0x0][0x22c] ;  /* 0x00008b0000047ab9 */ /* 0x000fe20000000800 */
[----:B------:R-:W-:Y:S02]  /*34d50*/  LEA.HI.X.SX32 R11, R0, R3, 0x2, P5 ;  /* 0x00000003000b7211 */ /* 0x000fe400028f16ff */
[----:B------:R-:W-:Y:S01]  /*34d60*/  ISETP.LT.AND P5, PT, R14, UR4, !P0 ;  /* 0x000000040e007c0c */ /* 0x000fe2000c7a1270 */
[----:B------:R-:W-:Y:S01]  /*34d70*/  IMAD R12, R144, R252, RZ ;  /* 0x000000fc900c7224 */ /* 0x000fe200078e02ff */
[----:B------:R-:W3:Y:S01]  /*34d80*/  LDL.LU R14, [R1+0xbd8] ;  /* 0x000bd800010e7983 */ /* 0x000ee20000300800 */
[----:B------:R-:W-:-:S03]  /*34d90*/  ULDC UR4, c[0x0][0x22c] ;  /* 0x00008b0000047ab9 */ /* 0x000fc60000000800 */
[----:B------:R1:W-:Y:S01]  /*34da0*/  @P4 STG.E desc[UR44][R8.64], R22 ;  /* 0x0000001608004986 */ /* 0x0003e2000c10192c */
[----:B------:R-:W-:-:S03]  /*34db0*/  LEA R0, R252, R12, 0x1 ;  /* 0x0000000cfc007211 */ /* 0x000fc600078e08ff */
[----:B------:R1:W-:Y:S02]  /*34dc0*/  @P3 STG.E desc[UR44][R10.64], R23 ;  /* 0x000000170a003986 */ /* 0x0003e4000c10192c */
[----:B-1----:R-:W-:-:S04]  /*34dd0*/  LEA R8, P4, R12, R2, 0x2 ;  /* 0x000000020c087211 */ /* 0x002fc800078810ff */
[-C--:B------:R-:W-:Y:S01]  /*34de0*/  LEA.HI.X.SX32 R9, R12, R3.reuse, 0x2, P4 ;  /* 0x000000030c097211 */ /* 0x080fe200020f16ff */
[----:B------:R-:W-:Y:S01]  /*34df0*/  IMAD R12, R252, 0x2, R0 ;  /* 0x00000002fc0c7824 */ /* 0x000fe200078e0200 */
[----:B------:R-:W-:Y:S02]  /*34e00*/  LEA R10, P3, R0, R2, 0x2 ;  /* 0x00000002000a7211 */ /* 0x000fe400078610ff */
[----:B------:R-:W-:Y:S01]  /*34e10*/  ISETP.LT.AND P4, PT, R16, UR4, !P0 ;  /* 0x0000000410007c0c */ /* 0x000fe2000c781270 */
[----:B------:R-:W-:Y:S01]  /*34e20*/  ULDC UR4, c[0x0][0x22c] ;  /* 0x00008b0000047ab9 */ /* 0x000fe20000000800 */
[----:B------:R-:W3:Y:S01]  /*34e30*/  LDL.LU R16, [R1+0xbdc] ;  /* 0x000bdc0001107983 */ /* 0x000ee20000300800 */
[----:B------:R-:W-:-:S03]  /*34e40*/  LEA.HI.X.SX32 R11, R0, R3, 0x2, P3 ;  /* 0x00000003000b7211 */ /* 0x000fc600018f16ff */
[----:B------:R1:W-:Y:S01]  /*34e50*/  @P2 STG.E desc[UR44][R8.64], R152 ;  /* 0x0000009808002986 */ /* 0x0003e2000c10192c */
[----:B------:R-:W-:-:S03]  /*34e60*/  IMAD R0, R252, 0x2, R12 ;  /* 0x00000002fc007824 */ /* 0x000fc600078e020c */
[----:B------:R1:W-:Y:S02]  /*34e70*/  @P6 STG.E desc[UR44][R10.64], R153 ;  /* 0x000000990a006986 */ /* 0x0003e4000c10192c */
[----:B-1----:R-:W-:-:S04]  /*34e80*/  LEA R8, P2, R12, R2, 0x2 ;  /* 0x000000020c087211 */ /* 0x002fc800078410ff */
[----:B------:R-:W-:Y:S01]  /*34e90*/  LEA.HI.X.SX32 R9, R12, R3, 0x2, P2 ;  /* 0x000000030c097211 */ /* 0x000fe200010f16ff */
[----:B------:R-:W-:Y:S01]  /*34ea0*/  IMAD R12, R252, 0x2, R0 ;  /* 0x00000002fc0c7824 */ /* 0x000fe200078e0200 */
[----:B------:R-:W-:-:S03]  /*34eb0*/  LEA R10, P6, R0, R2, 0x2 ;  /* 0x00000002000a7211 */ /* 0x000fc600078c10ff */
[----:B------:R1:W-:Y:S01]  /*34ec0*/  @P1 STG.E desc[UR44][R8.64], R154 ;  /* 0x0000009a08001986 */ /* 0x0003e2000c10192c */
[----:B------:R-:W-:Y:S02]  /*34ed0*/  LEA.HI.X.SX32 R11, R0, R3, 0x2, P6 ;  /* 0x00000003000b7211 */ /* 0x000fe400030f16ff */
[----:B-1----:R-:W-:-:S04]  /*34ee0*/  LEA R8, P1, R12, R2, 0x2 ;  /* 0x000000020c087211 */ /* 0x002fc800078210ff */
[----:B------:R-:W-:Y:S02]  /*34ef0*/  LEA.HI.X.SX32 R9, R12, R3, 0x2, P1 ;  /* 0x000000030c097211 */ /* 0x000fe400008f16ff */
[----:B--2---:R-:W-:Y:S01]  /*34f00*/  ISETP.LT.AND P3, PT, R13, UR4, !P0 ;  /* 0x000000040d007c0c */ /* 0x004fe2000c761270 */
[----:B------:R-:W-:Y:S01]  /*34f10*/  ULDC UR4, c[0x0][0x22c] ;  /* 0x00008b0000047ab9 */ /* 0x000fe20000000800 */
[----:B------:R-:W2:Y:S01]  /*34f20*/  LDL.LU R13, [R1+0xbe4] ;  /* 0x000be400010d7983 */ /* 0x000ea20000300800 */
[----:B----4-:R-:W-:Y:S01]  /*34f30*/  ISETP.LT.AND P2, PT, R15, UR4, !P0 ;  /* 0x000000040f007c0c */ /* 0x010fe2000c741270 */
[----:B------:R-:W-:Y:S02]  /*34f40*/  ULDC UR4, c[0x0][0x22c] ;  /* 0x00008b0000047ab9 */ /* 0x000fe40000000800 */
[----:B------:R-:W4:Y:S01]  /*34f50*/  LDL.LU R15, [R1+0xbe8] ;  /* 0x000be800010f7983 */ /* 0x000f220000300800 */
[----:B------:R-:W-:Y:S01]  /*34f60*/  ISETP.LT.AND P6, PT, R17, UR4, !P0 ;  /* 0x0000000411007c0c */ /* 0x000fe2000c7c1270 */
[----:B------:R-:W-:-:S02]  /*34f70*/  ULDC UR4, c[0x0][0x22c] ;  /* 0x00008b0000047ab9 */ /* 0x000fc40000000800 */
[----:B------:R-:W4:Y:S01]  /*34f80*/  LDL.LU R17, [R1+0xbf0] ;  /* 0x000bf00001117983 */ /* 0x000f220000300800 */
[----:B---3--:R-:W-:Y:S01]  /*34f90*/  ISETP.LT.AND P1, PT, R14, UR4, !P0 ;  /* 0x000000040e007c0c */ /* 0x008fe2000c721270 */
[----:B------:R-:W-:Y:S02]  /*34fa0*/  IMAD R0, R252, 0x2, R12 ;  /* 0x00000002fc007824 */ /* 0x000fe400078e020c */
[----:B------:R-:W3:Y:S01]  /*34fb0*/  LDL.LU R14, [R1+0xc00] ;  /* 0x000c0000010e7983 */ /* 0x000ee20000300800 */
[----:B------:R-:W-:-:S03]  /*34fc0*/  ULDC UR4, c[0x0][0x22c] ;  /* 0x00008b0000047ab9 */ /* 0x000fc60000000800 */
[----:B------:R1:W-:Y:S01]  /*34fd0*/  @P5 STG.E desc[UR44][R10.64], R155 ;  /* 0x0000009b0a005986 */ /* 0x0003e2000c10192c */
[----:B------:R-:W-:-:S03]  /*34fe0*/  IMAD R12, R252, 0x2, R0 ;  /* 0x00000002fc0c7824 */ /* 0x000fc600078e0200 */
[----:B------:R1:W-:Y:S02]  /*34ff0*/  @P4 STG.E desc[UR44][R8.64], R156 ;  /* 0x0000009c08004986 */ /* 0x0003e4000c10192c */
[----:B-1----:R-:W-:-:S04]  /*35000*/  LEA R10, P5, R0, R2, 0x2 ;  /* 0x00000002000a7211 */ /* 0x002fc800078a10ff */
[-C--:B------:R-:W-:Y:S01]  /*35010*/  LEA.HI.X.SX32 R11, R0, R3.reuse, 0x2, P5 ;  /* 0x00000003000b7211 */ /* 0x080fe200028f16ff */
[----:B------:R-:W-:Y:S01]  /*35020*/  IMAD R0, R252, 0x2, R12 ;  /* 0x00000002fc007824 */ /* 0x000fe200078e020c */
[-C--:B------:R-:W-:Y:S02]  /*35030*/  LEA R8, P4, R12, R2.reuse, 0x2 ;  /* 0x000000020c087211 */ /* 0x080fe400078810ff */
[----:B------:R-:W-:Y:S01]  /*35040*/  ISETP.LT.AND P5, PT, R16, UR4, !P0 ;  /* 0x0000000410007c0c */ /* 0x000fe2000c7a1270 */
[----:B------:R1:W-:Y:S01]  /*35050*/  @P3 STG.E desc[UR44][R10.64], R157 ;  /* 0x0000009d0a003986 */ /* 0x0003e2000c10192c */
[----:B------:R-:W-:Y:S01]  /*35060*/  ULDC UR4, c[0x0][0x22c] ;  /* 0x00008b0000047ab9 */ /* 0x000fe20000000800 */
[----:B------:R-:W-:Y:S02]  /*35070*/  LEA.HI.X.SX32 R9, R12, R3, 0x2, P4 ;  /* 0x000000030c097211 */ /* 0x000fe400020f16ff */
[----:B------:R-:W3:Y:S01]  /*35080*/  LDL.LU R16, [R1+0xc04] ;  /* 0x000c040001107983 */ /* 0x000ee20000300800 */
[----:B------:R-:W-:Y:S01]  /*35090*/  IMAD R12, R252, 0x2, R0 ;  /* 0x00000002fc0c7824 */ /* 0x000fe200078e0200 */
[----:B-1----:R-:W-:-:S02]  /*350a0*/  LEA R10, P3, R0, R2, 0x2 ;  /* 0x00000002000a7211 */ /* 0x002fc400078610ff */
[----:B------:R1:W-:Y:S02]  /*350b0*/  @P2 STG.E desc[UR44][R8.64], R158 ;  /* 0x0000009e08002986 */ /* 0x0003e4000c10192c */
[----:B------:R-:W-:Y:S01]  /*350c0*/  LEA.HI.X.SX32 R11, R0, R3, 0x2, P3 ;  /* 0x00000003000b7211 */ /* 0x000fe200018f16ff */
[----:B------:R-:W-:-:S04]  /*350d0*/  IMAD R0, R252, 0x2, R12 ;  /* 0x00000002fc007824 */ /* 0x000fc800078e020c */
[----:B------:R1:W-:Y:S02]  /*350e0*/  @P6 STG.E desc[UR44][R10.64], R159 ;  /* 0x0000009f0a006986 */ /* 0x0003e4000c10192c */
[----:B-1----:R-:W-:-:S04]  /*350f0*/  LEA R8, P2, R12, R2, 0x2 ;  /* 0x000000020c087211 */ /* 0x002fc800078410ff */
[----:B------:R-:W-:Y:S02]  /*35100*/  LEA.HI.X.SX32 R9, R12, R3, 0x2, P2 ;  /* 0x000000030c097211 */ /* 0x000fe400010f16ff */
[----:B------:R-:W-:-:S04]  /*35110*/  LEA R10, P6, R0, R2, 0x2 ;  /* 0x00000002000a7211 */ /* 0x000fc800078c10ff */
        /* <DEDUP_REMOVED lines=10> */
[----:B---3--:R-:W-:Y:S02]  /*351c0*/  ISETP.LT.AND P6, PT, R14, UR4, !P0 ;  /* 0x000000040e007c0c */ /* 0x008fe4000c7c1270 */
[----:B------:R-:W-:Y:S01]  /*351d0*/  LEA R12, R252, R0, 0x1 ;  /* 0x00000000fc0c7211 */ /* 0x000fe200078e08ff */
[----:B------:R-:W3:Y:S01]  /*351e0*/  LDL.LU R14, [R1+0xc24] ;  /* 0x000c2400010e7983 */ /* 0x000ee20000300800 */
[----:B------:R-:W-:-:S03]  /*351f0*/  ULDC UR4, c[0x0][0x22c] ;  /* 0x00008b0000047ab9 */ /* 0x000fc60000000800 */
        /* <DEDUP_REMOVED lines=8> */
[----:B------:R-:W-:Y:S01]  /*35280*/  ISETP.LT.AND P1, PT, R16, UR4, !P0 ;  /* 0x0000000410007c0c */ /* 0x000fe2000c721270 */
[----:B------:R-:W-:Y:S01]  /*35290*/  ULDC UR4, c[0x0][0x22c] ;  /* 0x00008b0000047ab9 */ /* 0x000fe20000000800 */
[-C--:B------:R-:W-:Y:S01]  /*352a0*/  LEA.HI.X.SX32 R11, R0, R3.reuse, 0x2, P5 ;  /* 0x00000003000b7211 */ /* 0x080fe200028f16ff */
[----:B------:R-:W3:Y:S01]  /*352b0*/  LDL.LU R16, [R1+0xc28] ;  /* 0x000c280001107983 */ /* 0x000ee20000300800 */
[----:B------:R-:W-:Y:S01]  /*352c0*/  IMAD R0, R252, 0x2, R12 ;  /* 0x00000002fc007824 */ /* 0x000fe200078e020c */
[C---:B-1----:R-:W-:Y:S02]  /*352d0*/  LEA R8, P4, R12.reuse, R2, 0x2 ;  /* 0x000000020c087211 */ /* 0x042fe400078810ff */
        /* <DEDUP_REMOVED lines=30> */
[----:B------:R-:W-:Y:S02]  /*354c0*/  ULDC UR4, c[0x0][0x22c] ;  /* 0x00008b0000047ab9 */ /* 0x000fe40000000800 */
[----:B------:R-:W3:Y:S01]  /*354d0*/  LDL.LU R16, [R1+0xc4c] ;  /* 0x000c4c0001107983 */ /* 0x000ee20000300800 */
[----:B------:R-:W-:Y:S01]  /*354e0*/  LEA.HI.X.SX32 R9, R12, R3, 0x2, P1 ;  /* 0x000000030c097211 */ /* 0x000fe200008f16ff */
[----:B------:R-:W-:Y:S01]  /*354f0*/  IMAD R12, R252, 0x2, R0 ;  /* 0x00000002fc0c7824 */ /* 0x000fe200078e0200 */
[----:B-1----:R-:W-:-:S03]  /*35500*/  LEA R10, P5, R0, R2, 0x2 ;  /* 0x00000002000a7211 */ /* 0x002fc600078a10ff */
[----:B------:R1:W-:Y:S01]  /*35510*/  @P4 STG.E desc[UR44][R8.64], R168 ;  /* 0x000000a808004986 */ /* 0x0003e2000c10192c */
[----:B------:R-:W-:Y:S02]  /*35520*/  LEA.HI.X.SX32 R11, R0, R3, 0x2, P5 ;  /* 0x00000003000b7211 */ /* 0x000fe400028f16ff */
[----:B------:R-:W-:-:S03]  /*35530*/  LEA R0, R252, R12, 0x1 ;  /* 0x0000000cfc007211 */ /* 0x000fc600078e08ff */
        /* <DEDUP_REMOVED lines=64> */
[-C--:B------:R-:W-:Y:S02]  /*35940*/  LEA.HI.X.SX32 R9, R12, R3.reuse, 0x2, P2 ;  /* 0x000000030c097211 */ /* 0x080fe400010f16ff */
[----:B------:R-:W-:Y:S02]  /*35950*/  LEA R12, R252, R0, 0x1 ;  /* 0x00000000fc0c7211 */ /* 0x000fe400078e08ff */
[C---:B-1----:R-:W-:Y:S01]  /*35960*/  LEA R10, P6, R0.reuse, R2, 0x2 ;  /* 0x00000002000a7211 */ /* 0x042fe200078c10ff */
[----:B------:R1:W-:Y:S03]  /*35970*/  @P1 STG.E desc[UR44][R8.64], R178 ;  /* 0x000000b208001986 */ /* 0x0003e6000c10192c */
        /* <DEDUP_REMOVED lines=59> */
[-C--:B------:R-:W-:Y:S02]  /*35d30*/  LEA.HI.X.SX32 R11, R0, R3.reuse, 0x2, P5 ;  /* 0x00000003000b7211 */ /* 0x080fe400028f16ff */
[----:B------:R-:W-:Y:S02]  /*35d40*/  LEA R0, R252, R12, 0x1 ;  /* 0x0000000cfc007211 */ /* 0x000fe400078e08ff */
[-C--:B------:R-:W-:Y:S01]  /*35d50*/  LEA R8, P4, R12, R2.reuse, 0x2 ;  /* 0x000000020c087211 */ /* 0x080fe200078810ff */
        /* <DEDUP_REMOVED lines=64> */
[----:B------:R-:W-:-:S03]  /*36160*/  LEA R12, R252, R0, 0x1 ;  /* 0x00000000fc0c7211 */ /* 0x000fc600078e08ff */
        /* <DEDUP_REMOVED lines=248> */
[----:B------:R-:W-:Y:S02]  /*370f0*/  LEA R10, P6, R0, R2, 0x2 ;  /* 0x00000002000a7211 */ /* 0x000fe400078c10ff */
[----:B------:R-:W-:Y:S01]  /*37100*/  LEA R12, R252, R0, 0x1 ;  /* 0x00000000fc0c7211 */ /* 0x000fe200078e08ff */
        /* <DEDUP_REMOVED lines=135> */
[----:B------:R1:W-:Y:S04]  /*37980*/  @P5 STG.E desc[UR44][R10.64], R27 ;  /* 0x0000001b0a005986 */ /* 0x0003e8000c10192c */
[----:B------:R-:W3:Y:S01]  /*37990*/  LDL.LU R19, [R1+0xe50] ;  /* 0x000e500001137983 */ /* 0x000ee20000300800 */
[----:B-1----:R-:W-:-:S03]  /*379a0*/  LEA R8, P1, R12, R2, 0x2 ;  /* 0x000000020c087211 */ /* 0x002fc600078210ff */
[----:B------:R-:W3:Y:S01]  /*379b0*/  LDL.LU R18, [R1+0xe28] ;  /* 0x000e280001127983 */ /* 0x000ee20000300800 */
[----:B------:R-:W-:Y:S01]  /*379c0*/  LEA.HI.X.SX32 R9, R12, R3, 0x2, P1 ;  /* 0x000000030c097211 */ /* 0x000fe200008f16ff */
[----:B------:R-:W-:Y:S01]  /*379d0*/  IMAD R12, R252, 0x2, R0 ;  /* 0x00000002fc0c7824 */ /* 0x000fe200078e0200 */
[----:B------:R-:W-:-:S03]  /*379e0*/  LEA R10, P5, R0, R2, 0x2 ;  /* 0x00000002000a7211 */ /* 0x000fc600078a10ff */
[----:B------:R1:W-:Y:S01]  /*379f0*/  @P4 STG.E desc[UR44][R8.64], R28 ;  /* 0x0000001c08004986 */ /* 0x0003e2000c10192c */
[----:B------:R-:W-:Y:S01]  /*37a00*/  ISETP.LT.AND P1, PT, R16, UR4, !P0 ;  /* 0x0000000410007c0c */ /* 0x000fe2000c721270 */
[----:B------:R-:W-:Y:S01]  /*37a10*/  ULDC UR4, c[0x0][0x22c] ;  /* 0x00008b0000047ab9 */ /* 0x000fe20000000800 */
[----:B------:R-:W-:Y:S01]  /*37a20*/  LEA.HI.X.SX32 R11, R0, R3, 0x2, P5 ;  /* 0x00000003000b7211 */ /* 0x000fe200028f16ff */
[----:B------:R-:W3:Y:S01]  /*37a30*/  LDL.LU R16, [R1+0xe24] ;  /* 0x000e240001107983 */ /* 0x000ee20000300800 */
[----:B-1----:R-:W-:-:S03]  /*37a40*/  LEA R8, P4, R12, R2, 0x2 ;  /* 0x000000020c087211 */ /* 0x002fc600078810ff */
[----:B------:R1:W-:Y:S01]  /*37a50*/  @P3 STG.E desc[UR44][R10.64], R29 ;  /* 0x0000001d0a003986 */ /* 0x0003e2000c10192c */
[----:B------:R-:W-:-:S05]  /*37a60*/  LEA.HI.X.SX32 R9, R12, R3, 0x2, P4 ;  /* 0x000000030c097211 */ /* 0x000fca00020f16ff */
[----:B------:R4:W-:Y:S01]  /*37a70*/  @P2 STG.E desc[UR44][R8.64], R30 ;  /* 0x0000001e08002986 */ /* 0x0009e2000c10192c */
[----:B--2---:R-:W-:Y:S01]  /*37a80*/  ISETP.LT.AND P5, PT, R13, UR4, !P0 ;  /* 0x000000040d007c0c */ /* 0x004fe2000c7a1270 */
[----:B------:R-:W-:Y:S01]  /*37a90*/  IMAD R13, R252, 0x2, R12 ;  /* 0x00000002fc0d7824 */ /* 0x000fe200078e020c */
[----:B------:R-:W-:-:S04]  /*37aa0*/  ULDC UR4, c[0x0][0x22c] ;  /* 0x00008b0000047ab9 */ /* 0x000fc80000000800 */
[----:B-1----:R-:W-:-:S04]  /*37ab0*/  LEA R10, P3, R13, R2, 0x2 ;  /* 0x000000020d0a7211 */ /* 0x002fc800078610ff */
[-C--:B------:R-:W-:Y:S02]  /*37ac0*/  LEA.HI.X.SX32 R11, R13, R3.reuse, 0x2, P3 ;  /* 0x000000030d0b7211 */ /* 0x080fe400018f16ff */
[----:B----4-:R-:W-:Y:S01]  /*37ad0*/  ISETP.LT.AND P4, PT, R15, UR4, !P0 ;  /* 0x000000040f007c0c */ /* 0x010fe2000c781270 */
[----:B------:R-:W-:Y:S01]  /*37ae0*/  IMAD R15, R252, 0x2, R13 ;  /* 0x00000002fc0f7824 */ /* 0x000fe200078e020d */
[----:B------:R-:W-:Y:S02]  /*37af0*/  ULDC UR4, c[0x0][0x22c] ;  /* 0x00008b0000047ab9 */ /* 0x000fe40000000800 */
[----:B------:R-:W-:Y:S01]  /*37b00*/  ISETP.LT.AND P3, PT, R17, UR4, !P0 ;  /* 0x0000000411007c0c */ /* 0x000fe2000c761270 */
[----:B------:R-:W-:Y:S01]  /*37b10*/  ULDC UR4, c[0x0][0x22c] ;  /* 0x00008b0000047ab9 */ /* 0x000fe20000000800 */
[C---:B------:R-:W-:Y:S01]  /*37b20*/  LEA R8, P2, R15.reuse, R2, 0x2 ;  /* 0x000000020f087211 */ /* 0x040fe200078410ff */
[----:B------:R-:W2:Y:S03]  /*37b30*/  LDL.LU R17, [R1+0xe38] ;  /* 0x000e380001117983 */ /* 0x000ea60000300800 */
[----:B------:R-:W-:-:S02]  /*37b40*/  LEA.HI.X.SX32 R9, R15, R3, 0x2, P2 ;  /* 0x000000030f097211 */ /* 0x000fc400010f16ff */
[----:B---3--:R-:W-:Y:S01]  /*37b50*/  ISETP.LT.AND P2, PT, R14, UR4, !P0 ;  /* 0x000000040e007c0c */ /* 0x008fe2000c741270 */
[----:B------:R-:W-:Y:S01]  /*37b60*/  IMAD R13, R252, 0x2, R15 ;  /* 0x00000002fc0d7824 */ /* 0x000fe200078e020f */
[----:B------:R-:W3:Y:S01]  /*37b70*/  LDL.LU R14, [R1+0xe34] ;  /* 0x000e3400010e7983 */ /* 0x000ee20000300800 */
[----:B------:R-:W-:-:S03]  /*37b80*/  ULDC UR4, c[0x0][0x22c] ;  /* 0x00008b0000047ab9 */ /* 0x000fc60000000800 */
[----:B------:R-:W4:Y:S01]  /*37b90*/  LDL.LU R0, [R1+0xe40] ;  /* 0x000e400001007983 */ /* 0x000f220000300800 */
[----:B------:R-:W-:-:S03]  /*37ba0*/  IMAD R15, R252, 0x2, R13 ;  /* 0x00000002fc0f7824 */ /* 0x000fc600078e020d */
[----:B------:R1:W-:Y:S04]  /*37bb0*/  @P6 STG.E desc[UR44][R10.64], R31 ;  /* 0x0000001f0a006986 */ /* 0x0003e8000c10192c */
[----:B------:R1:W-:Y:S04]  /*37bc0*/  @P1 STG.E desc[UR44][R8.64], R32 ;  /* 0x0000002008001986 */ /* 0x0003e8000c10192c */
[----:B------:R-:W4:Y:S01]  /*37bd0*/  LDL.LU R12, [R1+0xe08] ;  /* 0x000e0800010c7983 */ /* 0x000f220000300800 */
[----:B-1----:R-:W-:-:S04]  /*37be0*/  LEA R10, P6, R13, R2, 0x2 ;  /* 0x000000020d0a7211 */ /* 0x002fc800078c10ff */
[----:B------:R-:W-:Y:S01]  /*37bf0*/  LEA.HI.X.SX32 R11, R13, R3, 0x2, P6 ;  /* 0x000000030d0b7211 */ /* 0x000fe200030f16ff */
[----:B------:R-:W-:Y:S01]  /*37c00*/  IMAD R13, R252, 0x2, R15 ;  /* 0x00000002fc0d7824 */ /* 0x000fe200078e020f */
[----:B------:R-:W-:-:S03]  /*37c10*/  LEA R8, P1, R15, R2, 0x2 ;  /* 0x000000020f087211 */ /* 0x000fc600078210ff */
[----:B------:R1:W-:Y:S01]  /*37c20*/  @P5 STG.E desc[UR44][R10.64], R33 ;  /* 0x000000210a005986 */ /* 0x0003e2000c10192c */
[----:B------:R-:W-:Y:S01]  /*37c30*/  LEA.HI.X.SX32 R9, R15, R3, 0x2, P1 ;  /* 0x000000030f097211 */ /* 0x000fe200008f16ff */
[----:B------:R-:W-:Y:S01]  /*37c40*/  IMAD R15, R252, 0x2, R13 ;  /* 0x00000002fc0f7824 */ /* 0x000fe200078e020d */
[----:B------:R-:W-:Y:S01]  /*37c50*/  ISETP.LT.AND P6, PT, R19, UR4, !P0 ;  /* 0x0000000413007c0c */ /* 0x000fe2000c7c1270 */
[----:B------:R-:W-:Y:S02]  /*37c60*/  ULDC UR4, c[0x0][0x22c] ;  /* 0x00008b0000047ab9 */ /* 0x000fe40000000800 */
[----:B------:R1:W-:Y:S02]  /*37c70*/  @P4 STG.E desc[UR44][R8.64], R34 ;  /* 0x0000002208004986 */ /* 0x0003e4000c10192c */
[----:B-1----:R-:W-:-:S04]  /*37c80*/  LEA R10, P5, R13, R2, 0x2 ;  /* 0x000000020d0a7211 */ /* 0x002fc800078a10ff */
[----:B------:R-:W-:Y:S02]  /*37c90*/  LEA.HI.X.SX32 R11, R13, R3, 0x2, P5 ;  /* 0x000000030d0b7211 */ /* 0x000fe400028f16ff */
[----:B------:R-:W-:Y:S02]  /*37ca0*/  LEA R13, R252, R15, 0x1 ;  /* 0x0000000ffc0d7211 */ /* 0x000fe400078e08ff */
[C---:B------:R-:W-:Y:S02]  /*37cb0*/  LEA R8, P4, R15.reuse, R2, 0x2 ;  /* 0x000000020f087211 */ /* 0x040fe400078810ff */
[----:B------:R-:W-:Y:S01]  /*37cc0*/  ISETP.LT.AND P1, PT, R18, UR4, !P0 ;  /* 0x0000000412007c0c */ /* 0x000fe2000c721270 */
[----:B------:R-:W-:Y:S01]  /*37cd0*/  ULDC UR4, c[0x0][0x22c] ;  /* 0x00008b0000047ab9 */ /* 0x000fe20000000800 */
[----:B------:R-:W-:Y:S01]  /*37ce0*/  LEA.HI.X.SX32 R9, R15, R3, 0x2, P4 ;  /* 0x000000030f097211 */ /* 0x000fe200020f16ff */
[----:B------:R-:W-:Y:S01]  /*37cf0*/  IMAD R15, R252, 0x2, R13 ;  /* 0x00000002fc0f7824 */ /* 0x000fe200078e020d */
[----:B------:R-:W-:Y:S01]  /*37d00*/  ISETP.LT.AND P5, PT, R16, UR4, !P0 ;  /* 0x0000000410007c0c */ /* 0x000fe2000c7a1270 */
[----:B------:R1:W-:Y:S01]  /*37d10*/  @P3 STG.E desc[UR44][R10.64], R35 ;  /* 0x000000230a003986 */ /* 0x0003e2000c10192c */
[----:B------:R-:W-:-:S03]  /*37d20*/  ULDC UR4, c[0x0][0x22c] ;  /* 0x00008b0000047ab9 */ /* 0x000fc60000000800 */
[----:B------:R-:W4:Y:S04]  /*37d30*/  LDL.LU R16, [R1+0xe10] ;  /* 0x000e100001107983 */ /* 0x000f280000300800 */
        /* <DEDUP_REMOVED lines=8> */
[----:B---3--:R-:W-:Y:S01]  /*37dc0*/  ISETP.LT.AND P3, PT, R14, UR4, !P0 ;  /* 0x000000040e007c0c */ /* 0x008fe2000c761270 */
[----:B------:R-:W-:Y:S02]  /*37dd0*/  ULDC UR4, c[0x0][0x22c] ;  /* 0x00008b0000047ab9 */ /* 0x000fe40000000800 */
[----:B------:R-:W3:Y:S01]  /*37de0*/  LDL.LU R14, [R1+0xe18] ;  /* 0x000e1800010e7983 */ /* 0x000ee20000300800 */
[----:B----4-:R-:W-:Y:S01]  /*37df0*/  ISETP.LT.AND P2, PT, R0, UR4, !P0 ;  /* 0x0000000400007c0c */ /* 0x010fe2000c741270 */
[----:B------:R-:W-:-:S02]  /*37e00*/  IMAD R13, R252, 0x2, R15 ;  /* 0x00000002fc0d7824 */ /* 0x000fc400078e020f */
[----:B------:R-:W4:Y:S01]  /*37e10*/  LDL.LU R0, [R1+0xe14] ;  /* 0x000e140001007983 */ /* 0x000f220000300800 */
[----:B------:R-:W-:-:S03]  /*37e20*/  ULDC UR4, c[0x0][0x22c] ;  /* 0x00008b0000047ab9 */ /* 0x000fc60000000800 */
[----:B------:R1:W-:Y:S01]  /*37e30*/  @P6 STG.E desc[UR44][R10.64], R37 ;  /* 0x000000250a006986 */ /* 0x0003e2000c10192c */
[----:B------:R-:W-:-:S03]  /*37e40*/  IMAD R15, R252, 0x2, R13 ;  /* 0x00000002fc0f7824 */ /* 0x000fc600078e020d */
[----:B------:R1:W-:Y:S02]  /*37e50*/  @P1 STG.E desc[UR44][R8.64], R38 ;  /* 0x0000002608001986 */ /* 0x0003e4000c10192c */
[----:B-1----:R-:W-:-:S04]  /*37e60*/  LEA R10, P6, R13, R2, 0x2 ;  /* 0x000000020d0a7211 */ /* 0x002fc800078c10ff */
[-C--:B------:R-:W-:Y:S01]  /*37e70*/  LEA.HI.X.SX32 R11, R13, R3.reuse, 0x2, P6 ;  /* 0x000000030d0b7211 */ /* 0x080fe200030f16ff */
[----:B------:R-:W-:Y:S01]  /*37e80*/  IMAD R13, R252, 0x2, R15 ;  /* 0x00000002fc0d7824 */ /* 0x000fe200078e020f */
[----:B------:R-:W-:Y:S01]  /*37e90*/  ISETP.LT.AND P6, PT, R12, UR4, !P0 ;  /* 0x000000040c007c0c */ /* 0x000fe2000c7c1270 */
[----:B------:R-:W-:Y:S01]  /*37ea0*/  ULDC UR4, c[0x0][0x22c] ;  /* 0x00008b0000047ab9 */ /* 0x000fe20000000800 */
[C---:B------:R-:W-:Y:S01]  /*37eb0*/  LEA R8, P1, R15.reuse, R2, 0x2 ;  /* 0x000000020f087211 */ /* 0x040fe200078210ff */
[----:B------:R-:W4:Y:S03]  /*37ec0*/  LDL.LU R12, [R1+0xdf8] ;  /* 0x000df800010c7983 */ /* 0x000f260000300800 */
[----:B------:R-:W-:Y:S01]  /*37ed0*/  LEA.HI.X.SX32 R9, R15, R3, 0x2, P1 ;  /* 0x000000030f097211 */ /* 0x000fe200008f16ff */
        /* <DEDUP_REMOVED lines=10> */
[----:B------:R-:W4:Y:S01]  /*37f80*/  LDL.LU R16, [R1+0xdf4] ;  /* 0x000df40001107983 */ /* 0x000f220000300800 */
[----:B------:R-:W-:Y:S02]  /*37f90*/  LEA.HI.X.SX32 R9, R15, R3, 0x2, P4 ;  /* 0x000000030f097211 */ /* 0x000fe400020f16ff */
[----:B-1----:R-:W-:-:S04]  /*37fa0*/  LEA R10, P3, R13, R2, 0x2 ;  /* 0x000000020d0a7211 */ /* 0x002fc800078610ff */
        /* <DEDUP_REMOVED lines=15> */
[----:B------:R-:W-:Y:S02]  /*380a0*/  LEA.HI.X.SX32 R9, R15, R3, 0x2, P2 ;  /* 0x000000030f097211 */ /* 0x000fe400010f16ff */
[C---:B------:R-:W-:Y:S02]  /*380b0*/  LEA R10, P6, R13.reuse, R2, 0x2 ;  /* 0x000000020d0a7211 */ /* 0x040fe400078c10ff */
[----:B------:R-:W-:Y:S02]  /*380c0*/  ISETP.LT.AND P2, PT, R12, UR4, !P0 ;  /* 0x000000040c007c0c */ /* 0x000fe4000c741270 */
[C---:B------:R-:W-:Y:S01]  /*380d0*/  LEA R15, R252.reuse, R13, 0x1 ;  /* 0x0000000dfc0f7211 */ /* 0x040fe200078e08ff */
[----:B------:R-:W4:Y:S01]  /*380e0*/  LDL.LU R12, [R1+0xdcc] ;  /* 0x000dcc00010c7983 */ /* 0x000f220000300800 */
[----:B------:R-:W-:Y:S01]  /*380f0*/  LEA.HI.X.SX32 R11, R13, R3, 0x2, P6 ;  /* 0x000000030d0b7211 */ /* 0x000fe200030f16ff */
[----:B------:R-:W-:Y:S02]  /*38100*/  ULDC UR4, c[0x0][0x22c] ;  /* 0x00008b0000047ab9 */ /* 0x000fe40000000800 */
[----:B------:R1:W-:Y:S01]  /*38110*/  @P1 STG.E desc[UR44][R8.64], R44 ;  /* 0x0000002c08001986 */ /* 0x0003e2000c10192c */
[----:B------:R-:W-:-:S03]  /*38120*/  IMAD R13, R252, 0x2, R15 ;  /* 0x00000002fc0d7824 */ /* 0x000fc600078e020f */
[----:B------:R1:W-:Y:S02]  /*38130*/  @P5 STG.E desc[UR44][R10.64], R45 ;  /* 0x0000002d0a005986 */ /* 0x0003e4000c10192c */
[----:B-1----:R-:W-:-:S04]  /*38140*/  LEA R8, P1, R15, R2, 0x2 ;  /* 0x000000020f087211 */ /* 0x002fc800078210ff */
[-C--:B------:R-:W-:Y:S01]  /*38150*/  LEA.HI.X.SX32 R9, R15, R3.reuse, 0x2, P1 ;  /* 0x000000030f097211 */ /* 0x080fe200008f16ff */
[----:B------:R-:W-:Y:S01]  /*38160*/  IMAD R15, R252, 0x2, R13 ;  /* 0x00000002fc0f7824 */ /* 0x000fe200078e020d */
[C---:B------:R-:W-:Y:S02]  /*38170*/  LEA R10, P5, R13.reuse, R2, 0x2 ;  /* 0x000000020d0a7211 */ /* 0x040fe400078a10ff */
[----:B------:R-:W-:Y:S01]  /*38180*/  ISETP.LT.AND P6, PT, R16, UR4, !P0 ;  /* 0x0000000410007c0c */ /* 0x000fe2000c7c1270 */
[----:B------:R-:W-:Y:S01]  /*38190*/  ULDC UR4, c[0x0][0x22c] ;  /* 0x00008b0000047ab9 */ /* 0x000fe20000000800 */
[----:B------:R-:W4:Y:S01]  /*381a0*/  LDL.LU R16, [R1+0xdd8] ;  /* 0x000dd80001107983 */ /* 0x000f220000300800 */
[----:B------:R-:W-:-:S03]  /*381b0*/  LEA.HI.X.SX32 R11, R13, R3, 0x2, P5 ;  /* 0x000000030d0b7211 */ /* 0x000fc600028f16ff */
[----:B------:R1:W-:Y:S02]  /*381c0*/  @P4 STG.E desc[UR44][R8.64], R46 ;  /* 0x0000002e08004986 */ /* 0x0003e4000c10192c */
        /* <DEDUP_REMOVED lines=20> */
[----:B------:R1:W-:Y:S01]  /*38310*/  @P6 STG.E desc[UR44][R10.64], R49 ;  /* 0x000000310a006986 */ /* 0x0003e2000c10192c */
[----:B------:R-:W-:-:S03]  /*38320*/  LEA.HI.X.SX32 R9, R15, R3, 0x2, P2 ;  /* 0x000000030f097211 */ /* 0x000fc600010f16ff */
[----:B------:R-:W4:Y:S01]  /*38330*/  LDL.LU R12, [R1+0xdbc] ;  /* 0x000dbc00010c7983 */ /* 0x000f220000300800 */
[C---:B------:R-:W-:Y:S01]  /*38340*/  IMAD R15, R252.reuse, 0x2, R13 ;  /* 0x00000002fc0f7824 */ /* 0x040fe200078e020d */
[----:B------:R-:W-:Y:S01]  /*38350*/  ULDC UR4, c[0x0][0x22c] ;  /* 0x00008b0000047ab9 */ /* 0x000fe20000000800 */
[C---:B-1----:R-:W-:Y:S01]  /*38360*/  LEA R10, P6, R13.reuse, R2, 0x2 ;  /* 0x000000020d0a7211 */ /* 0x042fe200078c10ff */
[----:B------:R1:W-:Y:S03]  /*38370*/  @P1 STG.E desc[UR44][R8.64], R50 ;  /* 0x0000003208001986 */ /* 0x0003e6000c10192c */
[----:B------:R-:W-:Y:S01]  /*38380*/  LEA.HI.X.SX32 R11, R13, R3, 0x2, P6 ;  /* 0x000000030d0b7211 */ /* 0x000fe200030f16ff */
[----:B------:R-:W-:-:S04]  /*38390*/  IMAD R13, R252, 0x2, R15 ;  /* 0x00000002fc0d7824 */ /* 0x000fc800078e020f */
[----:B------:R1:W-:Y:S02]  /*383a0*/  @P5 STG.E desc[UR44][R10.64], R51 ;  /* 0x000000330a005986 */ /* 0x0003e4000c10192c */
[CC--:B-1----:R-:W-:Y:S02]  /*383b0*/  LEA R8, P1, R15.reuse, R2.reuse, 0x2 ;  /* 0x000000020f087211 */ /* 0x0c2fe400078210ff */
[----:B------:R-:W-:Y:S01]  /*383c0*/  ISETP.LT.AND P2, PT, R16, UR4, !P0 ;  /* 0x0000000410007c0c */ /* 0x000fe2000c741270 */
[----:B------:R-:W-:Y:S01]  /*383d0*/  ULDC UR4, c[0x0][0x22c] ;  /* 0x00008b0000047ab9 */ /* 0x000fe20000000800 */
[----:B------:R-:W4:Y:S01]  /*383e0*/  LDL.LU R16, [R1+0xdb8] ;  /* 0x000db80001107983 */ /* 0x000f220000300800 */
        /* <DEDUP_REMOVED lines=24> */
[----:B------:R-:W-:Y:S01]  /*38570*/  LEA.HI.X.SX32 R11, R13, R3, 0x2, P3 ;  /* 0x000000030d0b7211 */ /* 0x000fe200018f16ff */
[----:B------:R-:W-:Y:S01]  /*38580*/  IMAD R13, R252, 0x2, R15 ;  /* 0x00000002fc0d7824 */ /* 0x000fe200078e020f */
[----:B-1----:R-:W-:-:S03]  /*38590*/  LEA R8, P2, R15, R2, 0x2 ;  /* 0x000000020f087211 */ /* 0x002fc600078410ff */
[----:B------:R1:W-:Y:S01]  /*385a0*/  @P6 STG.E desc[UR44][R10.64], R55 ;  /* 0x000000370a006986 */ /* 0x0003e2000c10192c */
        /* <DEDUP_REMOVED lines=52> */
[----:B------:R-:W-:-:S02]  /*388f0*/  ULDC UR4, c[0x0][0x22c] ;  /* 0x00008b0000047ab9 */ /* 0x000fc40000000800 */
[----:B------:R-:W4:Y:S01]  /*38900*/  LDL.LU R0, [R1+0xd8c] ;  /* 0x000d8c0001007983 */ /* 0x000f220000300800 */
[----:B------:R-:W-:-:S03]  /*38910*/  LEA R15, R252, R13, 0x1 ;  /* 0x0000000dfc0f7211 */ /* 0x000fc600078e08ff */
[----:B------:R1:W-:Y:S02]  /*38920*/  @P1 STG.E desc[UR44][R8.64], R62 ;  /* 0x0000003e08001986 */ /* 0x0003e4000c10192c */
[----:B------:R-:W-:Y:S02]  /*38930*/  IMAD R13, R252, 0x2, R15 ;  /* 0x00000002fc0d7824 */ /* 0x000fe400078e020f */
        /* <DEDUP_REMOVED lines=20> */
[-C--:B------:R-:W-:Y:S02]  /*38a80*/  LEA.HI.X.SX32 R11, R13, R3.reuse, 0x2, P3 ;  /* 0x000000030d0b7211 */ /* 0x080fe400018f16ff */
[C---:B------:R-:W-:Y:S01]  /*38a90*/  LEA R8, P2, R15.reuse, R2, 0x2 ;  /* 0x000000020f087211 */ /* 0x040fe200078410ff */
[----:B------:R-:W4:Y:S03]  /*38aa0*/  LDL.LU R21, [R1+0xd5c] ;  /* 0x000d5c0001157983 */ /* 0x000f260000300800 */
[----:B------:R-:W-:Y:S01]  /*38ab0*/  LEA.HI.X.SX32 R9, R15, R3, 0x2, P2 ;  /* 0x000000030f097211 */ /* 0x000fe200010f16ff */
[----:B------:R-:W4:Y:S01]  /*38ac0*/  LDL.LU R20, [R1+0xd58] ;  /* 0x000d580001147983 */ /* 0x000f220000300800 */
[----:B--2---:R-:W-:Y:S01]  /*38ad0*/  ISETP.LT.AND P4, PT, R17, UR4, !P0 ;  /* 0x0000000411007c0c */ /* 0x004fe2000c781270 */
[----:B------:R-:W-:-:S02]  /*38ae0*/  ULDC UR4, c[0x0][0x22c] ;  /* 0x00008b0000047ab9 */ /* 0x000fc40000000800 */
[----:B---3--:R-:W-:Y:S01]  /*38af0*/  ISETP.LT.AND P3, PT, R14, UR4, !P0 ;  /* 0x000000040e007c0c */ /* 0x008fe2000c761270 */
[----:B------:R-:W-:Y:S02]  /*38b00*/  ULDC UR4, c[0x0][0x22c] ;  /* 0x00008b0000047ab9 */ /* 0x000fe40000000800 */
[----:B----4-:R-:W-:Y:S01]  /*38b10*/  ISETP.LT.AND P2, PT, R0, UR4, !P0 ;  /* 0x0000000400007c0c */ /* 0x010fe2000c741270 */
[----:B------:R-:W-:Y:S01]  /*38b20*/  IMAD R13, R252, 0x2, R15 ;  /* 0x00000002fc0d7824 */ /* 0x000fe200078e020f */
[----:B------:R-:W2:Y:S01]  /*38b30*/  LDL.LU R0, [R1+0xd54] ;  /* 0x000d540001007983 */ /* 0x000ea20000300800 */
[----:B------:R-:W-:-:S03]  /*38b40*/  ULDC UR4, c[0x0][0x22c] ;  /* 0x00008b0000047ab9 */ /* 0x000fc60000000800 */
[----:B------:R1:W-:Y:S01]  /*38b50*/  @P6 STG.E desc[UR44][R10.64], R67 ;  /* 0x000000430a006986 */ /* 0x0003e2000c10192c */
[----:B------:R-:W-:-:S03]  /*38b60*/  IMAD R15, R252, 0x2, R13 ;  /* 0x00000002fc0f7824 */ /* 0x000fc600078e020d */
[----:B------:R3:W-:Y:S01]  /*38b70*/  @P1 STG.E desc[UR44][R8.64], R68 ;  /* 0x0000004408001986 */ /* 0x0007e2000c10192c */
[----:B------:R-:W-:-:S03]  /*38b80*/  IMAD R17, R252, 0x2, R15 ;  /* 0x00000002fc117824 */ /* 0x000fc600078e020f */
[----:B------:R-:W4:Y:S01]  /*38b90*/  LDL.LU R18, [R1+0xd3c] ;  /* 0x000d3c0001127983 */ /* 0x000f220000300800 */
[----:B-1----:R-:W-:-:S04]  /*38ba0*/  LEA R10, P6, R13, R2, 0x2 ;  /* 0x000000020d0a7211 */ /* 0x002fc800078c10ff */
[----:B------:R-:W-:Y:S01]  /*38bb0*/  LEA.HI.X.SX32 R11, R13, R3, 0x2, P6 ;  /* 0x000000030d0b7211 */ /* 0x000fe200030f16ff */
[----:B------:R-:W-:-:S04]  /*38bc0*/  IMAD R19, R252, 0x2, R17 ;  /* 0x00000002fc137824 */ /* 0x000fc800078e0211 */
[----:B------:R1:W-:Y:S01]  /*38bd0*/  @P5 STG.E desc[UR44][R10.64], R69 ;  /* 0x000000450a005986 */ /* 0x0003e2000c10192c */
[----:B------:R-:W-:Y:S01]  /*38be0*/  ISETP.LT.AND P6, PT, R12, UR4, !P0 ;  /* 0x000000040c007c0c */ /* 0x000fe2000c7c1270 */
[----:B------:R-:W-:Y:S01]  /*38bf0*/  ULDC UR4, c[0x0][0x22c] ;  /* 0x00008b0000047ab9 */ /* 0x000fe20000000800 */
[-C--:B------:R-:W-:Y:S02]  /*38c00*/  LEA R12, P1, R15, R2.reuse, 0x2 ;  /* 0x000000020f0c7211 */ /* 0x080fe400078210ff */
[-C--:B------:R-:W-:Y:S02]  /*38c10*/  LEA R14, P5, R17, R2.reuse, 0x2 ;  /* 0x00000002110e7211 */ /* 0x080fe400078a10ff */
[-C--:B------:R-:W-:Y:S02]  /*38c20*/  LEA.HI.X.SX32 R13, R15, R3.reuse, 0x2, P1 ;  /* 0x000000030f0d7211 */ /* 0x080fe400008f16ff */
[----:B------:R-:W-:Y:S02]  /*38c30*/  LEA.HI.X.SX32 R15, R17, R3, 0x2, P5 ;  /* 0x00000003110f7211 */ /* 0x000fe400028f16ff */
[----:B------:R-:W-:Y:S01]  /*38c40*/  LEA R17, R252, R19, 0x1 ;  /* 0x00000013fc117211 */ /* 0x000fe200078e08ff */
[----:B------:R2:W-:Y:S01]  /*38c50*/  @P4 STG.E desc[UR44][R12.64], R70 ;  /* 0x000000460c004986 */ /* 0x0005e2000c10192c */
[----:B---3--:R-:W-:-:S03]  /*38c60*/  LEA R8, P4, R19, R2, 0x2 ;  /* 0x0000000213087211 */ /* 0x008fc600078810ff */
[----:B------:R3:W-:Y:S01]  /*38c70*/  @P3 STG.E desc[UR44][R14.64], R71 ;  /* 0x000000470e003986 */ /* 0x0007e2000c10192c */
[----:B-1----:R-:W-:Y:S02]  /*38c80*/  LEA R10, P3, R17, R2, 0x2 ;  /* 0x00000002110a7211 */ /* 0x002fe400078610ff */
[----:B------:R-:W-:Y:S02]  /*38c90*/  LEA.HI.X.SX32 R9, R19, R3, 0x2, P4 ;  /* 0x0000000313097211 */ /* 0x000fe400020f16ff */
[----:B------:R-:W-:Y:S01]  /*38ca0*/  ISETP.LT.AND P1, PT, R16, UR4, !P0 ;  /* 0x0000000410007c0c */ /* 0x000fe2000c721270 */
[----:B------:R-:W-:Y:S01]  /*38cb0*/  ULDC UR4, c[0x0][0x22c] ;  /* 0x00008b0000047ab9 */ /* 0x000fe20000000800 */
[----:B------:R-:W4:Y:S01]  /*38cc0*/  LDL.LU R16, [R1+0xd38] ;  /* 0x000d380001107983 */ /* 0x000f220000300800 */
[----:B------:R-:W-:Y:S01]  /*38cd0*/  ISETP.LT.AND P5, PT, R21, UR4, !P0 ;  /* 0x0000000415007c0c */ /* 0x000fe2000c7a1270 */
[----:B------:R-:W-:Y:S02]  /*38ce0*/  ULDC UR4, c[0x0][0x22c] ;  /* 0x00008b0000047ab9 */ /* 0x000fe40000000800 */
[----:B------:R-:W4:Y:S01]  /*38cf0*/  LDL.LU R21, [R1+0xd34] ;  /* 0x000d340001157983 */ /* 0x000f220000300800 */
[----:B------:R-:W-:Y:S01]  /*38d00*/  ISETP.LT.AND P4, PT, R20, UR4, !P0 ;  /* 0x0000000414007c0c */ /* 0x000fe2000c781270 */
[----:B------:R-:W-:-:S02]  /*38d10*/  ULDC UR4, c[0x0][0x22c] ;  /* 0x00008b0000047ab9 */ /* 0x000fc40000000800 */
[----:B------:R-:W4:Y:S01]  /*38d20*/  LDL.LU R20, [R1+0xd30] ;  /* 0x000d300001147983 */ /* 0x000f220000300800 */
[----:B------:R-:W-:Y:S02]  /*38d30*/  LEA.HI.X.SX32 R11, R17, R3, 0x2, P3 ;  /* 0x00000003110b7211 */ /* 0x000fe400018f16ff */
[----:B--2---:R-:W-:Y:S01]  /*38d40*/  ISETP.LT.AND P3, PT, R0, UR4, !P0 ;  /* 0x0000000400007c0c */ /* 0x004fe2000c761270 */
[----:B------:R-:W-:Y:S01]  /*38d50*/  IMAD R19, R252, 0x2, R17 ;  /* 0x00000002fc137824 */ /* 0x000fe200078e0211 */
[----:B------:R-:W2:Y:S01]  /*38d60*/  LDL.LU R0, [R1+0xd24] ;  /* 0x000d240001007983 */ /* 0x000ea20000300800 */
[----:B------:R-:W-:-:S03]  /*38d70*/  ULDC UR4, c[0x0][0x22c] ;  /* 0x00008b0000047ab9 */ /* 0x000fc60000000800 */
[----:B------:R1:W-:Y:S01]  /*38d80*/  @P2 STG.E desc[UR44][R8.64], R72 ;  /* 0x0000004808002986 */ /* 0x0003e2000c10192c */
[CC--:B------:R-:W-:Y:S01]  /*38d90*/  LEA R12, P2, R19.reuse, R2.reuse, 0x2 ;  /* 0x00000002130c7211 */ /* 0x0c0fe200078410ff */
[C---:B------:R-:W-:Y:S02]  /*38da0*/  IMAD R17, R252.reuse, 0x2, R19 ;  /* 0x00000002fc117824 */ /* 0x040fe400078e0213 */
[----:B------:R4:W-:Y:S01]  /*38db0*/  @P6 STG.E desc[UR44][R10.64], R73 ;  /* 0x000000490a006986 */ /* 0x0009e2000c10192c */
[----:B------:R-:W-:Y:S01]  /*38dc0*/  LEA.HI.X.SX32 R13, R19, R3, 0x2, P2 ;  /* 0x00000003130d7211 */ /* 0x000fe200010f16ff */
[----:B------:R-:W-:Y:S01]  /*38dd0*/  IMAD R19, R252, 0x2, R17 ;  /* 0x00000002fc137824 */ /* 0x000fe200078e0211 */
[----:B---3--:R-:W-:-:S03]  /*38de0*/  LEA R14, P6, R17, R2, 0x2 ;  /* 0x00000002110e7211 */ /* 0x008fc600078c10ff */
[----:B------:R3:W-:Y:S01]  /*38df0*/  @P1 STG.E desc[UR44][R12.64], R74 ;  /* 0x0000004a0c001986 */ /* 0x0007e2000c10192c */
[-C--:B------:R-:W-:Y:S01]  /*38e00*/  LEA.HI.X.SX32 R15, R17, R3.reuse, 0x2, P6 ;  /* 0x00000003110f7211 */ /* 0x080fe200030f16ff */
[----:B------:R-:W-:Y:S01]  /*38e10*/  IMAD R17, R252, 0x2, R19 ;  /* 0x00000002fc117824 */ /* 0x000fe200078e0213 */
[CC--:B-1----:R-:W-:Y:S02]  /*38e20*/  LEA R8, P1, R19.reuse, R2.reuse, 0x2 ;  /* 0x0000000213087211 */ /* 0x0c2fe400078210ff */
[----:B----4-:R-:W-:Y:S01]  /*38e30*/  ISETP.LT.AND P2, PT, R18, UR4, !P0 ;  /* 0x0000000412007c0c */ /* 0x010fe2000c741270 */
[----:B------:R-:W-:Y:S01]  /*38e40*/  ULDC UR4, c[0x0][0x22c] ;  /* 0x00008b0000047ab9 */ /* 0x000fe20000000800 */
[----:B------:R-:W4:Y:S01]  /*38e50*/  LDL.LU R18, [R1+0xd14] ;  /* 0x000d140001127983 */ /* 0x000f220000300800 */
[----:B------:R-:W-:Y:S01]  /*38e60*/  LEA.HI.X.SX32 R9, R19, R3, 0x2, P1 ;  /* 0x0000000313097211 */ /* 0x000fe200008f16ff */
[----:B------:R-:W-:Y:S02]  /*38e70*/  IMAD R19, R252, 0x2, R17 ;  /* 0x00000002fc137824 */ /* 0x000fe400078e0211 */
[----:B------:R1:W-:Y:S01]  /*38e80*/  @P5 STG.E desc[UR44][R14.64], R75 ;  /* 0x0000004b0e005986 */ /* 0x0003e2000c10192c */
[----:B------:R-:W-:-:S03]  /*38e90*/  LEA R10, P5, R17, R2, 0x2 ;  /* 0x00000002110a7211 */ /* 0x000fc600078a10ff */
[----:B------:R1:W-:Y:S01]  /*38ea0*/  @P4 STG.E desc[UR44][R8.64], R76 ;  /* 0x0000004c08004986 */ /* 0x0003e2000c10192c */
[----:B---3--:R-:W-:Y:S02]  /*38eb0*/  LEA R12, P4, R19, R2, 0x2 ;  /* 0x00000002130c7211 */ /* 0x008fe400078810ff */
[-C--:B------:R-:W-:Y:S02]  /*38ec0*/  LEA.HI.X.SX32 R11, R17, R3.reuse, 0x2, P5 ;  /* 0x00000003110b7211 */ /* 0x080fe400028f16ff */
[----:B------:R-:W-:Y:S02]  /*38ed0*/  LEA.HI.X.SX32 R13, R19, R3, 0x2, P4 ;  /* 0x00000003130d7211 */ /* 0x000fe400020f16ff */
[----:B------:R-:W-:Y:S01]  /*38ee0*/  ISETP.LT.AND P6, PT, R16, UR4, !P0 ;  /* 0x0000000410007c0c */ /* 0x000fe2000c7c1270 */
[----:B------:R-:W-:Y:S01]  /*38ef0*/  ULDC UR4, c[0x0][0x22c] ;  /* 0x00008b0000047ab9 */ /* 0x000fe20000000800 */
[----:B------:R-:W3:Y:S01]  /*38f00*/  LDL.LU R16, [R1+0xd0c] ;  /* 0x000d0c0001107983 */ /* 0x000ee20000300800 */
[----:B------:R-:W-:Y:S01]  /*38f10*/  ISETP.LT.AND P1, PT, R21, UR4, !P0 ;  /* 0x0000000415007c0c */ /* 0x000fe2000c721270 */
[----:B------:R-:W-:-:S02]  /*38f20*/  ULDC UR4, c[0x0][0x22c] ;  /* 0x00008b0000047ab9 */ /* 0x000fc40000000800 */
[----:B------:R-:W3:Y:S01]  /*38f30*/  LDL.LU R21, [R1+0xd00] ;  /* 0x000d000001157983 */ /* 0x000ee20000300800 */
[----:B------:R-:W-:Y:S01]  /*38f40*/  ISETP.LT.AND P5, PT, R20, UR4, !P0 ;  /* 0x0000000414007c0c */ /* 0x000fe2000c7a1270 */
[----:B------:R-:W-:Y:S02]  /*38f50*/  ULDC UR4, c[0x0][0x22c] ;  /* 0x00008b0000047ab9 */ /* 0x000fe40000000800 */
[----:B------:R-:W3:Y:S01]  /*38f60*/  LDL.LU R20, [R1+0xcfc] ;  /* 0x000cfc0001147983 */ /* 0x000ee20000300800 */
[----:B--2---:R-:W-:Y:S01]  /*38f70*/  ISETP.LT.AND P4, PT, R0, UR4, !P0 ;  /* 0x0000000400007c0c */ /* 0x004fe2000c781270 */
[C---:B------:R-:W-:Y:S02]  /*38f80*/  IMAD R17, R252.reuse, 0x2, R19 ;  /* 0x00000002fc117824 */ /* 0x040fe400078e0213 */
[----:B------:R-:W2:Y:S01]  /*38f90*/  LDL.LU R0, [R1+0xcf0] ;  /* 0x000cf00001007983 */ /* 0x000ea20000300800 */
[----:B------:R-:W-:Y:S01]  /*38fa0*/  ULDC UR4, c[0x0][0x22c] ;  /* 0x00008b0000047ab9 */ /* 0x000fe20000000800 */
[----:B------:R-:W-:-:S02]  /*38fb0*/  IMAD R19, R252, 0x2, R17 ;  /* 0x00000002fc137824 */ /* 0x000fc400078e0211 */
[----:B------:R4:W-:Y:S01]  /*38fc0*/  @P3 STG.E desc[UR44][R10.64], R77 ;  /* 0x0000004d0a003986 */ /* 0x0009e2000c10192c */
[----:B-1----:R-:W-:-:S03]  /*38fd0*/  LEA R14, P3, R17, R2, 0x2 ;  /* 0x00000002110e7211 */ /* 0x002fc600078610ff */
[----:B------:R1:W-:Y:S01]  /*38fe0*/  @P2 STG.E desc[UR44][R12.64], R78 ;  /* 0x0000004e0c002986 */ /* 0x0003e2000c10192c */
[----:B------:R-:W-:Y:S01]  /*38ff0*/  LEA.HI.X.SX32 R15, R17, R3, 0x2, P3 ;  /* 0x00000003110f7211 */ /* 0x000fe200018f16ff */
[----:B------:R-:W-:Y:S01]  /*39000*/  IMAD R17, R252, 0x2, R19 ;  /* 0x00000002fc117824 */ /* 0x000fe200078e0213 */
[----:B------:R-:W-:-:S03]  /*39010*/  LEA R8, P2, R19, R2, 0x2 ;  /* 0x0000000213087211 */ /* 0x000fc600078410ff */
[----:B------:R1:W-:Y:S01]  /*39020*/  @P6 STG.E desc[UR44][R14.64], R79 ;  /* 0x0000004f0e006986 */ /* 0x0003e2000c10192c */
[----:B------:R-:W-:Y:S02]  /*39030*/  LEA.HI.X.SX32 R9, R19, R3, 0x2, P2 ;  /* 0x0000000313097211 */ /* 0x000fe400010f16ff */
[C---:B----4-:R-:W-:Y:S02]  /*39040*/  LEA R10, P6, R17.reuse, R2, 0x2 ;  /* 0x00000002110a7211 */ /* 0x050fe400078c10ff */
[----:B------:R-:W-:Y:S02]  /*39050*/  LEA R19, R252, R17, 0x1 ;  /* 0x00000011fc137211 */ /* 0x000fe400078e08ff */
[----:B------:R-:W-:Y:S01]  /*39060*/  ISETP.LT.AND P3, PT, R18, UR4, !P0 ;  /* 0x0000000412007c0c */ /* 0x000fe2000c761270 */
[----:B------:R-:W-:Y:S01]  /*39070*/  ULDC UR4, c[0x0][0x22c] ;  /* 0x00008b0000047ab9 */ /* 0x000fe20000000800 */
[----:B------:R-:W4:Y:S01]  /*39080*/  LDL.LU R18, [R1+0xce4] ;  /* 0x000ce40001127983 */ /* 0x000f220000300800 */
[----:B------:R-:W-:Y:S01]  /*39090*/  LEA.HI.X.SX32 R11, R17, R3, 0x2, P6 ;  /* 0x00000003110b7211 */ /* 0x000fe200030f16ff */
[----:B------:R-:W-:-:S02]  /*390a0*/  IMAD R17, R252, 0x2, R19 ;  /* 0x00000002fc117824 */ /* 0x000fc400078e0213 */
[----:B------:R2:W-:Y:S01]  /*390b0*/  @P1 STG.E desc[UR44][R8.64], R80 ;  /* 0x0000005008001986 */ /* 0x0005e2000c10192c */
[----:B-1----:R-:W-:-:S03]  /*390c0*/  LEA R12, P1, R19, R2, 0x2 ;  /* 0x00000002130c7211 */ /* 0x002fc600078210ff */
[----:B------:R1:W-:Y:S01]  /*390d0*/  @P5 STG.E desc[UR44][R10.64], R81 ;  /* 0x000000510a005986 */ /* 0x0003e2000c10192c */
[----:B------:R-:W-:Y:S02]  /*390e0*/  LEA R14, P5, R17, R2, 0x2 ;  /* 0x00000002110e7211 */ /* 0x000fe400078a10ff */
[-C--:B------:R-:W-:Y:S02]  /*390f0*/  LEA.HI.X.SX32 R13, R19, R3.reuse, 0x2, P1 ;  /* 0x00000003130d7211 */ /* 0x080fe400008f16ff */
[----:B------:R-:W-:Y:S02]  /*39100*/  LEA.HI.X.SX32 R15, R17, R3, 0x2, P5 ;  /* 0x00000003110f7211 */ /* 0x000fe400028f16ff */
[----:B---3--:R-:W-:Y:S01]  /*39110*/  ISETP.LT.AND P2, PT, R16, UR4, !P0 ;  /* 0x0000000410007c0c */ /* 0x008fe2000c741270 */
        /* <DEDUP_REMOVED lines=9> */
[----:B------:R-:W-:Y:S02]  /*391b0*/  IMAD R19, R252, 0x2, R17 ;  /* 0x00000002fc137824 */ /* 0x000fe400078e0211 */
        /* <DEDUP_REMOVED lines=8> */
[----:B-1----:R-:W-:-:S03]  /*39240*/  LEA R10, P3, R17, R2, 0x2 ;  /* 0x00000002110a7211 */ /* 0x002fc600078610ff */
[----:B------:R1:W-:Y:S01]  /*39250*/  @P2 STG.E desc[UR44][R8.64], R84 ;  /* 0x0000005408002986 */ /* 0x0003e2000c10192c */
[-C--:B------:R-:W-:Y:S01]  /*39260*/  LEA.HI.X.SX32 R11, R17, R3.reuse, 0x2, P3 ;  /* 0x00000003110b7211 */ /* 0x080fe200018f16ff */
[----:B------:R-:W-:Y:S01]  /*39270*/  IMAD R17, R252, 0x2, R19 ;  /* 0x00000002fc117824 */ /* 0x000fe200078e0213 */
[CC--:B----4-:R-:W-:Y:S02]  /*39280*/  LEA R12, P2, R19.reuse, R2.reuse, 0x2 ;  /* 0x00000002130c7211 */ /* 0x0d0fe400078410ff */
[----:B------:R-:W-:Y:S01]  /*39290*/  ISETP.LT.AND P4, PT, R18, UR4, !P0 ;  /* 0x0000000412007c0c */ /* 0x000fe2000c781270 */
[----:B------:R-:W-:Y:S01]  /*392a0*/  ULDC UR4, c[0x0][0x22c] ;  /* 0x00008b0000047ab9 */ /* 0x000fe20000000800 */
[----:B------:R-:W4:Y:S01]  /*392b0*/  LDL.LU R18, [R1+0xcb0] ;  /* 0x000cb00001127983 */ /* 0x000f220000300800 */
[----:B------:R-:W-:Y:S01]  /*392c0*/  LEA.HI.X.SX32 R13, R19, R3, 0x2, P2 ;  /* 0x00000003130d7211 */ /* 0x000fe200010f16ff */
[----:B------:R-:W-:Y:S02]  /*392d0*/  IMAD R19, R252, 0x2, R17 ;  /* 0x00000002fc137824 */ /* 0x000fe400078e0211 */
[----:B------:R2:W-:Y:S01]  /*392e0*/  @P6 STG.E desc[UR44][R10.64], R85 ;  /* 0x000000550a006986 */ /* 0x0005e2000c10192c */
[----:B------:R-:W-:-:S03]  /*392f0*/  LEA R14, P6, R17, R2, 0x2 ;  /* 0x00000002110e7211 */ /* 0x000fc600078c10ff */
[----:B------:R2:W-:Y:S01]  /*39300*/  @P1 STG.E desc[UR44][R12.64], R86 ;  /* 0x000000560c001986 */ /* 0x0005e2000c10192c */
[----:B-1----:R-:W-:Y:S02]  /*39310*/  LEA R8, P1, R19, R2, 0x2 ;  /* 0x0000000213087211 */ /* 0x002fe400078210ff */
        /* <DEDUP_REMOVED lines=19> */
[----:B------:R-:W-:Y:S02]  /*39450*/  LEA.HI.X.SX32 R11, R17, R3, 0x2, P5 ;  /* 0x00000003110b7211 */ /* 0x000fe400028f16ff */
[----:B------:R-:W-:Y:S02]  /*39460*/  LEA R17, R252, R19, 0x1 ;  /* 0x00000013fc117211 */ /* 0x000fe400078e08ff */
[-C--:B------:R-:W-:Y:S01]  /*39470*/  LEA R12, P4, R19, R2.reuse, 0x2 ;  /* 0x00000002130c7211 */ /* 0x080fe200078810ff */
[----:B------:R4:W-:Y:S01]  /*39480*/  @P3 STG.E desc[UR44][R10.64], R89 ;  /* 0x000000590a003986 */ /* 0x0009e2000c10192c */
[----:B-1----:R-:W-:-:S02]  /*39490*/  LEA R14, P3, R17, R2, 0x2 ;  /* 0x00000002110e7211 */ /* 0x002fc400078610ff */
[-C--:B------:R-:W-:Y:S01]  /*394a0*/  LEA.HI.X.SX32 R13, R19, R3.reuse, 0x2, P4 ;  /* 0x00000003130d7211 */ /* 0x080fe200020f16ff */
[----:B------:R-:W-:Y:S01]  /*394b0*/  IMAD R19, R252, 0x2, R17 ;  /* 0x00000002fc137824 */ /* 0x000fe200078e0211 */
[----:B------:R-:W-:Y:S02]  /*394c0*/  LEA.HI.X.SX32 R15, R17, R3, 0x2, P3 ;  /* 0x00000003110f7211 */ /* 0x000fe400018f16ff */
[----:B----4-:R-:W-:Y:S01]  /*394d0*/  ISETP.LT.AND P5, PT, R18, UR4, !P0 ;  /* 0x0000000412007c0c */ /* 0x010fe2000c7a1270 */
[----:B------:R-:W-:Y:S01]  /*394e0*/  ULDC UR4, c[0x0][0x22c] ;  /* 0x00008b0000047ab9 */ /* 0x000fe20000000800 */
[----:B------:R-:W4:Y:S01]  /*394f0*/  LDL.LU R18, [R1+0xc88] ;  /* 0x000c880001127983 */ /* 0x000f220000300800 */
[----:B------:R-:W-:-:S03]  /*39500*/  IMAD R17, R252, 0x2, R19 ;  /* 0x00000002fc117824 */ /* 0x000fc600078e0213 */
[----:B------:R1:W-:Y:S01]  /*39510*/  @P2 STG.E desc[UR44][R12.64], R90 ;  /* 0x0000005a0c002986 */ /* 0x0003e2000c10192c */
[----:B------:R-:W-:-:S03]  /*39520*/  LEA R8, P2, R19, R2, 0x2 ;  /* 0x0000000213087211 */ /* 0x000fc600078410ff */
        /* <DEDUP_REMOVED lines=18> */
[CC--:B-1----:R-:W-:Y:S01]  /*39650*/  LEA R12, P1, R19.reuse, R2.reuse, 0x2 ;  /* 0x00000002130c7211 */ /* 0x0c2fe200078210ff */
[C---:B------:R-:W-:Y:S02]  /*39660*/  IMAD R17, R252.reuse, 0x2, R19 ;  /* 0x00000002fc117824 */ /* 0x040fe400078e0213 */
[----:B------:R1:W-:Y:S01]  /*39670*/  @P5 STG.E desc[UR44][R10.64], R93 ;  /* 0x0000005d0a005986 */ /* 0x0003e2000c10192c */
[----:B------:R-:W-:Y:S01]  /*39680*/  LEA.HI.X.SX32 R13, R19, R3, 0x2, P1 ;  /* 0x00000003130d7211 */ /* 0x000fe200008f16ff */
[----:B------:R-:W-:Y:S01]  /*39690*/  IMAD R19, R252, 0x2, R17 ;  /* 0x00000002fc137824 */ /* 0x000fe200078e0211 */
[----:B------:R-:W-:-:S03]  /*396a0*/  LEA R14, P5, R17, R2, 0x2 ;  /* 0x00000002110e7211 */ /* 0x000fc600078a10ff */
[----:B------:R1:W-:Y:S01]  /*396b0*/  @P4 STG.E desc[UR44][R12.64], R94 ;  /* 0x0000005e0c004986 */ /* 0x0003e2000c10192c */
[----:B------:R-:W-:Y:S01]  /*396c0*/  LEA.HI.X.SX32 R15, R17, R3, 0x2, P5 ;  /* 0x00000003110f7211 */ /* 0x000fe200028f16ff */
[----:B------:R-:W-:Y:S01]  /*396d0*/  IMAD R17, R252, 0x2, R19 ;  /* 0x00000002fc117824 */ /* 0x000fe200078e0213 */
[----:B----4-:R-:W-:-:S04]  /*396e0*/  LEA R8, P4, R19, R2, 0x2 ;  /* 0x0000000213087211 */ /* 0x010fc800078810ff */
[----:B------:R-:W-:Y:S02]  /*396f0*/  LEA.HI.X.SX32 R9, R19, R3, 0x2, P4 ;  /* 0x0000000313097211 */ /* 0x000fe400020f16ff */
[----:B------:R-:W-:Y:S01]  /*39700*/  ISETP.LT.AND P1, PT, R18, UR4, !P0 ;  /* 0x0000000412007c0c */ /* 0x000fe2000c721270 */
[----:B------:R-:W-:Y:S01]  /*39710*/  ULDC UR4, c[0x0][0x22c] ;  /* 0x00008b0000047ab9 */ /* 0x000fe20000000800 */
[----:B------:R-:W4:Y:S01]  /*39720*/  LDL.LU R18, [R1+0xc60] ;  /* 0x000c600001127983 */ /* 0x000f220000300800 */
[----:B------:R-:W-:-:S03]  /*39730*/  IMAD R19, R252, 0x2, R17 ;  /* 0x00000002fc137824 */ /* 0x000fc600078e0211 */
        /* <DEDUP_REMOVED lines=20> */
[CC--:B------:R-:W-:Y:S02]  /*39880*/  LEA R14, P6, R17.reuse, R2.reuse, 0x2 ;  /* 0x00000002110e7211 */ /* 0x0c0fe400078c10ff */
[C---:B------:R-:W-:Y:S01]  /*39890*/  LEA R19, R252.reuse, R17, 0x1 ;  /* 0x00000011fc137211 */ /* 0x040fe200078e08ff */
[----:B------:R4:W-:Y:S01]  /*398a0*/  @P1 STG.E desc[UR44][R12.64], R98 ;  /* 0x000000620c001986 */ /* 0x0009e2000c10192c */
[-C--:B------:R-:W-:Y:S02]  /*398b0*/  LEA.HI.X.SX32 R15, R17, R3.reuse, 0x2, P6 ;  /* 0x00000003110f7211 */ /* 0x080fe400030f16ff */
[CC--:B-1----:R-:W-:Y:S01]  /*398c0*/  LEA R8, P1, R19.reuse, R2.reuse, 0x2 ;  /* 0x0000000213087211 */ /* 0x0c2fe200078210ff */
[C---:B------:R-:W-:Y:S02]  /*398d0*/  IMAD R17, R252.reuse, 0x2, R19 ;  /* 0x00000002fc117824 */ /* 0x040fe400078e0213 */
[----:B------:R1:W-:Y:S01]  /*398e0*/  @P5 STG.E desc[UR44][R14.64], R99 ;  /* 0x000000630e005986 */ /* 0x0003e2000c10192c */
[----:B------:R-:W-:Y:S01]  /*398f0*/  LEA.HI.X.SX32 R9, R19, R3, 0x2, P1 ;  /* 0x0000000313097211 */ /* 0x000fe200008f16ff */
[----:B------:R-:W-:Y:S01]  /*39900*/  IMAD R19, R252, 0x2, R17 ;  /* 0x00000002fc137824 */ /* 0x000fe200078e0211 */
[----:B------:R-:W-:-:S04]  /*39910*/  LEA R10, P5, R17, R2, 0x2 ;  /* 0x00000002110a7211 */ /* 0x000fc800078a10ff */
        /* <DEDUP_REMOVED lines=34> */
[----:B-1----:R-:W-:-:S04]  /*39b40*/  LEA R12, P1, R19, R2, 0x2 ;  /* 0x00000002130c7211 */ /* 0x002fc800078210ff */
        /* <DEDUP_REMOVED lines=20> */
[----:B--2---:R-:W-:Y:S02]  /*39c90*/  ISETP.LT.AND P4, PT, R0, UR4, !P0 ;  /* 0x0000000400007c0c */ /* 0x004fe4000c781270 */
[----:B------:R-:W-:Y:S01]  /*39ca0*/  LEA R17, R252, R19, 0x1 ;  /* 0x00000013fc117211 */ /* 0x000fe200078e08ff */
        /* <DEDUP_REMOVED lines=52> */
[----:B------:R-:W-:-:S03]  /*39ff0*/  LEA R19, R252, R17, 0x1 ;  /* 0x00000011fc137211 */ /* 0x000fc600078e08ff */
        /* <DEDUP_REMOVED lines=63> */
[----:B------:R-:W-:Y:S02]  /*3a3f0*/  LEA R17, R252, R19, 0x1 ;  /* 0x00000013fc117211 */ /* 0x000fe400078e08ff */
[CC--:B----4-:R-:W-:Y:S01]  /*3a400*/  LEA R12, P4, R19.reuse, R2.reuse, 0x2 ;  /* 0x00000002130c7211 */ /* 0x0d0fe200078810ff */
        /* <DEDUP_REMOVED lines=25> */
[CC--:B----4-:R-:W-:Y:S01]  /*3a5a0*/  LEA R10, P6, R17.reuse, R2.reuse, 0x2 ;  /* 0x00000002110a7211 */ /* 0x0d0fe200078c10ff */
        /* <DEDUP_REMOVED lines=10> */
[----:B------:R-:W-:Y:S01]  /*3a650*/  ISETP.LT.AND P6, PT, R18, UR4, !P0 ;  /* 0x0000000412007c0c */ /* 0x000fe2000c7c1270 */
[----:B------:R-:W-:Y:S01]  /*3a660*/  ULDC UR4, c[0x0][0x22c] ;  /* 0x00008b0000047ab9 */ /* 0x000fe20000000800 */
[----:B------:R-:W2:Y:S01]  /*3a670*/  LDL.LU R18, [R1+0xb70] ;  /* 0x000b700001127983 */ /* 0x000ea20000300800 */
[----:B------:R-:W-:-:S03]  /*3a680*/  IMAD R17, R252, 0x2, R19 ;  /* 0x00000002fc117824 */ /* 0x000fc600078e0213 */
[----:B------:R2:W-:Y:S01]  /*3a690*/  @P4 STG.E desc[UR44][R12.64], R130 ;  /* 0x000000820c004986 */ /* 0x0005e2000c10192c */
[----:B----4-:R-:W-:-:S03]  /*3a6a0*/  LEA R8, P4, R19, R2, 0x2 ;  /* 0x0000000213087211 */ /* 0x010fc600078810ff */
        /* <DEDUP_REMOVED lines=22> */
[C---:B----4-:R-:W-:Y:S02]  /*3a810*/  LEA R14, P6, R17.reuse, R2, 0x2 ;  /* 0x00000002110e7211 */ /* 0x050fe400078c10ff */
[----:B------:R-:W-:Y:S01]  /*3a820*/  LEA R19, R252, R17, 0x1 ;  /* 0x00000011fc137211 */ /* 0x000fe200078e08ff */
[----:B------:R4:W-:Y:S01]  /*3a830*/  @P1 STG.E desc[UR44][R12.64], R134 ;  /* 0x000000860c001986 */ /* 0x0009e2000c10192c */
[----:B------:R-:W-:-:S02]  /*3a840*/  LEA.HI.X.SX32 R15, R17, R3, 0x2, P6 ;  /* 0x00000003110f7211 */ /* 0x000fc400030f16ff */
[----:B-1----:R-:W-:Y:S01]  /*3a850*/  LEA R8, P1, R19, R2, 0x2 ;  /* 0x0000000213087211 */ /* 0x002fe200078210ff */
[----:B------:R-:W-:-:S03]  /*3a860*/  IMAD R17, R252, 0x2, R19 ;  /* 0x00000002fc117824 */ /* 0x000fc600078e0213 */
[----:B------:R-:W-:Y:S02]  /*3a870*/  LEA.HI.X.SX32 R9, R19, R3, 0x2, P1 ;  /* 0x0000000313097211 */ /* 0x000fe400008f16ff */
[----:B------:R-:W-:Y:S01]  /*3a880*/  ISETP.LT.AND P2, PT, R18, UR4, !P0 ;  /* 0x0000000412007c0c */ /* 0x000fe2000c741270 */
[----:B------:R-:W-:Y:S01]  /*3a890*/  ULDC UR4, c[0x0][0x22c] ;  /* 0x00008b0000047ab9 */ /* 0x000fe20000000800 */
[----:B------:R-:W2:Y:S01]  /*3a8a0*/  LDL.LU R18, [R1+0xb5c] ;  /* 0x000b5c0001127983 */ /* 0x000ea20000300800 */
[----:B------:R-:W-:-:S03]  /*3a8b0*/  IMAD R19, R252, 0x2, R17 ;  /* 0x00000002fc137824 */ /* 0x000fc600078e0211 */
[----:B------:R1:W-:Y:S01]  /*3a8c0*/  @P5 STG.E desc[UR44][R14.64], R135 ;  /* 0x000000870e005986 */ /* 0x0003e2000c10192c */
[----:B------:R-:W-:-:S03]  /*3a8d0*/  LEA R10, P5, R17, R2, 0x2 ;  /* 0x00000002110a7211 */ /* 0x000fc600078a10ff */
[----:B------:R1:W-:Y:S01]  /*3a8e0*/  @P4 STG.E desc[UR44][R8.64], R136 ;  /* 0x0000008808004986 */ /* 0x0003e2000c10192c */
[----:B----4-:R-:W-:Y:S02]  /*3a8f0*/  LEA R12, P4, R19, R2, 0x2 ;  /* 0x00000002130c7211 */ /* 0x010fe400078810ff */
[-C--:B------:R-:W-:Y:S02]  /*3a900*/  LEA.HI.X.SX32 R11, R17, R3.reuse, 0x2, P5 ;  /* 0x00000003110b7211 */ /* 0x080fe400028f16ff */
[----:B------:R-:W-:Y:S02]  /*3a910*/  LEA.HI.X.SX32 R13, R19, R3, 0x2, P4 ;  /* 0x00000003130d7211 */ /* 0x000fe400020f16ff */
[----:B---3--:R-:W-:Y:S01]  /*3a920*/  ISETP.LT.AND P6, PT, R16, UR4, !P0 ;  /* 0x0000000410007c0c */ /* 0x008fe2000c7c1270 */
[----:B------:R-:W-:Y:S01]  /*3a930*/  ULDC UR4, c[0x0][0x22c] ;  /* 0x00008b0000047ab9 */ /* 0x000fe20000000800 */
[----:B------:R-:W3:Y:S01]  /*3a940*/  LDL.LU R16, [R1+0xb58] ;  /* 0x000b580001107983 */ /* 0x000ee20000300800 */
[----:B------:R-:W-:Y:S01]  /*3a950*/  ISETP.LT.AND P1, PT, R21, UR4, !P0 ;  /* 0x0000000415007c0c */ /* 0x000fe2000c721270 */
[----:B------:R-:W-:-:S02]  /*3a960*/  ULDC UR4, c[0x0][0x22c] ;  /* 0x00008b0000047ab9 */ /* 0x000fc40000000800 */
[----:B------:R-:W4:Y:S01]  /*3a970*/  LDL.LU R21, [R1+0xb54] ;  /* 0x000b540001157983 */ /* 0x000f220000300800 */
[----:B------:R-:W-:Y:S01]  /*3a980*/  ISETP.LT.AND P5, PT, R20, UR4, !P0 ;  /* 0x0000000414007c0c */ /* 0x000fe2000c7a1270 */
[----:B------:R-:W-:Y:S02]  /*3a990*/  ULDC UR4, c[0x0][0x22c] ;  /* 0x00008b0000047ab9 */ /* 0x000fe40000000800 */
[----:B------:R-:W4:Y:S01]  /*3a9a0*/  LDL.LU R20, [R1+0xb50] ;  /* 0x000b500001147983 */ /* 0x000f220000300800 */
[----:B--2---:R-:W-:Y:S01]  /*3a9b0*/  ISETP.LT.AND P4, PT, R0, UR4, !P0 ;  /* 0x0000000400007c0c */ /* 0x004fe2000c781270 */
[----:B------:R-:W-:Y:S02]  /*3a9c0*/  IMAD R17, R252, 0x2, R19 ;  /* 0x00000002fc117824 */ /* 0x000fe400078e0213 */
[----:B------:R-:W2:Y:S01]  /*3a9d0*/  LDL.LU R0, [R1+0xb4c] ;  /* 0x000b4c0001007983 */ /* 0x000ea20000300800 */
[----:B------:R-:W-:-:S03]  /*3a9e0*/  ULDC UR4, c[0x0][0x22c] ;  /* 0x00008b0000047ab9 */ /* 0x000fc60000000800 */
[----:B------:R1:W-:Y:S02]  /*3a9f0*/  @P3 STG.E desc[UR44][R10.64], R137 ;  /* 0x000000890a003986 */ /* 0x0003e4000c10192c */
[----:B-1----:R-:W-:Y:S01]  /*3aa00*/  LEA R14, P3, R17, R2, 0x2 ;  /* 0x00000002110e7211 */ /* 0x002fe200078610ff */
[----:B------:R-:W-:-:S03]  /*3aa10*/  IMAD R19, R252, 0x2, R17 ;  /* 0x00000002fc137824 */ /* 0x000fc600078e0211 */
[----:B------:R-:W-:Y:S01]  /*3aa20*/  LEA.HI.X.SX32 R15, R17, R3, 0x2, P3 ;  /* 0x00000003110f7211 */ /* 0x000fe200018f16ff */
[----:B------:R-:W-:Y:S01]  /*3aa30*/  IMAD R17, R252, 0x2, R19 ;  /* 0x00000002fc117824 */ /* 0x000fe200078e0213 */
[----:B------:R1:W-:Y:S01]  /*3aa40*/  @P2 STG.E desc[UR44][R12.64], R138 ;  /* 0x0000008a0c002986 */ /* 0x0003e2000c10192c */
[----:B------:R-:W-:-:S03]  /*3aa50*/  LEA R8, P2, R19, R2, 0x2 ;  /* 0x0000000213087211 */ /* 0x000fc600078410ff */
[----:B------:R2:W-:Y:S01]  /*3aa60*/  @P6 STG.E desc[UR44][R14.64], R139 ;  /* 0x0000008b0e006986 */ /* 0x0005e2000c10192c */
[----:B------:R-:W-:Y:S02]  /*3aa70*/  LEA R10, P6, R17, R2, 0x2 ;  /* 0x00000002110a7211 */ /* 0x000fe400078c10ff */
[-C--:B------:R-:W-:Y:S01]  /*3aa80*/  LEA.HI.X.SX32 R9, R19, R3.reuse, 0x2, P2 ;  /* 0x0000000313097211 */ /* 0x080fe200010f16ff */
[----:B------:R-:W-:Y:S01]  /*3aa90*/  IMAD R19, R252, 0x2, R17 ;  /* 0x00000002fc137824 */ /* 0x000fe200078e0211 */
[----:B------:R-:W-:Y:S02]  /*3aaa0*/  LEA.HI.X.SX32 R11, R17, R3, 0x2, P6 ;  /* 0x00000003110b7211 */ /* 0x000fe400030f16ff */
[----:B------:R-:W-:Y:S01]  /*3aab0*/  ISETP.LT.AND P3, PT, R18, UR4, !P0 ;  /* 0x0000000412007c0c */ /* 0x000fe2000c761270 */
[----:B------:R2:W-:Y:S01]  /*3aac0*/  @P1 STG.E desc[UR44][R8.64], R140 ;  /* 0x0000008c08001986 */ /* 0x0005e2000c10192c */
[----:B------:R-:W-:-:S03]  /*3aad0*/  ULDC UR4, c[0x0][0x22c] ;  /* 0x00008b0000047ab9 */ /* 0x000fc60000000800 */
[----:B------:R2:W-:Y:S01]  /*3aae0*/  @P5 STG.E desc[UR44][R10.64], R141 ;  /* 0x0000008d0a005986 */ /* 0x0005e2000c10192c */
[----:B-1----:R-:W-:-:S03]  /*3aaf0*/  LEA R12, P5, R19, R2, 0x2 ;  /* 0x00000002130c7211 */ /* 0x002fc600078a10ff */
[----:B------:R-:W2:Y:S01]  /*3ab00*/  LDL.LU R18, [R1+0xb48] ;  /* 0x000b480001127983 */ /* 0x000ea20000300800 */
[----:B------:R-:W-:-:S05]  /*3ab10*/  LEA.HI.X.SX32 R13, R19, R3, 0x2, P5 ;  /* 0x00000003130d7211 */ /* 0x000fca00028f16ff */
[----:B------:R1:W-:Y:S01]  /*3ab20*/  @P4 STG.E desc[UR44][R12.64], R142 ;  /* 0x0000008e0c004986 */ /* 0x0003e2000c10192c */
[----:B---3--:R-:W-:Y:S01]  /*3ab30*/  ISETP.LT.AND P2, PT, R16, UR4, !P0 ;  /* 0x0000000410007c0c */ /* 0x008fe2000c741270 */
[----:B------:R-:W-:Y:S02]  /*3ab40*/  ULDC UR4, c[0x0][0x22c] ;  /* 0x00008b0000047ab9 */ /* 0x000fe40000000800 */
[----:B------:R-:W3:Y:S01]  /*3ab50*/  LDL.LU R16, [R1+0xb44] ;  /* 0x000b440001107983 */ /* 0x000ee20000300800 */
[----:B----4-:R-:W-:Y:S01]  /*3ab60*/  ISETP.LT.AND P1, PT, R21, UR4, !P0 ;  /* 0x0000000415007c0c */ /* 0x010fe2000c721270 */
[----:B------:R-:W-:Y:S02]  /*3ab70*/  ULDC UR4, c[0x0][0x22c] ;  /* 0x00008b0000047ab9 */ /* 0x000fe40000000800 */
[----:B------:R-:W-:Y:S01]  /*3ab80*/  ISETP.LT.AND P5, PT, R20, UR4, !P0 ;  /* 0x0000000414007c0c */ /* 0x000fe2000c7a1270 */
[----:B------:R-:W-:Y:S01]  /*3ab90*/  ULDC UR4, c[0x0][0x22c] ;  /* 0x00008b0000047ab9 */ /* 0x000fe20000000800 */
[----:B------:R-:W4:Y:S01]  /*3aba0*/  LDL.LU R20, [R1+0xb40] ;  /* 0x000b400001147983 */ /* 0x000f220000300800 */
[----:B------:R-:W1:Y:S01]  /*3abb0*/  S2R R151, SR_TID.X ;  /* 0x0000000000977919 */ /* 0x000e620000002100 */
[----:B--2---:R-:W-:Y:S01]  /*3abc0*/  ISETP.LT.AND P4, PT, R0, UR4, !P0 ;  /* 0x0000000400007c0c */ /* 0x004fe2000c781270 */
[C---:B------:R-:W-:Y:S01]  /*3abd0*/  IMAD R17, R252.reuse, 0x2, R19 ;  /* 0x00000002fc117824 */ /* 0x040fe200078e0213 */
[----:B------:R-:W2:Y:S01]  /*3abe0*/  LDL.LU R0, [R1+0xeb0] ;  /* 0x000eb00001007983 */ /* 0x000ea20000300800 */
[----:B-1----:R-:W-:Y:S01]  /*3abf0*/  IMAD.SHL.U32 R151, R151, 0x10, RZ ;  /* 0x0000001097977824 */ /* 0x002fe200078e00ff */
[----:B------:R-:W-:Y:S01]  /*3ac00*/  ULDC UR4, c[0x0][0x22c] ;  /* 0x00008b0000047ab9 */ /* 0x000fe20000000800 */
[----:B------:R-:W-:Y:S01]  /*3ac10*/  IMAD R21, R252, 0x2, R17 ;  /* 0x00000002fc157824 */ /* 0x000fe200078e0211 */
[----:B------:R-:W-:-:S02]  /*3ac20*/  LEA R14, P6, R17, R2, 0x2 ;  /* 0x00000002110e7211 */ /* 0x000fc400078c10ff */
[----:B------:R-:W-:Y:S02]  /*3ac30*/  LOP3.LUT R151, R151, 0x7f0, RZ, 0xc0, !PT ;  /* 0x000007f097977812 */ /* 0x000fe400078ec0ff */
[C---:B------:R-:W-:Y:S02]  /*3ac40*/  LEA R19, R252.reuse, R21, 0x1 ;  /* 0x00000015fc137211 */ /* 0x040fe400078e08ff */
[----:B------:R-:W-:Y:S01]  /*3ac50*/  LEA.HI.X.SX32 R15, R17, R3, 0x2, P6 ;  /* 0x00000003110f7211 */ /* 0x000fe200030f16ff */
[----:B------:R-:W1:Y:S02]  /*3ac60*/  LDS.128 R28, [R151+UR7] ;  /* 0x00000007971c7984 */ /* 0x000e640008000c00 */
[C---:B------:R-:W-:Y:S02]  /*3ac70*/  IMAD R17, R252.reuse, 0x2, R19 ;  /* 0x00000002fc117824 */ /* 0x040fe400078e0213 */
[----:B------:R3:W-:Y:S01]  /*3ac80*/  @P3 STG.E desc[UR44][R14.64], R143 ;  /* 0x0000008f0e003986 */ /* 0x0007e2000c10192c */
[-C--:B------:R-:W-:Y:S01]  /*3ac90*/  LEA R8, P3, R21, R2.reuse, 0x2 ;  /* 0x0000000215087211 */ /* 0x080fe200078610ff */
[----:B------:R-:W-:Y:S01]  /*3aca0*/  IMAD R23, R252, 0x2, R17 ;  /* 0x00000002fc177824 */ /* 0x000fe200078e0211 */
[----:B------:R-:W-:-:S02]  /*3acb0*/  LEA R10, P6, R19, R2, 0x2 ;  /* 0x00000002130a7211 */ /* 0x000fc400078c10ff */
[-C--:B------:R-:W-:Y:S01]  /*3acc0*/  LEA.HI.X.SX32 R9, R21, R3.reuse, 0x2, P3 ;  /* 0x0000000315097211 */ /* 0x080fe200018f16ff */
[----:B------:R-:W-:Y:S01]  /*3acd0*/  IMAD R21, R252, 0x2, R23 ;  /* 0x00000002fc157824 */ /* 0x000fe200078e0217 */
[----:B------:R-:W-:-:S03]  /*3ace0*/  LEA.HI.X.SX32 R11, R19, R3, 0x2, P6 ;  /* 0x00000003130b7211 */ /* 0x000fc600030f16ff */
[----:B------:R3:W-:Y:S01]  /*3acf0*/  @P2 STG.E desc[UR44][R8.64], R4 ;  /* 0x0000000408002986 */ /* 0x0007e2000c10192c */
[C---:B------:R-:W-:Y:S01]  /*3ad00*/  IMAD R19, R252.reuse, 0x2, R21 ;  /* 0x00000002fc137824 */ /* 0x040fe200078e0215 */
[-C--:B------:R-:W-:Y:S02]  /*3ad10*/  LEA R12, P6, R17, R2.reuse, 0x2 ;  /* 0x00000002110c7211 */ /* 0x080fe400078c10ff */
[----:B------:R1:W-:Y:S01]  /*3ad20*/  @P1 STG.E desc[UR44][R10.64], R5 ;  /* 0x000000050a001986 */ /* 0x0003e2000c10192c */
[C---:B---3--:R-:W-:Y:S01]  /*3ad30*/  LEA R14, P1, R23.reuse, R2, 0x2 ;  /* 0x00000002170e7211 */ /* 0x048fe200078210ff */
[----:B------:R-:W-:Y:S01]  /*3ad40*/  IMAD R25, R252, 0x2, R19 ;  /* 0x00000002fc197824 */ /* 0x000fe200078e0213 */
[----:B------:R-:W-:Y:S01]  /*3ad50*/  ISETP.LT.AND P3, PT, R18, UR4, !P0 ;  /* 0x0000000412007c0c */ /* 0x000fe2000c761270 */
[----:B------:R-:W-:Y:S01]  /*3ad60*/  ULDC UR4, c[0x0][0x22c] ;  /* 0x00008b0000047ab9 */ /* 0x000fe20000000800 */
[-C--:B------:R-:W-:Y:S01]  /*3ad70*/  LEA.HI.X.SX32 R15, R23, R3.reuse, 0x2, P1 ;  /* 0x00000003170f7211 */ /* 0x080fe200008f16ff */
[----:B------:R-:W-:Y:S01]  /*3ad80*/  IMAD R252, R252, 0x2, R25 ;  /* 0x00000002fcfc7824 */ /* 0x000fe200078e0219 */
[----:B------:R-:W-:-:S02]  /*3ad90*/  LEA.HI.X.SX32 R13, R17, R3, 0x2, P6 ;  /* 0x00000003110d7211 */ /* 0x000fc400030f16ff */
[----:B------:R-:W-:-:S04]  /*3ada0*/  LEA R8, P1, R19, R2, 0x2 ;  /* 0x0000000213087211 */ /* 0x000fc800078210ff */
[----:B------:R-:W-:Y:S02]  /*3adb0*/  LEA.HI.X.SX32 R9, R19, R3, 0x2, P1 ;  /* 0x0000000313097211 */ /* 0x000fe400008f16ff */
[----:B------:R-:W-:Y:S01]  /*3adc0*/  ISETP.LT.AND P2, PT, R16, UR4, !P0 ;  /* 0x0000000410007c0c */ /* 0x000fe2000c741270 */
[----:B------:R-:W-:Y:S01]  /*3add0*/  ULDC UR4, c[0x0][0x22c] ;  /* 0x00008b0000047ab9 */ /* 0x000fe20000000800 */
[----:B------:R-:W-:-:S04]  /*3ade0*/  LEA R16, P6, R21, R2, 0x2 ;  /* 0x0000000215107211 */ /* 0x000fc800078c10ff */
[----:B------:R-:W-:Y:S02]  /*3adf0*/  LEA.HI.X.SX32 R17, R21, R3, 0x2, P6 ;  /* 0x0000000315117211 */ /* 0x000fe400030f16ff */
[----:B----4-:R-:W-:Y:S01]  /*3ae00*/  ISETP.LT.AND P1, PT, R20, UR4, !P0 ;  /* 0x0000000414007c0c */ /* 0x010fe2000c721270 */
[----:B------:R-:W-:Y:S01]  /*3ae10*/  ULDC UR4, c[0x0][0x22c] ;  /* 0x00008b0000047ab9 */ /* 0x000fe20000000800 */
[----:B------:R-:W-:-:S04]  /*3ae20*/  LEA R18, P6, R252, R2, 0x2 ;  /* 0x00000002fc127211 */ /* 0x000fc800078c10ff */
[-C--:B------:R-:W-:Y:S02]  /*3ae30*/  LEA.HI.X.SX32 R19, R252, R3.reuse, 0x2, P6 ;  /* 0x00000003fc137211 */ /* 0x080fe400030f16ff */
[C---:B------:R-:W-:Y:S01]  /*3ae40*/  LEA R2, P6, R25.reuse, R2, 0x2 ;  /* 0x0000000219027211 */ /* 0x040fe200078c10ff */
[----:B------:R3:W-:Y:S03]  /*3ae50*/  @P5 STG.E desc[UR44][R12.64], R6 ;  /* 0x000000060c005986 */ /* 0x0007e6000c10192c */
[----:B------:R-:W-:Y:S01]  /*3ae60*/  LEA.HI.X.SX32 R3, R25, R3, 0x2, P6 ;  /* 0x0000000319037211 */ /* 0x000fe200030f16ff */
[----:B------:R3:W-:Y:S04]  /*3ae70*/  @P4 STG.E desc[UR44][R14.64], R7 ;  /* 0x000000070e004986 */ /* 0x0007e8000c10192c */
[----:B-1----:R3:W-:Y:S04]  /*3ae80*/  @P3 STG.E desc[UR44][R16.64], R28 ;  /* 0x0000001c10003986 */ /* 0x0027e8000c10192c */
[----:B------:R3:W-:Y:S04]  /*3ae90*/  @P2 STG.E desc[UR44][R8.64], R29 ;  /* 0x0000001d08002986 */ /* 0x0007e8000c10192c */
[----:B------:R3:W-:Y:S01]  /*3aea0*/  @P1 STG.E desc[UR44][R2.64], R30 ;  /* 0x0000001e02001986 */ /* 0x0007e2000c10192c */
[----:B--2---:R-:W-:-:S13]  /*3aeb0*/  ISETP.LT.AND P0, PT, R0, UR4, !P0 ;  /* 0x0000000400007c0c */ /* 0x004fda000c701270 */
[----:B---3--:R-:W-:Y:S05]  /*3aec0*/  @!P0 EXIT ;  /* 0x000000000000894d */ /* 0x008fea0003800000 */
[----:B------:R-:W-:Y:S01]  /*3aed0*/  STG.E desc[UR44][R18.64], R31 ;  /* 0x0000001f12007986 */ /* 0x000fe2000c10192c */
[----:B------:R-:W-:Y:S05]  /*3aee0*/  EXIT ;  /* 0x000000000000794d */ /* 0x000fea0003800000 */
.L_x_2:
[----:B------:R-:W-:-:S00]  /*3aef0*/  BRA `(.L_x_2) ;  /* 0xfffffffc00fc7947 */ /* 0x000fc0000383ffff */
[----:B------:R-:W-:-:S00]  /*3af00*/  NOP ;  /* 0x0000000000007918 */ /* 0x000fc00000000000 */
[----:B------:R-:W-:-:S00]  /*3af10*/  NOP ;  /* 0x0000000000007918 */ /* 0x000fc00000000000 */
[----:B------:R-:W-:-:S00]  /*3af20*/  NOP ;  /* 0x0000000000007918 */ /* 0x000fc00000000000 */
[----:B------:R-:W-:-:S00]  /*3af30*/  NOP ;  /* 0x0000000000007918 */ /* 0x000fc00000000000 */
[----:B------:R-:W-:-:S00]  /*3af40*/  NOP ;  /* 0x0000000000007918 */ /* 0x000fc00000000000 */
[----:B------:R-:W-:-:S00]  /*3af50*/  NOP ;  /* 0x0000000000007918 */ /* 0x000fc00000000000 */
[----:B------:R-:W-:-:S00]  /*3af60*/  NOP ;  /* 0x0000000000007918 */ /* 0x000fc00000000000 */
[----:B------:R-:W-:-:S00]  /*3af70*/  NOP ;  /* 0x0000000000007918 */ /* 0x000fc00000000000 */
.L_x_3:


//--------------------- .nv.shared.matmul_kernel  --------------------------
	.section	.nv.shared.matmul_kernel,"aw",@nobits
	.sectionflags	@""
	.align	16
	.zero		1024


//--------------------- .nv.shared.reserved.0     --------------------------
	.section	.nv.shared.reserved.0,"aw",@nobits
	.weak		__nv_reservedSMEM_offset_0_alias
	.size		__nv_reservedSMEM_offset_0_alias, 0, 0
	.other		__nv_reservedSMEM_offset_0_alias,@"STO_CUDA_RESERVED_SHARED STV_DEFAULT"
__nv_reservedSMEM_offset_0_alias:
	.zero		0


//--------------------- .nv.constant0.matmul_kernel --------------------------
	.section	.nv.constant0.matmul_kernel,"a",@progbits
	.sectionflags	@""
	.align	4
.nv.constant0.matmul_kernel:
	.zero		608


//--------------------- SYMBOLS --------------------------

	.type		.nv.reservedSmem.offset0,@object
	.size		.nv.reservedSmem.offset0,0x4
